//
// Generated by NVIDIA NVVM Compiler
//
// Compiler Build ID: CL-36424714
// Cuda compilation tools, release 13.0, V13.0.88
// Based on NVVM 20.0.0
//

.version 9.0
.target sm_100
.address_size 64

	// .globl	_Z14getErrorMatrixPdS_S_
// _ZZN3cub18CUB_300001_SM_10006detail6reduce28DeviceReduceSingleTileKernelINS2_10policy_hubIdjN4cuda3__47maximumIvEEE10Policy1000EPdSB_jS8_ddNS5_3std3__410__identityEEEvT0_T1_T2_T3_T4_T6_E12temp_storage has been demoted
// _ZZN3cub18CUB_300001_SM_10006detail6reduce18DeviceReduceKernelINS2_10policy_hubIdjN4cuda3__47maximumIvEEE10Policy1000EPdjS8_dNS5_3std3__410__identityEEEvT0_PT3_T1_NS0_13GridEvenShareISI_EET2_T4_E12temp_storage has been demoted
// _ZZN3cub18CUB_300001_SM_10006detail6reduce28DeviceReduceSingleTileKernelINS2_10policy_hubIdjN4cuda3__47maximumIvEEE10Policy1000EPdSB_iS8_ddNS5_3std3__410__identityEEEvT0_T1_T2_T3_T4_T6_E12temp_storage has been demoted
.global .align 1 .b8 _ZN34_INTERNAL_bbc9fd16_4_k_cu_b49606b44cuda3std3__45__cpo5beginE[1];
.global .align 1 .b8 _ZN34_INTERNAL_bbc9fd16_4_k_cu_b49606b44cuda3std3__45__cpo3endE[1];
.global .align 1 .b8 _ZN34_INTERNAL_bbc9fd16_4_k_cu_b49606b44cuda3std3__45__cpo6cbeginE[1];
.global .align 1 .b8 _ZN34_INTERNAL_bbc9fd16_4_k_cu_b49606b44cuda3std3__45__cpo4cendE[1];
.global .align 1 .b8 _ZN34_INTERNAL_bbc9fd16_4_k_cu_b49606b44cuda3std3__45__cpo6rbeginE[1];
.global .align 1 .b8 _ZN34_INTERNAL_bbc9fd16_4_k_cu_b49606b44cuda3std3__45__cpo4rendE[1];
.global .align 1 .b8 _ZN34_INTERNAL_bbc9fd16_4_k_cu_b49606b44cuda3std3__45__cpo7crbeginE[1];
.global .align 1 .b8 _ZN34_INTERNAL_bbc9fd16_4_k_cu_b49606b44cuda3std3__45__cpo5crendE[1];
.global .align 1 .b8 _ZN34_INTERNAL_bbc9fd16_4_k_cu_b49606b44cuda3std3__436_GLOBAL__N__bbc9fd16_4_k_cu_b49606b46ignoreE[1];
.global .align 1 .b8 _ZN34_INTERNAL_bbc9fd16_4_k_cu_b49606b44cuda3std3__419piecewise_constructE[1];
.global .align 1 .b8 _ZN34_INTERNAL_bbc9fd16_4_k_cu_b49606b44cuda3std3__48in_placeE[1];
.global .align 1 .b8 _ZN34_INTERNAL_bbc9fd16_4_k_cu_b49606b44cuda3std3__420unreachable_sentinelE[1];
.global .align 1 .b8 _ZN34_INTERNAL_bbc9fd16_4_k_cu_b49606b44cuda3std3__47nulloptE[1];
.global .align 1 .b8 _ZN34_INTERNAL_bbc9fd16_4_k_cu_b49606b44cuda3std3__48unexpectE[1];
.global .align 1 .b8 _ZN34_INTERNAL_bbc9fd16_4_k_cu_b49606b44cuda3std6ranges3__45__cpo4swapE[1];
.global .align 1 .b8 _ZN34_INTERNAL_bbc9fd16_4_k_cu_b49606b44cuda3std6ranges3__45__cpo9iter_moveE[1];
.global .align 1 .b8 _ZN34_INTERNAL_bbc9fd16_4_k_cu_b49606b44cuda3std6ranges3__45__cpo5beginE[1];
.global .align 1 .b8 _ZN34_INTERNAL_bbc9fd16_4_k_cu_b49606b44cuda3std6ranges3__45__cpo3endE[1];
.global .align 1 .b8 _ZN34_INTERNAL_bbc9fd16_4_k_cu_b49606b44cuda3std6ranges3__45__cpo6cbeginE[1];
.global .align 1 .b8 _ZN34_INTERNAL_bbc9fd16_4_k_cu_b49606b44cuda3std6ranges3__45__cpo4cendE[1];
.global .align 1 .b8 _ZN34_INTERNAL_bbc9fd16_4_k_cu_b49606b44cuda3std6ranges3__45__cpo7advanceE[1];
.global .align 1 .b8 _ZN34_INTERNAL_bbc9fd16_4_k_cu_b49606b44cuda3std6ranges3__45__cpo9iter_swapE[1];
.global .align 1 .b8 _ZN34_INTERNAL_bbc9fd16_4_k_cu_b49606b44cuda3std6ranges3__45__cpo4nextE[1];
.global .align 1 .b8 _ZN34_INTERNAL_bbc9fd16_4_k_cu_b49606b44cuda3std6ranges3__45__cpo4prevE[1];
.global .align 1 .b8 _ZN34_INTERNAL_bbc9fd16_4_k_cu_b49606b44cuda3std6ranges3__45__cpo4dataE[1];
.global .align 1 .b8 _ZN34_INTERNAL_bbc9fd16_4_k_cu_b49606b44cuda3std6ranges3__45__cpo5cdataE[1];
.global .align 1 .b8 _ZN34_INTERNAL_bbc9fd16_4_k_cu_b49606b44cuda3std6ranges3__45__cpo4sizeE[1];
.global .align 1 .b8 _ZN34_INTERNAL_bbc9fd16_4_k_cu_b49606b44cuda3std6ranges3__45__cpo5ssizeE[1];
.global .align 1 .b8 _ZN34_INTERNAL_bbc9fd16_4_k_cu_b49606b44cuda3std6ranges3__45__cpo8distanceE[1];
.global .align 1 .b8 _ZN34_INTERNAL_bbc9fd16_4_k_cu_b49606b46thrust24THRUST_300001_SM_1000_NS6system6detail10sequential3seqE[1];
.global .align 1 .b8 _ZN34_INTERNAL_bbc9fd16_4_k_cu_b49606b46thrust24THRUST_300001_SM_1000_NS12placeholders2_1E[1];
.global .align 1 .b8 _ZN34_INTERNAL_bbc9fd16_4_k_cu_b49606b46thrust24THRUST_300001_SM_1000_NS12placeholders2_2E[1];
.global .align 1 .b8 _ZN34_INTERNAL_bbc9fd16_4_k_cu_b49606b46thrust24THRUST_300001_SM_1000_NS12placeholders2_3E[1];
.global .align 1 .b8 _ZN34_INTERNAL_bbc9fd16_4_k_cu_b49606b46thrust24THRUST_300001_SM_1000_NS12placeholders2_4E[1];
.global .align 1 .b8 _ZN34_INTERNAL_bbc9fd16_4_k_cu_b49606b46thrust24THRUST_300001_SM_1000_NS12placeholders2_5E[1];
.global .align 1 .b8 _ZN34_INTERNAL_bbc9fd16_4_k_cu_b49606b46thrust24THRUST_300001_SM_1000_NS12placeholders2_6E[1];
.global .align 1 .b8 _ZN34_INTERNAL_bbc9fd16_4_k_cu_b49606b46thrust24THRUST_300001_SM_1000_NS12placeholders2_7E[1];
.global .align 1 .b8 _ZN34_INTERNAL_bbc9fd16_4_k_cu_b49606b46thrust24THRUST_300001_SM_1000_NS12placeholders2_8E[1];
.global .align 1 .b8 _ZN34_INTERNAL_bbc9fd16_4_k_cu_b49606b46thrust24THRUST_300001_SM_1000_NS12placeholders2_9E[1];
.global .align 1 .b8 _ZN34_INTERNAL_bbc9fd16_4_k_cu_b49606b46thrust24THRUST_300001_SM_1000_NS12placeholders3_10E[1];

.visible .entry _Z14getErrorMatrixPdS_S_(
	.param .u64 .ptr .align 1 _Z14getErrorMatrixPdS_S__param_0,
	.param .u64 .ptr .align 1 _Z14getErrorMatrixPdS_S__param_1,
	.param .u64 .ptr .align 1 _Z14getErrorMatrixPdS_S__param_2
)
{
	.reg .pred 	%p<4>;
	.reg .b32 	%r<5>;
	.reg .b64 	%rd<11>;
	.reg .b64 	%fd<5>;

	ld.param.u64 	%rd1, [_Z14getErrorMatrixPdS_S__param_0];
	ld.param.u64 	%rd2, [_Z14getErrorMatrixPdS_S__param_1];
	ld.param.u64 	%rd3, [_Z14getErrorMatrixPdS_S__param_2];
	mov.u32 	%r2, %ctaid.x;
	mov.u32 	%r3, %ntid.x;
	mov.u32 	%r4, %tid.x;
	mad.lo.s32 	%r1, %r2, %r3, %r4;
	setp.eq.s32 	%p1, %r2, 0;
	setp.eq.s32 	%p2, %r4, 0;
	or.pred  	%p3, %p1, %p2;
	@%p3 bra 	$L__BB0_2;
	cvta.to.global.u64 	%rd4, %rd2;
	cvta.to.global.u64 	%rd5, %rd1;
	cvta.to.global.u64 	%rd6, %rd3;
	mul.wide.u32 	%rd7, %r1, 8;
	add.s64 	%rd8, %rd4, %rd7;
	ld.global.f64 	%fd1, [%rd8];
	add.s64 	%rd9, %rd5, %rd7;
	ld.global.f64 	%fd2, [%rd9];
	sub.f64 	%fd3, %fd1, %fd2;
	abs.f64 	%fd4, %fd3;
	add.s64 	%rd10, %rd6, %rd7;
	st.global.f64 	[%rd10], %fd4;
$L__BB0_2:
	ret;

}
	// .globl	_Z15calculateMatrixPdS_m
.visible .entry _Z15calculateMatrixPdS_m(
	.param .u64 .ptr .align 1 _Z15calculateMatrixPdS_m_param_0,
	.param .u64 .ptr .align 1 _Z15calculateMatrixPdS_m_param_1,
	.param .u64 _Z15calculateMatrixPdS_m_param_2
)
{
	.reg .pred 	%p<4>;
	.reg .b32 	%r<3>;
	.reg .b64 	%rd<19>;
	.reg .b64 	%fd<9>;

	ld.param.u64 	%rd1, [_Z15calculateMatrixPdS_m_param_0];
	ld.param.u64 	%rd2, [_Z15calculateMatrixPdS_m_param_1];
	ld.param.u64 	%rd3, [_Z15calculateMatrixPdS_m_param_2];
	mov.u32 	%r1, %ctaid.x;
	setp.eq.s32 	%p1, %r1, 0;
	mov.u32 	%r2, %tid.x;
	setp.eq.s32 	%p2, %r2, 0;
	or.pred  	%p3, %p1, %p2;
	@%p3 bra 	$L__BB1_2;
	cvta.to.global.u64 	%rd4, %rd1;
	cvta.to.global.u64 	%rd5, %rd2;
	cvt.u64.u32 	%rd6, %r2;
	cvt.u64.u32 	%rd7, %r1;
	mul.lo.s64 	%rd8, %rd3, %rd7;
	add.s64 	%rd9, %rd8, %rd6;
	shl.b64 	%rd10, %rd9, 3;
	add.s64 	%rd11, %rd4, %rd10;
	ld.global.f64 	%fd1, [%rd11+-8];
	sub.s64 	%rd12, %rd8, %rd3;
	add.s64 	%rd13, %rd12, %rd6;
	shl.b64 	%rd14, %rd13, 3;
	add.s64 	%rd15, %rd4, %rd14;
	ld.global.f64 	%fd2, [%rd15];
	add.f64 	%fd3, %fd1, %fd2;
	shl.b64 	%rd16, %rd3, 3;
	add.s64 	%rd17, %rd11, %rd16;
	ld.global.f64 	%fd4, [%rd17];
	add.f64 	%fd5, %fd3, %fd4;
	ld.global.f64 	%fd6, [%rd11+8];
	add.f64 	%fd7, %fd5, %fd6;
	mul.f64 	%fd8, %fd7, 0d3FD0000000000000;
	add.s64 	%rd18, %rd5, %rd10;
	st.global.f64 	[%rd18], %fd8;
$L__BB1_2:
	ret;

}
	// .globl	_ZN3cub18CUB_300001_SM_10006detail11EmptyKernelIvEEvv
.visible .entry _ZN3cub18CUB_300001_SM_10006detail11EmptyKernelIvEEvv()
{


	ret;

}
	// .globl	_ZN3cub18CUB_300001_SM_10006detail6reduce28DeviceReduceSingleTileKernelINS2_10policy_hubIdjN4cuda3__47maximumIvEEE10Policy1000EPdSB_jS8_ddNS5_3std3__410__identityEEEvT0_T1_T2_T3_T4_T6_
.visible .entry _ZN3cub18CUB_300001_SM_10006detail6reduce28DeviceReduceSingleTileKernelINS2_10policy_hubIdjN4cuda3__47maximumIvEEE10Policy1000EPdSB_jS8_ddNS5_3std3__410__identityEEEvT0_T1_T2_T3_T4_T6_(
	.param .u64 .ptr .align 1 _ZN3cub18CUB_300001_SM_10006detail6reduce28DeviceReduceSingleTileKernelINS2_10policy_hubIdjN4cuda3__47maximumIvEEE10Policy1000EPdSB_jS8_ddNS5_3std3__410__identityEEEvT0_T1_T2_T3_T4_T6__param_0,
	.param .u64 .ptr .align 1 _ZN3cub18CUB_300001_SM_10006detail6reduce28DeviceReduceSingleTileKernelINS2_10policy_hubIdjN4cuda3__47maximumIvEEE10Policy1000EPdSB_jS8_ddNS5_3std3__410__identityEEEvT0_T1_T2_T3_T4_T6__param_1,
	.param .u32 _ZN3cub18CUB_300001_SM_10006detail6reduce28DeviceReduceSingleTileKernelINS2_10policy_hubIdjN4cuda3__47maximumIvEEE10Policy1000EPdSB_jS8_ddNS5_3std3__410__identityEEEvT0_T1_T2_T3_T4_T6__param_2,
	.param .align 1 .b8 _ZN3cub18CUB_300001_SM_10006detail6reduce28DeviceReduceSingleTileKernelINS2_10policy_hubIdjN4cuda3__47maximumIvEEE10Policy1000EPdSB_jS8_ddNS5_3std3__410__identityEEEvT0_T1_T2_T3_T4_T6__param_3[1],
	.param .f64 _ZN3cub18CUB_300001_SM_10006detail6reduce28DeviceReduceSingleTileKernelINS2_10policy_hubIdjN4cuda3__47maximumIvEEE10Policy1000EPdSB_jS8_ddNS5_3std3__410__identityEEEvT0_T1_T2_T3_T4_T6__param_4,
	.param .align 1 .b8 _ZN3cub18CUB_300001_SM_10006detail6reduce28DeviceReduceSingleTileKernelINS2_10policy_hubIdjN4cuda3__47maximumIvEEE10Policy1000EPdSB_jS8_ddNS5_3std3__410__identityEEEvT0_T1_T2_T3_T4_T6__param_5[1]
)
.maxntid 256
.minnctapersm 1
{
	.reg .pred 	%p<220>;
	.reg .b32 	%r<482>;
	.reg .b64 	%rd<205>;
	.reg .b64 	%fd<381>;
	// demoted variable
	.shared .align 8 .b8 _ZZN3cub18CUB_300001_SM_10006detail6reduce28DeviceReduceSingleTileKernelINS2_10policy_hubIdjN4cuda3__47maximumIvEEE10Policy1000EPdSB_jS8_ddNS5_3std3__410__identityEEEvT0_T1_T2_T3_T4_T6_E12temp_storage[80];
	ld.param.u64 	%rd16, [_ZN3cub18CUB_300001_SM_10006detail6reduce28DeviceReduceSingleTileKernelINS2_10policy_hubIdjN4cuda3__47maximumIvEEE10Policy1000EPdSB_jS8_ddNS5_3std3__410__identityEEEvT0_T1_T2_T3_T4_T6__param_0];
	ld.param.u64 	%rd17, [_ZN3cub18CUB_300001_SM_10006detail6reduce28DeviceReduceSingleTileKernelINS2_10policy_hubIdjN4cuda3__47maximumIvEEE10Policy1000EPdSB_jS8_ddNS5_3std3__410__identityEEEvT0_T1_T2_T3_T4_T6__param_1];
	ld.param.u32 	%r69, [_ZN3cub18CUB_300001_SM_10006detail6reduce28DeviceReduceSingleTileKernelINS2_10policy_hubIdjN4cuda3__47maximumIvEEE10Policy1000EPdSB_jS8_ddNS5_3std3__410__identityEEEvT0_T1_T2_T3_T4_T6__param_2];
	ld.param.f64 	%fd58, [_ZN3cub18CUB_300001_SM_10006detail6reduce28DeviceReduceSingleTileKernelINS2_10policy_hubIdjN4cuda3__47maximumIvEEE10Policy1000EPdSB_jS8_ddNS5_3std3__410__identityEEEvT0_T1_T2_T3_T4_T6__param_4];
	cvta.to.global.u64 	%rd1, %rd17;
	setp.ne.s32 	%p1, %r69, 0;
	@%p1 bra 	$L__BB3_3;
	mov.u32 	%r455, %tid.x;
	setp.ne.s32 	%p219, %r455, 0;
	@%p219 bra 	$L__BB3_76;
	st.global.f64 	[%rd1], %fd58;
	bra.uni 	$L__BB3_76;
$L__BB3_3:
	and.b64  	%rd18, %rd16, 31;
	setp.ne.s64 	%p2, %rd18, 0;
	@%p2 bra 	$L__BB3_39;
	setp.gt.u32 	%p110, %r69, 2047;
	@%p110 bra 	$L__BB3_23;
	mov.u32 	%r1, %tid.x;
	setp.ge.u32 	%p159, %r1, %r69;
	mov.f64 	%fd359, 0d0000000000000000;
	mov.u32 	%r459, %r1;
	@%p159 bra 	$L__BB3_7;
	mul.wide.u32 	%rd168, %r1, 8;
	add.s64 	%rd167, %rd16, %rd168;
	// begin inline asm
	ld.global.nc.u64 %rd166, [%rd167];
	// end inline asm
	mov.b64 	%fd359, %rd166;
	add.s32 	%r459, %r1, 256;
$L__BB3_7:
	setp.ge.u32 	%p160, %r459, %r69;
	@%p160 bra 	$L__BB3_14;
	not.b32 	%r331, %r459;
	add.s32 	%r4, %r69, %r331;
	and.b32  	%r332, %r4, 768;
	setp.eq.s32 	%p161, %r332, 768;
	@%p161 bra 	$L__BB3_11;
	mul.wide.u32 	%rd169, %r459, 8;
	add.s64 	%rd201, %rd16, %rd169;
	shr.u32 	%r333, %r4, 8;
	add.s32 	%r334, %r333, 1;
	and.b32  	%r335, %r334, 3;
	neg.s32 	%r457, %r335;
$L__BB3_10:
	.pragma "nounroll";
	// begin inline asm
	ld.global.nc.u64 %rd170, [%rd201];
	// end inline asm
	mov.b64 	%fd272, %rd170;
	setp.lt.f64 	%p162, %fd359, %fd272;
	selp.f64 	%fd359, %fd272, %fd359, %p162;
	add.s32 	%r459, %r459, 256;
	add.s64 	%rd201, %rd201, 2048;
	add.s32 	%r457, %r457, 1;
	setp.ne.s32 	%p163, %r457, 0;
	@%p163 bra 	$L__BB3_10;
$L__BB3_11:
	setp.lt.u32 	%p164, %r4, 768;
	@%p164 bra 	$L__BB3_14;
	mul.wide.u32 	%rd172, %r459, 8;
	add.s64 	%rd202, %rd16, %rd172;
$L__BB3_13:
	// begin inline asm
	ld.global.nc.u64 %rd173, [%rd202];
	// end inline asm
	mov.b64 	%fd273, %rd173;
	setp.lt.f64 	%p165, %fd359, %fd273;
	selp.f64 	%fd274, %fd273, %fd359, %p165;
	add.s64 	%rd176, %rd202, 2048;
	// begin inline asm
	ld.global.nc.u64 %rd175, [%rd176];
	// end inline asm
	mov.b64 	%fd275, %rd175;
	setp.lt.f64 	%p166, %fd274, %fd275;
	selp.f64 	%fd276, %fd275, %fd274, %p166;
	add.s64 	%rd178, %rd202, 4096;
	// begin inline asm
	ld.global.nc.u64 %rd177, [%rd178];
	// end inline asm
	mov.b64 	%fd277, %rd177;
	setp.lt.f64 	%p167, %fd276, %fd277;
	selp.f64 	%fd278, %fd277, %fd276, %p167;
	add.s64 	%rd180, %rd202, 6144;
	// begin inline asm
	ld.global.nc.u64 %rd179, [%rd180];
	// end inline asm
	mov.b64 	%fd279, %rd179;
	setp.lt.f64 	%p168, %fd278, %fd279;
	selp.f64 	%fd359, %fd279, %fd278, %p168;
	add.s32 	%r459, %r459, 1024;
	add.s64 	%rd202, %rd202, 8192;
	setp.lt.s32 	%p169, %r459, %r69;
	@%p169 bra 	$L__BB3_13;
$L__BB3_14:
	setp.lt.u32 	%p170, %r69, 256;
	@%p170 bra 	$L__BB3_19;
	// begin inline asm
	mov.u32 %r399, %laneid;
	// end inline asm
	mov.b64 	%rd191, %fd359;
	mov.b64 	{%r401, %r406}, %rd191;
	mov.b32 	%r407, 1;
	mov.b32 	%r448, 31;
	mov.b32 	%r449, -1;
	// begin inline asm
	shfl.sync.down.b32 %r400, %r401, %r407, %r448, %r449;
	// end inline asm
	// begin inline asm
	shfl.sync.down.b32 %r405, %r406, %r407, %r448, %r449;
	// end inline asm
	mov.b64 	%rd192, {%r400, %r405};
	mov.b64 	%fd327, %rd192;
	setp.gt.s32 	%p198, %r399, 30;
	setp.lt.f64 	%p199, %fd359, %fd327;
	selp.f64 	%fd328, %fd327, %fd359, %p199;
	selp.f64 	%fd329, %fd359, %fd328, %p198;
	mov.b64 	%rd193, %fd329;
	mov.b64 	{%r411, %r416}, %rd193;
	mov.b32 	%r417, 2;
	// begin inline asm
	shfl.sync.down.b32 %r410, %r411, %r417, %r448, %r449;
	// end inline asm
	// begin inline asm
	shfl.sync.down.b32 %r415, %r416, %r417, %r448, %r449;
	// end inline asm
	mov.b64 	%rd194, {%r410, %r415};
	mov.b64 	%fd330, %rd194;
	setp.gt.s32 	%p200, %r399, 29;
	setp.lt.f64 	%p201, %fd329, %fd330;
	selp.f64 	%fd331, %fd330, %fd329, %p201;
	selp.f64 	%fd332, %fd329, %fd331, %p200;
	mov.b64 	%rd195, %fd332;
	mov.b64 	{%r421, %r426}, %rd195;
	mov.b32 	%r427, 4;
	// begin inline asm
	shfl.sync.down.b32 %r420, %r421, %r427, %r448, %r449;
	// end inline asm
	// begin inline asm
	shfl.sync.down.b32 %r425, %r426, %r427, %r448, %r449;
	// end inline asm
	mov.b64 	%rd196, {%r420, %r425};
	mov.b64 	%fd333, %rd196;
	setp.gt.s32 	%p202, %r399, 27;
	setp.lt.f64 	%p203, %fd332, %fd333;
	selp.f64 	%fd334, %fd333, %fd332, %p203;
	selp.f64 	%fd335, %fd332, %fd334, %p202;
	mov.b64 	%rd197, %fd335;
	mov.b64 	{%r431, %r436}, %rd197;
	mov.b32 	%r437, 8;
	// begin inline asm
	shfl.sync.down.b32 %r430, %r431, %r437, %r448, %r449;
	// end inline asm
	// begin inline asm
	shfl.sync.down.b32 %r435, %r436, %r437, %r448, %r449;
	// end inline asm
	mov.b64 	%rd198, {%r430, %r435};
	mov.b64 	%fd336, %rd198;
	setp.gt.s32 	%p204, %r399, 23;
	setp.lt.f64 	%p205, %fd335, %fd336;
	selp.f64 	%fd337, %fd336, %fd335, %p205;
	selp.f64 	%fd338, %fd335, %fd337, %p204;
	mov.b64 	%rd199, %fd338;
	mov.b64 	{%r441, %r446}, %rd199;
	mov.b32 	%r447, 16;
	// begin inline asm
	shfl.sync.down.b32 %r440, %r441, %r447, %r448, %r449;
	// end inline asm
	// begin inline asm
	shfl.sync.down.b32 %r445, %r446, %r447, %r448, %r449;
	// end inline asm
	mov.b64 	%rd200, {%r440, %r445};
	mov.b64 	%fd339, %rd200;
	setp.gt.s32 	%p206, %r399, 15;
	setp.lt.f64 	%p207, %fd338, %fd339;
	selp.f64 	%fd10, %fd339, %fd338, %p207;
	selp.f64 	%fd380, %fd338, %fd10, %p206;
	setp.ne.s32 	%p208, %r399, 0;
	@%p208 bra 	$L__BB3_17;
	shr.u32 	%r450, %r1, 2;
	and.b32  	%r451, %r450, 248;
	mov.u32 	%r452, _ZZN3cub18CUB_300001_SM_10006detail6reduce28DeviceReduceSingleTileKernelINS2_10policy_hubIdjN4cuda3__47maximumIvEEE10Policy1000EPdSB_jS8_ddNS5_3std3__410__identityEEEvT0_T1_T2_T3_T4_T6_E12temp_storage;
	add.s32 	%r453, %r452, %r451;
	st.shared.f64 	[%r453+8], %fd10;
$L__BB3_17:
	bar.sync 	0;
	setp.ne.s32 	%p209, %r1, 0;
	@%p209 bra 	$L__BB3_74;
	ld.shared.f64 	%fd340, [_ZZN3cub18CUB_300001_SM_10006detail6reduce28DeviceReduceSingleTileKernelINS2_10policy_hubIdjN4cuda3__47maximumIvEEE10Policy1000EPdSB_jS8_ddNS5_3std3__410__identityEEEvT0_T1_T2_T3_T4_T6_E12temp_storage+16];
	setp.lt.f64 	%p210, %fd380, %fd340;
	selp.f64 	%fd341, %fd340, %fd380, %p210;
	ld.shared.f64 	%fd342, [_ZZN3cub18CUB_300001_SM_10006detail6reduce28DeviceReduceSingleTileKernelINS2_10policy_hubIdjN4cuda3__47maximumIvEEE10Policy1000EPdSB_jS8_ddNS5_3std3__410__identityEEEvT0_T1_T2_T3_T4_T6_E12temp_storage+24];
	setp.lt.f64 	%p211, %fd341, %fd342;
	selp.f64 	%fd343, %fd342, %fd341, %p211;
	ld.shared.f64 	%fd344, [_ZZN3cub18CUB_300001_SM_10006detail6reduce28DeviceReduceSingleTileKernelINS2_10policy_hubIdjN4cuda3__47maximumIvEEE10Policy1000EPdSB_jS8_ddNS5_3std3__410__identityEEEvT0_T1_T2_T3_T4_T6_E12temp_storage+32];
	setp.lt.f64 	%p212, %fd343, %fd344;
	selp.f64 	%fd345, %fd344, %fd343, %p212;
	ld.shared.f64 	%fd346, [_ZZN3cub18CUB_300001_SM_10006detail6reduce28DeviceReduceSingleTileKernelINS2_10policy_hubIdjN4cuda3__47maximumIvEEE10Policy1000EPdSB_jS8_ddNS5_3std3__410__identityEEEvT0_T1_T2_T3_T4_T6_E12temp_storage+40];
	setp.lt.f64 	%p213, %fd345, %fd346;
	selp.f64 	%fd347, %fd346, %fd345, %p213;
	ld.shared.f64 	%fd348, [_ZZN3cub18CUB_300001_SM_10006detail6reduce28DeviceReduceSingleTileKernelINS2_10policy_hubIdjN4cuda3__47maximumIvEEE10Policy1000EPdSB_jS8_ddNS5_3std3__410__identityEEEvT0_T1_T2_T3_T4_T6_E12temp_storage+48];
	setp.lt.f64 	%p214, %fd347, %fd348;
	selp.f64 	%fd349, %fd348, %fd347, %p214;
	ld.shared.f64 	%fd350, [_ZZN3cub18CUB_300001_SM_10006detail6reduce28DeviceReduceSingleTileKernelINS2_10policy_hubIdjN4cuda3__47maximumIvEEE10Policy1000EPdSB_jS8_ddNS5_3std3__410__identityEEEvT0_T1_T2_T3_T4_T6_E12temp_storage+56];
	setp.lt.f64 	%p215, %fd349, %fd350;
	selp.f64 	%fd351, %fd350, %fd349, %p215;
	ld.shared.f64 	%fd352, [_ZZN3cub18CUB_300001_SM_10006detail6reduce28DeviceReduceSingleTileKernelINS2_10policy_hubIdjN4cuda3__47maximumIvEEE10Policy1000EPdSB_jS8_ddNS5_3std3__410__identityEEEvT0_T1_T2_T3_T4_T6_E12temp_storage+64];
	setp.lt.f64 	%p216, %fd351, %fd352;
	selp.f64 	%fd380, %fd352, %fd351, %p216;
	bra.uni 	$L__BB3_74;
$L__BB3_19:
	// begin inline asm
	mov.u32 %r336, %laneid;
	// end inline asm
	and.b32  	%r387, %r1, 992;
	add.s32 	%r388, %r387, 32;
	setp.gt.u32 	%p171, %r388, %r69;
	not.b32 	%r389, %r387;
	add.s32 	%r390, %r69, %r389;
	selp.b32 	%r385, %r390, 31, %p171;
	mov.b64 	%rd181, %fd359;
	mov.b64 	{%r338, %r343}, %rd181;
	mov.b32 	%r344, 1;
	mov.b32 	%r386, -1;
	// begin inline asm
	shfl.sync.down.b32 %r337, %r338, %r344, %r385, %r386;
	// end inline asm
	// begin inline asm
	shfl.sync.down.b32 %r342, %r343, %r344, %r385, %r386;
	// end inline asm
	mov.b64 	%rd182, {%r337, %r342};
	mov.b64 	%fd280, %rd182;
	setp.lt.s32 	%p172, %r336, %r385;
	setp.lt.f64 	%p173, %fd359, %fd280;
	selp.f64 	%fd281, %fd280, %fd359, %p173;
	selp.f64 	%fd282, %fd281, %fd359, %p172;
	mov.b64 	%rd183, %fd282;
	mov.b64 	{%r348, %r353}, %rd183;
	mov.b32 	%r354, 2;
	// begin inline asm
	shfl.sync.down.b32 %r347, %r348, %r354, %r385, %r386;
	// end inline asm
	// begin inline asm
	shfl.sync.down.b32 %r352, %r353, %r354, %r385, %r386;
	// end inline asm
	mov.b64 	%rd184, {%r347, %r352};
	mov.b64 	%fd283, %rd184;
	add.s32 	%r391, %r336, 2;
	setp.gt.s32 	%p174, %r391, %r385;
	setp.lt.f64 	%p175, %fd282, %fd283;
	selp.f64 	%fd284, %fd283, %fd282, %p175;
	selp.f64 	%fd285, %fd282, %fd284, %p174;
	mov.b64 	%rd185, %fd285;
	mov.b64 	{%r358, %r363}, %rd185;
	mov.b32 	%r364, 4;
	// begin inline asm
	shfl.sync.down.b32 %r357, %r358, %r364, %r385, %r386;
	// end inline asm
	// begin inline asm
	shfl.sync.down.b32 %r362, %r363, %r364, %r385, %r386;
	// end inline asm
	mov.b64 	%rd186, {%r357, %r362};
	mov.b64 	%fd286, %rd186;
	add.s32 	%r392, %r336, 4;
	setp.gt.s32 	%p176, %r392, %r385;
	setp.lt.f64 	%p177, %fd285, %fd286;
	selp.f64 	%fd287, %fd286, %fd285, %p177;
	selp.f64 	%fd288, %fd285, %fd287, %p176;
	mov.b64 	%rd187, %fd288;
	mov.b64 	{%r368, %r373}, %rd187;
	mov.b32 	%r374, 8;
	// begin inline asm
	shfl.sync.down.b32 %r367, %r368, %r374, %r385, %r386;
	// end inline asm
	// begin inline asm
	shfl.sync.down.b32 %r372, %r373, %r374, %r385, %r386;
	// end inline asm
	mov.b64 	%rd188, {%r367, %r372};
	mov.b64 	%fd289, %rd188;
	add.s32 	%r393, %r336, 8;
	setp.gt.s32 	%p178, %r393, %r385;
	setp.lt.f64 	%p179, %fd288, %fd289;
	selp.f64 	%fd290, %fd289, %fd288, %p179;
	selp.f64 	%fd291, %fd288, %fd290, %p178;
	mov.b64 	%rd189, %fd291;
	mov.b64 	{%r378, %r383}, %rd189;
	mov.b32 	%r384, 16;
	// begin inline asm
	shfl.sync.down.b32 %r377, %r378, %r384, %r385, %r386;
	// end inline asm
	// begin inline asm
	shfl.sync.down.b32 %r382, %r383, %r384, %r385, %r386;
	// end inline asm
	mov.b64 	%rd190, {%r377, %r382};
	mov.b64 	%fd292, %rd190;
	add.s32 	%r394, %r336, 16;
	setp.gt.s32 	%p180, %r394, %r385;
	setp.lt.f64 	%p181, %fd291, %fd292;
	selp.f64 	%fd293, %fd292, %fd291, %p181;
	selp.f64 	%fd380, %fd291, %fd293, %p180;
	setp.ne.s32 	%p182, %r336, 0;
	@%p182 bra 	$L__BB3_21;
	shr.u32 	%r395, %r1, 2;
	and.b32  	%r396, %r395, 248;
	mov.u32 	%r397, _ZZN3cub18CUB_300001_SM_10006detail6reduce28DeviceReduceSingleTileKernelINS2_10policy_hubIdjN4cuda3__47maximumIvEEE10Policy1000EPdSB_jS8_ddNS5_3std3__410__identityEEEvT0_T1_T2_T3_T4_T6_E12temp_storage;
	add.s32 	%r398, %r397, %r396;
	st.shared.f64 	[%r398+8], %fd380;
$L__BB3_21:
	bar.sync 	0;
	setp.ne.s32 	%p183, %r1, 0;
	@%p183 bra 	$L__BB3_74;
	setp.gt.u32 	%p184, %r69, 32;
	ld.shared.f64 	%fd294, [_ZZN3cub18CUB_300001_SM_10006detail6reduce28DeviceReduceSingleTileKernelINS2_10policy_hubIdjN4cuda3__47maximumIvEEE10Policy1000EPdSB_jS8_ddNS5_3std3__410__identityEEEvT0_T1_T2_T3_T4_T6_E12temp_storage+16];
	setp.lt.f64 	%p185, %fd380, %fd294;
	selp.f64 	%fd296, %fd294, %fd380, %p185;
	selp.f64 	%fd297, %fd296, %fd380, %p184;
	setp.gt.u32 	%p186, %r69, 64;
	ld.shared.f64 	%fd299, [_ZZN3cub18CUB_300001_SM_10006detail6reduce28DeviceReduceSingleTileKernelINS2_10policy_hubIdjN4cuda3__47maximumIvEEE10Policy1000EPdSB_jS8_ddNS5_3std3__410__identityEEEvT0_T1_T2_T3_T4_T6_E12temp_storage+24];
	setp.lt.f64 	%p187, %fd297, %fd299;
	selp.f64 	%fd301, %fd299, %fd297, %p187;
	selp.f64 	%fd302, %fd301, %fd297, %p186;
	setp.gt.u32 	%p188, %r69, 96;
	ld.shared.f64 	%fd304, [_ZZN3cub18CUB_300001_SM_10006detail6reduce28DeviceReduceSingleTileKernelINS2_10policy_hubIdjN4cuda3__47maximumIvEEE10Policy1000EPdSB_jS8_ddNS5_3std3__410__identityEEEvT0_T1_T2_T3_T4_T6_E12temp_storage+32];
	setp.lt.f64 	%p189, %fd302, %fd304;
	selp.f64 	%fd306, %fd304, %fd302, %p189;
	selp.f64 	%fd307, %fd306, %fd302, %p188;
	setp.gt.u32 	%p190, %r69, 128;
	ld.shared.f64 	%fd309, [_ZZN3cub18CUB_300001_SM_10006detail6reduce28DeviceReduceSingleTileKernelINS2_10policy_hubIdjN4cuda3__47maximumIvEEE10Policy1000EPdSB_jS8_ddNS5_3std3__410__identityEEEvT0_T1_T2_T3_T4_T6_E12temp_storage+40];
	setp.lt.f64 	%p191, %fd307, %fd309;
	selp.f64 	%fd311, %fd309, %fd307, %p191;
	selp.f64 	%fd312, %fd311, %fd307, %p190;
	setp.gt.u32 	%p192, %r69, 160;
	ld.shared.f64 	%fd314, [_ZZN3cub18CUB_300001_SM_10006detail6reduce28DeviceReduceSingleTileKernelINS2_10policy_hubIdjN4cuda3__47maximumIvEEE10Policy1000EPdSB_jS8_ddNS5_3std3__410__identityEEEvT0_T1_T2_T3_T4_T6_E12temp_storage+48];
	setp.lt.f64 	%p193, %fd312, %fd314;
	selp.f64 	%fd316, %fd314, %fd312, %p193;
	selp.f64 	%fd317, %fd316, %fd312, %p192;
	setp.gt.u32 	%p194, %r69, 192;
	ld.shared.f64 	%fd319, [_ZZN3cub18CUB_300001_SM_10006detail6reduce28DeviceReduceSingleTileKernelINS2_10policy_hubIdjN4cuda3__47maximumIvEEE10Policy1000EPdSB_jS8_ddNS5_3std3__410__identityEEEvT0_T1_T2_T3_T4_T6_E12temp_storage+56];
	setp.lt.f64 	%p195, %fd317, %fd319;
	selp.f64 	%fd321, %fd319, %fd317, %p195;
	selp.f64 	%fd322, %fd321, %fd317, %p194;
	setp.gt.u32 	%p196, %r69, 224;
	ld.shared.f64 	%fd324, [_ZZN3cub18CUB_300001_SM_10006detail6reduce28DeviceReduceSingleTileKernelINS2_10policy_hubIdjN4cuda3__47maximumIvEEE10Policy1000EPdSB_jS8_ddNS5_3std3__410__identityEEEvT0_T1_T2_T3_T4_T6_E12temp_storage+64];
	setp.lt.f64 	%p197, %fd322, %fd324;
	selp.f64 	%fd326, %fd324, %fd322, %p197;
	selp.f64 	%fd380, %fd326, %fd322, %p196;
	bra.uni 	$L__BB3_74;
$L__BB3_23:
	mov.u32 	%r13, %tid.x;
	shl.b32 	%r263, %r13, 2;
	mul.wide.u32 	%rd127, %r263, 8;
	add.s64 	%rd117, %rd16, %rd127;
	// begin inline asm
	ld.global.nc.v2.u64 {%rd115, %rd116}, [%rd117];
	// end inline asm
	add.s64 	%rd120, %rd117, 16;
	// begin inline asm
	ld.global.nc.v2.u64 {%rd118, %rd119}, [%rd120];
	// end inline asm
	mov.b64 	%fd206, %rd115;
	mov.b64 	%fd207, %rd116;
	mov.b64 	%fd208, %rd118;
	mov.b64 	%fd209, %rd119;
	add.s64 	%rd123, %rd117, 8192;
	// begin inline asm
	ld.global.nc.v2.u64 {%rd121, %rd122}, [%rd123];
	// end inline asm
	add.s64 	%rd126, %rd117, 8208;
	// begin inline asm
	ld.global.nc.v2.u64 {%rd124, %rd125}, [%rd126];
	// end inline asm
	mov.b64 	%fd210, %rd121;
	mov.b64 	%fd211, %rd122;
	mov.b64 	%fd212, %rd124;
	mov.b64 	%fd213, %rd125;
	setp.lt.f64 	%p111, %fd206, %fd207;
	selp.f64 	%fd214, %fd207, %fd206, %p111;
	setp.lt.f64 	%p112, %fd214, %fd208;
	selp.f64 	%fd215, %fd208, %fd214, %p112;
	setp.lt.f64 	%p113, %fd215, %fd209;
	selp.f64 	%fd216, %fd209, %fd215, %p113;
	setp.lt.f64 	%p114, %fd216, %fd210;
	selp.f64 	%fd217, %fd210, %fd216, %p114;
	setp.lt.f64 	%p115, %fd217, %fd211;
	selp.f64 	%fd218, %fd211, %fd217, %p115;
	setp.lt.f64 	%p116, %fd218, %fd212;
	selp.f64 	%fd219, %fd212, %fd218, %p116;
	setp.lt.f64 	%p117, %fd219, %fd213;
	selp.f64 	%fd366, %fd213, %fd219, %p117;
	add.s32 	%r14, %r69, -2048;
	setp.lt.u32 	%p118, %r14, 2048;
	mov.b32 	%r462, 2048;
	@%p118 bra 	$L__BB3_27;
	mov.b32 	%r462, 2048;
$L__BB3_25:
	mul.wide.u32 	%rd140, %r462, 8;
	add.s64 	%rd130, %rd117, %rd140;
	// begin inline asm
	ld.global.nc.v2.u64 {%rd128, %rd129}, [%rd130];
	// end inline asm
	add.s64 	%rd133, %rd130, 16;
	// begin inline asm
	ld.global.nc.v2.u64 {%rd131, %rd132}, [%rd133];
	// end inline asm
	mov.b64 	%fd220, %rd128;
	mov.b64 	%fd221, %rd129;
	mov.b64 	%fd222, %rd131;
	mov.b64 	%fd223, %rd132;
	add.s64 	%rd136, %rd130, 8192;
	// begin inline asm
	ld.global.nc.v2.u64 {%rd134, %rd135}, [%rd136];
	// end inline asm
	add.s64 	%rd139, %rd130, 8208;
	// begin inline asm
	ld.global.nc.v2.u64 {%rd137, %rd138}, [%rd139];
	// end inline asm
	mov.b64 	%fd224, %rd134;
	mov.b64 	%fd225, %rd135;
	mov.b64 	%fd226, %rd137;
	mov.b64 	%fd227, %rd138;
	setp.lt.f64 	%p119, %fd366, %fd220;
	selp.f64 	%fd228, %fd220, %fd366, %p119;
	setp.lt.f64 	%p120, %fd228, %fd221;
	selp.f64 	%fd229, %fd221, %fd228, %p120;
	setp.lt.f64 	%p121, %fd229, %fd222;
	selp.f64 	%fd230, %fd222, %fd229, %p121;
	setp.lt.f64 	%p122, %fd230, %fd223;
	selp.f64 	%fd231, %fd223, %fd230, %p122;
	setp.lt.f64 	%p123, %fd231, %fd224;
	selp.f64 	%fd232, %fd224, %fd231, %p123;
	setp.lt.f64 	%p124, %fd232, %fd225;
	selp.f64 	%fd233, %fd225, %fd232, %p124;
	setp.lt.f64 	%p125, %fd233, %fd226;
	selp.f64 	%fd234, %fd226, %fd233, %p125;
	setp.lt.f64 	%p126, %fd234, %fd227;
	selp.f64 	%fd366, %fd227, %fd234, %p126;
	sub.s32 	%r265, %r69, %r462;
	setp.lt.u32 	%p127, %r265, 2048;
	@%p127 bra 	$L__BB3_35;
	add.s32 	%r462, %r462, 2048;
	setp.le.u32 	%p128, %r462, %r14;
	@%p128 bra 	$L__BB3_25;
$L__BB3_27:
	setp.le.u32 	%p129, %r69, %r462;
	@%p129 bra 	$L__BB3_35;
	sub.s32 	%r18, %r69, %r462;
	setp.ge.s32 	%p130, %r13, %r18;
	@%p130 bra 	$L__BB3_35;
	not.b32 	%r266, %r13;
	add.s32 	%r267, %r69, %r266;
	sub.s32 	%r19, %r267, %r462;
	and.b32  	%r268, %r19, 768;
	setp.eq.s32 	%p131, %r268, 768;
	mov.u32 	%r466, %r13;
	@%p131 bra 	$L__BB3_32;
	add.s32 	%r464, %r13, %r462;
	shr.u32 	%r269, %r19, 8;
	add.s32 	%r270, %r269, 1;
	and.b32  	%r271, %r270, 3;
	neg.s32 	%r463, %r271;
	mov.u32 	%r466, %r13;
$L__BB3_31:
	.pragma "nounroll";
	mul.wide.u32 	%rd143, %r464, 8;
	add.s64 	%rd142, %rd16, %rd143;
	// begin inline asm
	ld.global.nc.u64 %rd141, [%rd142];
	// end inline asm
	mov.b64 	%fd236, %rd141;
	setp.lt.f64 	%p132, %fd366, %fd236;
	selp.f64 	%fd366, %fd236, %fd366, %p132;
	add.s32 	%r466, %r466, 256;
	add.s32 	%r464, %r464, 256;
	add.s32 	%r463, %r463, 1;
	setp.ne.s32 	%p133, %r463, 0;
	@%p133 bra 	$L__BB3_31;
$L__BB3_32:
	setp.lt.u32 	%p134, %r19, 768;
	@%p134 bra 	$L__BB3_35;
	add.s32 	%r468, %r466, 512;
	add.s32 	%r467, %r466, %r462;
$L__BB3_34:
	mul.wide.u32 	%rd152, %r467, 8;
	add.s64 	%rd145, %rd16, %rd152;
	// begin inline asm
	ld.global.nc.u64 %rd144, [%rd145];
	// end inline asm
	mov.b64 	%fd237, %rd144;
	setp.lt.f64 	%p135, %fd366, %fd237;
	selp.f64 	%fd238, %fd237, %fd366, %p135;
	add.s32 	%r272, %r467, 256;
	mul.wide.u32 	%rd153, %r272, 8;
	add.s64 	%rd147, %rd16, %rd153;
	// begin inline asm
	ld.global.nc.u64 %rd146, [%rd147];
	// end inline asm
	mov.b64 	%fd239, %rd146;
	setp.lt.f64 	%p136, %fd238, %fd239;
	selp.f64 	%fd240, %fd239, %fd238, %p136;
	add.s32 	%r273, %r467, 512;
	mul.wide.u32 	%rd154, %r273, 8;
	add.s64 	%rd149, %rd16, %rd154;
	// begin inline asm
	ld.global.nc.u64 %rd148, [%rd149];
	// end inline asm
	mov.b64 	%fd241, %rd148;
	setp.lt.f64 	%p137, %fd240, %fd241;
	selp.f64 	%fd242, %fd241, %fd240, %p137;
	add.s32 	%r274, %r467, 768;
	mul.wide.u32 	%rd155, %r274, 8;
	add.s64 	%rd151, %rd16, %rd155;
	// begin inline asm
	ld.global.nc.u64 %rd150, [%rd151];
	// end inline asm
	mov.b64 	%fd243, %rd150;
	setp.lt.f64 	%p138, %fd242, %fd243;
	selp.f64 	%fd366, %fd243, %fd242, %p138;
	add.s32 	%r33, %r468, 1024;
	add.s32 	%r275, %r468, 512;
	add.s32 	%r467, %r467, 1024;
	setp.lt.s32 	%p139, %r275, %r18;
	mov.u32 	%r468, %r33;
	@%p139 bra 	$L__BB3_34;
$L__BB3_35:
	// begin inline asm
	mov.u32 %r276, %laneid;
	// end inline asm
	mov.b64 	%rd156, %fd366;
	mov.b64 	{%r278, %r283}, %rd156;
	mov.b32 	%r284, 1;
	mov.b32 	%r325, 31;
	mov.b32 	%r326, -1;
	// begin inline asm
	shfl.sync.down.b32 %r277, %r278, %r284, %r325, %r326;
	// end inline asm
	// begin inline asm
	shfl.sync.down.b32 %r282, %r283, %r284, %r325, %r326;
	// end inline asm
	mov.b64 	%rd157, {%r277, %r282};
	mov.b64 	%fd244, %rd157;
	setp.gt.s32 	%p140, %r276, 30;
	setp.lt.f64 	%p141, %fd366, %fd244;
	selp.f64 	%fd245, %fd244, %fd366, %p141;
	selp.f64 	%fd246, %fd366, %fd245, %p140;
	mov.b64 	%rd158, %fd246;
	mov.b64 	{%r288, %r293}, %rd158;
	mov.b32 	%r294, 2;
	// begin inline asm
	shfl.sync.down.b32 %r287, %r288, %r294, %r325, %r326;
	// end inline asm
	// begin inline asm
	shfl.sync.down.b32 %r292, %r293, %r294, %r325, %r326;
	// end inline asm
	mov.b64 	%rd159, {%r287, %r292};
	mov.b64 	%fd247, %rd159;
	setp.gt.s32 	%p142, %r276, 29;
	setp.lt.f64 	%p143, %fd246, %fd247;
	selp.f64 	%fd248, %fd247, %fd246, %p143;
	selp.f64 	%fd249, %fd246, %fd248, %p142;
	mov.b64 	%rd160, %fd249;
	mov.b64 	{%r298, %r303}, %rd160;
	mov.b32 	%r304, 4;
	// begin inline asm
	shfl.sync.down.b32 %r297, %r298, %r304, %r325, %r326;
	// end inline asm
	// begin inline asm
	shfl.sync.down.b32 %r302, %r303, %r304, %r325, %r326;
	// end inline asm
	mov.b64 	%rd161, {%r297, %r302};
	mov.b64 	%fd250, %rd161;
	setp.gt.s32 	%p144, %r276, 27;
	setp.lt.f64 	%p145, %fd249, %fd250;
	selp.f64 	%fd251, %fd250, %fd249, %p145;
	selp.f64 	%fd252, %fd249, %fd251, %p144;
	mov.b64 	%rd162, %fd252;
	mov.b64 	{%r308, %r313}, %rd162;
	mov.b32 	%r314, 8;
	// begin inline asm
	shfl.sync.down.b32 %r307, %r308, %r314, %r325, %r326;
	// end inline asm
	// begin inline asm
	shfl.sync.down.b32 %r312, %r313, %r314, %r325, %r326;
	// end inline asm
	mov.b64 	%rd163, {%r307, %r312};
	mov.b64 	%fd253, %rd163;
	setp.gt.s32 	%p146, %r276, 23;
	setp.lt.f64 	%p147, %fd252, %fd253;
	selp.f64 	%fd254, %fd253, %fd252, %p147;
	selp.f64 	%fd255, %fd252, %fd254, %p146;
	mov.b64 	%rd164, %fd255;
	mov.b64 	{%r318, %r323}, %rd164;
	mov.b32 	%r324, 16;
	// begin inline asm
	shfl.sync.down.b32 %r317, %r318, %r324, %r325, %r326;
	// end inline asm
	// begin inline asm
	shfl.sync.down.b32 %r322, %r323, %r324, %r325, %r326;
	// end inline asm
	mov.b64 	%rd165, {%r317, %r322};
	mov.b64 	%fd256, %rd165;
	setp.gt.s32 	%p148, %r276, 15;
	setp.lt.f64 	%p149, %fd255, %fd256;
	selp.f64 	%fd26, %fd256, %fd255, %p149;
	selp.f64 	%fd380, %fd255, %fd26, %p148;
	setp.ne.s32 	%p150, %r276, 0;
	@%p150 bra 	$L__BB3_37;
	shr.u32 	%r327, %r13, 2;
	and.b32  	%r328, %r327, 248;
	mov.u32 	%r329, _ZZN3cub18CUB_300001_SM_10006detail6reduce28DeviceReduceSingleTileKernelINS2_10policy_hubIdjN4cuda3__47maximumIvEEE10Policy1000EPdSB_jS8_ddNS5_3std3__410__identityEEEvT0_T1_T2_T3_T4_T6_E12temp_storage;
	add.s32 	%r330, %r329, %r328;
	st.shared.f64 	[%r330+8], %fd26;
$L__BB3_37:
	bar.sync 	0;
	setp.ne.s32 	%p151, %r13, 0;
	@%p151 bra 	$L__BB3_74;
	ld.shared.f64 	%fd257, [_ZZN3cub18CUB_300001_SM_10006detail6reduce28DeviceReduceSingleTileKernelINS2_10policy_hubIdjN4cuda3__47maximumIvEEE10Policy1000EPdSB_jS8_ddNS5_3std3__410__identityEEEvT0_T1_T2_T3_T4_T6_E12temp_storage+16];
	setp.lt.f64 	%p152, %fd380, %fd257;
	selp.f64 	%fd258, %fd257, %fd380, %p152;
	ld.shared.f64 	%fd259, [_ZZN3cub18CUB_300001_SM_10006detail6reduce28DeviceReduceSingleTileKernelINS2_10policy_hubIdjN4cuda3__47maximumIvEEE10Policy1000EPdSB_jS8_ddNS5_3std3__410__identityEEEvT0_T1_T2_T3_T4_T6_E12temp_storage+24];
	setp.lt.f64 	%p153, %fd258, %fd259;
	selp.f64 	%fd260, %fd259, %fd258, %p153;
	ld.shared.f64 	%fd261, [_ZZN3cub18CUB_300001_SM_10006detail6reduce28DeviceReduceSingleTileKernelINS2_10policy_hubIdjN4cuda3__47maximumIvEEE10Policy1000EPdSB_jS8_ddNS5_3std3__410__identityEEEvT0_T1_T2_T3_T4_T6_E12temp_storage+32];
	setp.lt.f64 	%p154, %fd260, %fd261;
	selp.f64 	%fd262, %fd261, %fd260, %p154;
	ld.shared.f64 	%fd263, [_ZZN3cub18CUB_300001_SM_10006detail6reduce28DeviceReduceSingleTileKernelINS2_10policy_hubIdjN4cuda3__47maximumIvEEE10Policy1000EPdSB_jS8_ddNS5_3std3__410__identityEEEvT0_T1_T2_T3_T4_T6_E12temp_storage+40];
	setp.lt.f64 	%p155, %fd262, %fd263;
	selp.f64 	%fd264, %fd263, %fd262, %p155;
	ld.shared.f64 	%fd265, [_ZZN3cub18CUB_300001_SM_10006detail6reduce28DeviceReduceSingleTileKernelINS2_10policy_hubIdjN4cuda3__47maximumIvEEE10Policy1000EPdSB_jS8_ddNS5_3std3__410__identityEEEvT0_T1_T2_T3_T4_T6_E12temp_storage+48];
	setp.lt.f64 	%p156, %fd264, %fd265;
	selp.f64 	%fd266, %fd265, %fd264, %p156;
	ld.shared.f64 	%fd267, [_ZZN3cub18CUB_300001_SM_10006detail6reduce28DeviceReduceSingleTileKernelINS2_10policy_hubIdjN4cuda3__47maximumIvEEE10Policy1000EPdSB_jS8_ddNS5_3std3__410__identityEEEvT0_T1_T2_T3_T4_T6_E12temp_storage+56];
	setp.lt.f64 	%p157, %fd266, %fd267;
	selp.f64 	%fd268, %fd267, %fd266, %p157;
	ld.shared.f64 	%fd269, [_ZZN3cub18CUB_300001_SM_10006detail6reduce28DeviceReduceSingleTileKernelINS2_10policy_hubIdjN4cuda3__47maximumIvEEE10Policy1000EPdSB_jS8_ddNS5_3std3__410__identityEEEvT0_T1_T2_T3_T4_T6_E12temp_storage+64];
	setp.lt.f64 	%p158, %fd268, %fd269;
	selp.f64 	%fd380, %fd269, %fd268, %p158;
	bra.uni 	$L__BB3_74;
$L__BB3_39:
	setp.gt.u32 	%p3, %r69, 2047;
	@%p3 bra 	$L__BB3_58;
	mov.u32 	%r35, %tid.x;
	setp.ge.u32 	%p52, %r35, %r69;
	mov.f64 	%fd372, 0d0000000000000000;
	mov.u32 	%r472, %r35;
	@%p52 bra 	$L__BB3_42;
	mul.wide.u32 	%rd82, %r35, 8;
	add.s64 	%rd81, %rd16, %rd82;
	// begin inline asm
	ld.global.nc.u64 %rd80, [%rd81];
	// end inline asm
	mov.b64 	%fd372, %rd80;
	add.s32 	%r472, %r35, 256;
$L__BB3_42:
	setp.ge.u32 	%p53, %r472, %r69;
	@%p53 bra 	$L__BB3_49;
	not.b32 	%r139, %r472;
	add.s32 	%r38, %r69, %r139;
	and.b32  	%r140, %r38, 768;
	setp.eq.s32 	%p54, %r140, 768;
	@%p54 bra 	$L__BB3_46;
	mul.wide.u32 	%rd83, %r472, 8;
	add.s64 	%rd203, %rd16, %rd83;
	shr.u32 	%r141, %r38, 8;
	add.s32 	%r142, %r141, 1;
	and.b32  	%r143, %r142, 3;
	neg.s32 	%r470, %r143;
$L__BB3_45:
	.pragma "nounroll";
	// begin inline asm
	ld.global.nc.u64 %rd84, [%rd203];
	// end inline asm
	mov.b64 	%fd125, %rd84;
	setp.lt.f64 	%p55, %fd372, %fd125;
	selp.f64 	%fd372, %fd125, %fd372, %p55;
	add.s32 	%r472, %r472, 256;
	add.s64 	%rd203, %rd203, 2048;
	add.s32 	%r470, %r470, 1;
	setp.ne.s32 	%p56, %r470, 0;
	@%p56 bra 	$L__BB3_45;
$L__BB3_46:
	setp.lt.u32 	%p57, %r38, 768;
	@%p57 bra 	$L__BB3_49;
	mul.wide.u32 	%rd86, %r472, 8;
	add.s64 	%rd204, %rd16, %rd86;
$L__BB3_48:
	// begin inline asm
	ld.global.nc.u64 %rd87, [%rd204];
	// end inline asm
	mov.b64 	%fd126, %rd87;
	setp.lt.f64 	%p58, %fd372, %fd126;
	selp.f64 	%fd127, %fd126, %fd372, %p58;
	add.s64 	%rd90, %rd204, 2048;
	// begin inline asm
	ld.global.nc.u64 %rd89, [%rd90];
	// end inline asm
	mov.b64 	%fd128, %rd89;
	setp.lt.f64 	%p59, %fd127, %fd128;
	selp.f64 	%fd129, %fd128, %fd127, %p59;
	add.s64 	%rd92, %rd204, 4096;
	// begin inline asm
	ld.global.nc.u64 %rd91, [%rd92];
	// end inline asm
	mov.b64 	%fd130, %rd91;
	setp.lt.f64 	%p60, %fd129, %fd130;
	selp.f64 	%fd131, %fd130, %fd129, %p60;
	add.s64 	%rd94, %rd204, 6144;
	// begin inline asm
	ld.global.nc.u64 %rd93, [%rd94];
	// end inline asm
	mov.b64 	%fd132, %rd93;
	setp.lt.f64 	%p61, %fd131, %fd132;
	selp.f64 	%fd372, %fd132, %fd131, %p61;
	add.s32 	%r472, %r472, 1024;
	add.s64 	%rd204, %rd204, 8192;
	setp.lt.s32 	%p62, %r472, %r69;
	@%p62 bra 	$L__BB3_48;
$L__BB3_49:
	setp.lt.u32 	%p63, %r69, 256;
	@%p63 bra 	$L__BB3_54;
	// begin inline asm
	mov.u32 %r207, %laneid;
	// end inline asm
	mov.b64 	%rd105, %fd372;
	mov.b64 	{%r209, %r214}, %rd105;
	mov.b32 	%r215, 1;
	mov.b32 	%r256, 31;
	mov.b32 	%r257, -1;
	// begin inline asm
	shfl.sync.down.b32 %r208, %r209, %r215, %r256, %r257;
	// end inline asm
	// begin inline asm
	shfl.sync.down.b32 %r213, %r214, %r215, %r256, %r257;
	// end inline asm
	mov.b64 	%rd106, {%r208, %r213};
	mov.b64 	%fd180, %rd106;
	setp.gt.s32 	%p91, %r207, 30;
	setp.lt.f64 	%p92, %fd372, %fd180;
	selp.f64 	%fd181, %fd180, %fd372, %p92;
	selp.f64 	%fd182, %fd372, %fd181, %p91;
	mov.b64 	%rd107, %fd182;
	mov.b64 	{%r219, %r224}, %rd107;
	mov.b32 	%r225, 2;
	// begin inline asm
	shfl.sync.down.b32 %r218, %r219, %r225, %r256, %r257;
	// end inline asm
	// begin inline asm
	shfl.sync.down.b32 %r223, %r224, %r225, %r256, %r257;
	// end inline asm
	mov.b64 	%rd108, {%r218, %r223};
	mov.b64 	%fd183, %rd108;
	setp.gt.s32 	%p93, %r207, 29;
	setp.lt.f64 	%p94, %fd182, %fd183;
	selp.f64 	%fd184, %fd183, %fd182, %p94;
	selp.f64 	%fd185, %fd182, %fd184, %p93;
	mov.b64 	%rd109, %fd185;
	mov.b64 	{%r229, %r234}, %rd109;
	mov.b32 	%r235, 4;
	// begin inline asm
	shfl.sync.down.b32 %r228, %r229, %r235, %r256, %r257;
	// end inline asm
	// begin inline asm
	shfl.sync.down.b32 %r233, %r234, %r235, %r256, %r257;
	// end inline asm
	mov.b64 	%rd110, {%r228, %r233};
	mov.b64 	%fd186, %rd110;
	setp.gt.s32 	%p95, %r207, 27;
	setp.lt.f64 	%p96, %fd185, %fd186;
	selp.f64 	%fd187, %fd186, %fd185, %p96;
	selp.f64 	%fd188, %fd185, %fd187, %p95;
	mov.b64 	%rd111, %fd188;
	mov.b64 	{%r239, %r244}, %rd111;
	mov.b32 	%r245, 8;
	// begin inline asm
	shfl.sync.down.b32 %r238, %r239, %r245, %r256, %r257;
	// end inline asm
	// begin inline asm
	shfl.sync.down.b32 %r243, %r244, %r245, %r256, %r257;
	// end inline asm
	mov.b64 	%rd112, {%r238, %r243};
	mov.b64 	%fd189, %rd112;
	setp.gt.s32 	%p97, %r207, 23;
	setp.lt.f64 	%p98, %fd188, %fd189;
	selp.f64 	%fd190, %fd189, %fd188, %p98;
	selp.f64 	%fd191, %fd188, %fd190, %p97;
	mov.b64 	%rd113, %fd191;
	mov.b64 	{%r249, %r254}, %rd113;
	mov.b32 	%r255, 16;
	// begin inline asm
	shfl.sync.down.b32 %r248, %r249, %r255, %r256, %r257;
	// end inline asm
	// begin inline asm
	shfl.sync.down.b32 %r253, %r254, %r255, %r256, %r257;
	// end inline asm
	mov.b64 	%rd114, {%r248, %r253};
	mov.b64 	%fd192, %rd114;
	setp.gt.s32 	%p99, %r207, 15;
	setp.lt.f64 	%p100, %fd191, %fd192;
	selp.f64 	%fd38, %fd192, %fd191, %p100;
	selp.f64 	%fd380, %fd191, %fd38, %p99;
	setp.ne.s32 	%p101, %r207, 0;
	@%p101 bra 	$L__BB3_52;
	shr.u32 	%r258, %r35, 2;
	and.b32  	%r259, %r258, 248;
	mov.u32 	%r260, _ZZN3cub18CUB_300001_SM_10006detail6reduce28DeviceReduceSingleTileKernelINS2_10policy_hubIdjN4cuda3__47maximumIvEEE10Policy1000EPdSB_jS8_ddNS5_3std3__410__identityEEEvT0_T1_T2_T3_T4_T6_E12temp_storage;
	add.s32 	%r261, %r260, %r259;
	st.shared.f64 	[%r261+8], %fd38;
$L__BB3_52:
	bar.sync 	0;
	setp.ne.s32 	%p102, %r35, 0;
	@%p102 bra 	$L__BB3_74;
	ld.shared.f64 	%fd193, [_ZZN3cub18CUB_300001_SM_10006detail6reduce28DeviceReduceSingleTileKernelINS2_10policy_hubIdjN4cuda3__47maximumIvEEE10Policy1000EPdSB_jS8_ddNS5_3std3__410__identityEEEvT0_T1_T2_T3_T4_T6_E12temp_storage+16];
	setp.lt.f64 	%p103, %fd380, %fd193;
	selp.f64 	%fd194, %fd193, %fd380, %p103;
	ld.shared.f64 	%fd195, [_ZZN3cub18CUB_300001_SM_10006detail6reduce28DeviceReduceSingleTileKernelINS2_10policy_hubIdjN4cuda3__47maximumIvEEE10Policy1000EPdSB_jS8_ddNS5_3std3__410__identityEEEvT0_T1_T2_T3_T4_T6_E12temp_storage+24];
	setp.lt.f64 	%p104, %fd194, %fd195;
	selp.f64 	%fd196, %fd195, %fd194, %p104;
	ld.shared.f64 	%fd197, [_ZZN3cub18CUB_300001_SM_10006detail6reduce28DeviceReduceSingleTileKernelINS2_10policy_hubIdjN4cuda3__47maximumIvEEE10Policy1000EPdSB_jS8_ddNS5_3std3__410__identityEEEvT0_T1_T2_T3_T4_T6_E12temp_storage+32];
	setp.lt.f64 	%p105, %fd196, %fd197;
	selp.f64 	%fd198, %fd197, %fd196, %p105;
	ld.shared.f64 	%fd199, [_ZZN3cub18CUB_300001_SM_10006detail6reduce28DeviceReduceSingleTileKernelINS2_10policy_hubIdjN4cuda3__47maximumIvEEE10Policy1000EPdSB_jS8_ddNS5_3std3__410__identityEEEvT0_T1_T2_T3_T4_T6_E12temp_storage+40];
	setp.lt.f64 	%p106, %fd198, %fd199;
	selp.f64 	%fd200, %fd199, %fd198, %p106;
	ld.shared.f64 	%fd201, [_ZZN3cub18CUB_300001_SM_10006detail6reduce28DeviceReduceSingleTileKernelINS2_10policy_hubIdjN4cuda3__47maximumIvEEE10Policy1000EPdSB_jS8_ddNS5_3std3__410__identityEEEvT0_T1_T2_T3_T4_T6_E12temp_storage+48];
	setp.lt.f64 	%p107, %fd200, %fd201;
	selp.f64 	%fd202, %fd201, %fd200, %p107;
	ld.shared.f64 	%fd203, [_ZZN3cub18CUB_300001_SM_10006detail6reduce28DeviceReduceSingleTileKernelINS2_10policy_hubIdjN4cuda3__47maximumIvEEE10Policy1000EPdSB_jS8_ddNS5_3std3__410__identityEEEvT0_T1_T2_T3_T4_T6_E12temp_storage+56];
	setp.lt.f64 	%p108, %fd202, %fd203;
	selp.f64 	%fd204, %fd203, %fd202, %p108;
	ld.shared.f64 	%fd205, [_ZZN3cub18CUB_300001_SM_10006detail6reduce28DeviceReduceSingleTileKernelINS2_10policy_hubIdjN4cuda3__47maximumIvEEE10Policy1000EPdSB_jS8_ddNS5_3std3__410__identityEEEvT0_T1_T2_T3_T4_T6_E12temp_storage+64];
	setp.lt.f64 	%p109, %fd204, %fd205;
	selp.f64 	%fd380, %fd205, %fd204, %p109;
	bra.uni 	$L__BB3_74;
$L__BB3_54:
	// begin inline asm
	mov.u32 %r144, %laneid;
	// end inline asm
	and.b32  	%r195, %r35, 992;
	add.s32 	%r196, %r195, 32;
	setp.gt.u32 	%p64, %r196, %r69;
	not.b32 	%r197, %r195;
	add.s32 	%r198, %r69, %r197;
	selp.b32 	%r193, %r198, 31, %p64;
	mov.b64 	%rd95, %fd372;
	mov.b64 	{%r146, %r151}, %rd95;
	mov.b32 	%r152, 1;
	mov.b32 	%r194, -1;
	// begin inline asm
	shfl.sync.down.b32 %r145, %r146, %r152, %r193, %r194;
	// end inline asm
	// begin inline asm
	shfl.sync.down.b32 %r150, %r151, %r152, %r193, %r194;
	// end inline asm
	mov.b64 	%rd96, {%r145, %r150};
	mov.b64 	%fd133, %rd96;
	setp.lt.s32 	%p65, %r144, %r193;
	setp.lt.f64 	%p66, %fd372, %fd133;
	selp.f64 	%fd134, %fd133, %fd372, %p66;
	selp.f64 	%fd135, %fd134, %fd372, %p65;
	mov.b64 	%rd97, %fd135;
	mov.b64 	{%r156, %r161}, %rd97;
	mov.b32 	%r162, 2;
	// begin inline asm
	shfl.sync.down.b32 %r155, %r156, %r162, %r193, %r194;
	// end inline asm
	// begin inline asm
	shfl.sync.down.b32 %r160, %r161, %r162, %r193, %r194;
	// end inline asm
	mov.b64 	%rd98, {%r155, %r160};
	mov.b64 	%fd136, %rd98;
	add.s32 	%r199, %r144, 2;
	setp.gt.s32 	%p67, %r199, %r193;
	setp.lt.f64 	%p68, %fd135, %fd136;
	selp.f64 	%fd137, %fd136, %fd135, %p68;
	selp.f64 	%fd138, %fd135, %fd137, %p67;
	mov.b64 	%rd99, %fd138;
	mov.b64 	{%r166, %r171}, %rd99;
	mov.b32 	%r172, 4;
	// begin inline asm
	shfl.sync.down.b32 %r165, %r166, %r172, %r193, %r194;
	// end inline asm
	// begin inline asm
	shfl.sync.down.b32 %r170, %r171, %r172, %r193, %r194;
	// end inline asm
	mov.b64 	%rd100, {%r165, %r170};
	mov.b64 	%fd139, %rd100;
	add.s32 	%r200, %r144, 4;
	setp.gt.s32 	%p69, %r200, %r193;
	setp.lt.f64 	%p70, %fd138, %fd139;
	selp.f64 	%fd140, %fd139, %fd138, %p70;
	selp.f64 	%fd141, %fd138, %fd140, %p69;
	mov.b64 	%rd101, %fd141;
	mov.b64 	{%r176, %r181}, %rd101;
	mov.b32 	%r182, 8;
	// begin inline asm
	shfl.sync.down.b32 %r175, %r176, %r182, %r193, %r194;
	// end inline asm
	// begin inline asm
	shfl.sync.down.b32 %r180, %r181, %r182, %r193, %r194;
	// end inline asm
	mov.b64 	%rd102, {%r175, %r180};
	mov.b64 	%fd142, %rd102;
	add.s32 	%r201, %r144, 8;
	setp.gt.s32 	%p71, %r201, %r193;
	setp.lt.f64 	%p72, %fd141, %fd142;
	selp.f64 	%fd143, %fd142, %fd141, %p72;
	selp.f64 	%fd144, %fd141, %fd143, %p71;
	mov.b64 	%rd103, %fd144;
	mov.b64 	{%r186, %r191}, %rd103;
	mov.b32 	%r192, 16;
	// begin inline asm
	shfl.sync.down.b32 %r185, %r186, %r192, %r193, %r194;
	// end inline asm
	// begin inline asm
	shfl.sync.down.b32 %r190, %r191, %r192, %r193, %r194;
	// end inline asm
	mov.b64 	%rd104, {%r185, %r190};
	mov.b64 	%fd145, %rd104;
	add.s32 	%r202, %r144, 16;
	setp.gt.s32 	%p73, %r202, %r193;
	setp.lt.f64 	%p74, %fd144, %fd145;
	selp.f64 	%fd146, %fd145, %fd144, %p74;
	selp.f64 	%fd380, %fd144, %fd146, %p73;
	setp.ne.s32 	%p75, %r144, 0;
	@%p75 bra 	$L__BB3_56;
	shr.u32 	%r203, %r35, 2;
	and.b32  	%r204, %r203, 248;
	mov.u32 	%r205, _ZZN3cub18CUB_300001_SM_10006detail6reduce28DeviceReduceSingleTileKernelINS2_10policy_hubIdjN4cuda3__47maximumIvEEE10Policy1000EPdSB_jS8_ddNS5_3std3__410__identityEEEvT0_T1_T2_T3_T4_T6_E12temp_storage;
	add.s32 	%r206, %r205, %r204;
	st.shared.f64 	[%r206+8], %fd380;
$L__BB3_56:
	bar.sync 	0;
	setp.ne.s32 	%p76, %r35, 0;
	@%p76 bra 	$L__BB3_74;
	setp.gt.u32 	%p77, %r69, 32;
	ld.shared.f64 	%fd147, [_ZZN3cub18CUB_300001_SM_10006detail6reduce28DeviceReduceSingleTileKernelINS2_10policy_hubIdjN4cuda3__47maximumIvEEE10Policy1000EPdSB_jS8_ddNS5_3std3__410__identityEEEvT0_T1_T2_T3_T4_T6_E12temp_storage+16];
	setp.lt.f64 	%p78, %fd380, %fd147;
	selp.f64 	%fd149, %fd147, %fd380, %p78;
	selp.f64 	%fd150, %fd149, %fd380, %p77;
	setp.gt.u32 	%p79, %r69, 64;
	ld.shared.f64 	%fd152, [_ZZN3cub18CUB_300001_SM_10006detail6reduce28DeviceReduceSingleTileKernelINS2_10policy_hubIdjN4cuda3__47maximumIvEEE10Policy1000EPdSB_jS8_ddNS5_3std3__410__identityEEEvT0_T1_T2_T3_T4_T6_E12temp_storage+24];
	setp.lt.f64 	%p80, %fd150, %fd152;
	selp.f64 	%fd154, %fd152, %fd150, %p80;
	selp.f64 	%fd155, %fd154, %fd150, %p79;
	setp.gt.u32 	%p81, %r69, 96;
	ld.shared.f64 	%fd157, [_ZZN3cub18CUB_300001_SM_10006detail6reduce28DeviceReduceSingleTileKernelINS2_10policy_hubIdjN4cuda3__47maximumIvEEE10Policy1000EPdSB_jS8_ddNS5_3std3__410__identityEEEvT0_T1_T2_T3_T4_T6_E12temp_storage+32];
	setp.lt.f64 	%p82, %fd155, %fd157;
	selp.f64 	%fd159, %fd157, %fd155, %p82;
	selp.f64 	%fd160, %fd159, %fd155, %p81;
	setp.gt.u32 	%p83, %r69, 128;
	ld.shared.f64 	%fd162, [_ZZN3cub18CUB_300001_SM_10006detail6reduce28DeviceReduceSingleTileKernelINS2_10policy_hubIdjN4cuda3__47maximumIvEEE10Policy1000EPdSB_jS8_ddNS5_3std3__410__identityEEEvT0_T1_T2_T3_T4_T6_E12temp_storage+40];
	setp.lt.f64 	%p84, %fd160, %fd162;
	selp.f64 	%fd164, %fd162, %fd160, %p84;
	selp.f64 	%fd165, %fd164, %fd160, %p83;
	setp.gt.u32 	%p85, %r69, 160;
	ld.shared.f64 	%fd167, [_ZZN3cub18CUB_300001_SM_10006detail6reduce28DeviceReduceSingleTileKernelINS2_10policy_hubIdjN4cuda3__47maximumIvEEE10Policy1000EPdSB_jS8_ddNS5_3std3__410__identityEEEvT0_T1_T2_T3_T4_T6_E12temp_storage+48];
	setp.lt.f64 	%p86, %fd165, %fd167;
	selp.f64 	%fd169, %fd167, %fd165, %p86;
	selp.f64 	%fd170, %fd169, %fd165, %p85;
	setp.gt.u32 	%p87, %r69, 192;
	ld.shared.f64 	%fd172, [_ZZN3cub18CUB_300001_SM_10006detail6reduce28DeviceReduceSingleTileKernelINS2_10policy_hubIdjN4cuda3__47maximumIvEEE10Policy1000EPdSB_jS8_ddNS5_3std3__410__identityEEEvT0_T1_T2_T3_T4_T6_E12temp_storage+56];
	setp.lt.f64 	%p88, %fd170, %fd172;
	selp.f64 	%fd174, %fd172, %fd170, %p88;
	selp.f64 	%fd175, %fd174, %fd170, %p87;
	setp.gt.u32 	%p89, %r69, 224;
	ld.shared.f64 	%fd177, [_ZZN3cub18CUB_300001_SM_10006detail6reduce28DeviceReduceSingleTileKernelINS2_10policy_hubIdjN4cuda3__47maximumIvEEE10Policy1000EPdSB_jS8_ddNS5_3std3__410__identityEEEvT0_T1_T2_T3_T4_T6_E12temp_storage+64];
	setp.lt.f64 	%p90, %fd175, %fd177;
	selp.f64 	%fd179, %fd177, %fd175, %p90;
	selp.f64 	%fd380, %fd179, %fd175, %p89;
	bra.uni 	$L__BB3_74;
$L__BB3_58:
	mov.u32 	%r47, %tid.x;
	mul.wide.u32 	%rd35, %r47, 8;
	add.s64 	%rd20, %rd16, %rd35;
	// begin inline asm
	ld.global.nc.u64 %rd19, [%rd20];
	// end inline asm
	mov.b64 	%fd59, %rd19;
	add.s64 	%rd22, %rd20, 2048;
	// begin inline asm
	ld.global.nc.u64 %rd21, [%rd22];
	// end inline asm
	mov.b64 	%fd60, %rd21;
	add.s64 	%rd24, %rd20, 4096;
	// begin inline asm
	ld.global.nc.u64 %rd23, [%rd24];
	// end inline asm
	mov.b64 	%fd61, %rd23;
	add.s64 	%rd26, %rd20, 6144;
	// begin inline asm
	ld.global.nc.u64 %rd25, [%rd26];
	// end inline asm
	mov.b64 	%fd62, %rd25;
	add.s64 	%rd28, %rd20, 8192;
	// begin inline asm
	ld.global.nc.u64 %rd27, [%rd28];
	// end inline asm
	mov.b64 	%fd63, %rd27;
	add.s64 	%rd30, %rd20, 10240;
	// begin inline asm
	ld.global.nc.u64 %rd29, [%rd30];
	// end inline asm
	mov.b64 	%fd64, %rd29;
	add.s64 	%rd32, %rd20, 12288;
	// begin inline asm
	ld.global.nc.u64 %rd31, [%rd32];
	// end inline asm
	mov.b64 	%fd65, %rd31;
	add.s64 	%rd34, %rd20, 14336;
	// begin inline asm
	ld.global.nc.u64 %rd33, [%rd34];
	// end inline asm
	mov.b64 	%fd66, %rd33;
	setp.lt.f64 	%p4, %fd59, %fd60;
	selp.f64 	%fd67, %fd60, %fd59, %p4;
	setp.lt.f64 	%p5, %fd67, %fd61;
	selp.f64 	%fd68, %fd61, %fd67, %p5;
	setp.lt.f64 	%p6, %fd68, %fd62;
	selp.f64 	%fd69, %fd62, %fd68, %p6;
	setp.lt.f64 	%p7, %fd69, %fd63;
	selp.f64 	%fd70, %fd63, %fd69, %p7;
	setp.lt.f64 	%p8, %fd70, %fd64;
	selp.f64 	%fd71, %fd64, %fd70, %p8;
	setp.lt.f64 	%p9, %fd71, %fd65;
	selp.f64 	%fd72, %fd65, %fd71, %p9;
	setp.lt.f64 	%p10, %fd72, %fd66;
	selp.f64 	%fd379, %fd66, %fd72, %p10;
	add.s32 	%r48, %r69, -2048;
	setp.lt.u32 	%p11, %r48, 2048;
	mov.b32 	%r475, 2048;
	@%p11 bra 	$L__BB3_62;
	mov.b32 	%r475, 2048;
$L__BB3_60:
	add.s32 	%r72, %r47, %r475;
	mul.wide.u32 	%rd52, %r72, 8;
	add.s64 	%rd37, %rd16, %rd52;
	// begin inline asm
	ld.global.nc.u64 %rd36, [%rd37];
	// end inline asm
	mov.b64 	%fd73, %rd36;
	mul.wide.u32 	%rd53, %r475, 8;
	add.s64 	%rd54, %rd20, %rd53;
	add.s64 	%rd39, %rd54, 2048;
	// begin inline asm
	ld.global.nc.u64 %rd38, [%rd39];
	// end inline asm
	mov.b64 	%fd74, %rd38;
	add.s64 	%rd41, %rd54, 4096;
	// begin inline asm
	ld.global.nc.u64 %rd40, [%rd41];
	// end inline asm
	mov.b64 	%fd75, %rd40;
	add.s64 	%rd43, %rd54, 6144;
	// begin inline asm
	ld.global.nc.u64 %rd42, [%rd43];
	// end inline asm
	mov.b64 	%fd76, %rd42;
	add.s64 	%rd45, %rd54, 8192;
	// begin inline asm
	ld.global.nc.u64 %rd44, [%rd45];
	// end inline asm
	mov.b64 	%fd77, %rd44;
	add.s64 	%rd47, %rd54, 10240;
	// begin inline asm
	ld.global.nc.u64 %rd46, [%rd47];
	// end inline asm
	mov.b64 	%fd78, %rd46;
	add.s64 	%rd49, %rd54, 12288;
	// begin inline asm
	ld.global.nc.u64 %rd48, [%rd49];
	// end inline asm
	mov.b64 	%fd79, %rd48;
	add.s64 	%rd51, %rd54, 14336;
	// begin inline asm
	ld.global.nc.u64 %rd50, [%rd51];
	// end inline asm
	mov.b64 	%fd80, %rd50;
	setp.lt.f64 	%p12, %fd379, %fd73;
	selp.f64 	%fd81, %fd73, %fd379, %p12;
	setp.lt.f64 	%p13, %fd81, %fd74;
	selp.f64 	%fd82, %fd74, %fd81, %p13;
	setp.lt.f64 	%p14, %fd82, %fd75;
	selp.f64 	%fd83, %fd75, %fd82, %p14;
	setp.lt.f64 	%p15, %fd83, %fd76;
	selp.f64 	%fd84, %fd76, %fd83, %p15;
	setp.lt.f64 	%p16, %fd84, %fd77;
	selp.f64 	%fd85, %fd77, %fd84, %p16;
	setp.lt.f64 	%p17, %fd85, %fd78;
	selp.f64 	%fd86, %fd78, %fd85, %p17;
	setp.lt.f64 	%p18, %fd86, %fd79;
	selp.f64 	%fd87, %fd79, %fd86, %p18;
	setp.lt.f64 	%p19, %fd87, %fd80;
	selp.f64 	%fd379, %fd80, %fd87, %p19;
	sub.s32 	%r73, %r69, %r475;
	setp.lt.u32 	%p20, %r73, 2048;
	@%p20 bra 	$L__BB3_70;
	add.s32 	%r475, %r475, 2048;
	setp.le.u32 	%p21, %r475, %r48;
	@%p21 bra 	$L__BB3_60;
$L__BB3_62:
	setp.le.u32 	%p22, %r69, %r475;
	@%p22 bra 	$L__BB3_70;
	sub.s32 	%r52, %r69, %r475;
	setp.ge.s32 	%p23, %r47, %r52;
	@%p23 bra 	$L__BB3_70;
	not.b32 	%r74, %r47;
	add.s32 	%r75, %r69, %r74;
	sub.s32 	%r53, %r75, %r475;
	and.b32  	%r76, %r53, 768;
	setp.eq.s32 	%p24, %r76, 768;
	mov.u32 	%r479, %r47;
	@%p24 bra 	$L__BB3_67;
	add.s32 	%r477, %r47, %r475;
	shr.u32 	%r77, %r53, 8;
	add.s32 	%r78, %r77, 1;
	and.b32  	%r79, %r78, 3;
	neg.s32 	%r476, %r79;
	mov.u32 	%r479, %r47;
$L__BB3_66:
	.pragma "nounroll";
	mul.wide.u32 	%rd57, %r477, 8;
	add.s64 	%rd56, %rd16, %rd57;
	// begin inline asm
	ld.global.nc.u64 %rd55, [%rd56];
	// end inline asm
	mov.b64 	%fd89, %rd55;
	setp.lt.f64 	%p25, %fd379, %fd89;
	selp.f64 	%fd379, %fd89, %fd379, %p25;
	add.s32 	%r479, %r479, 256;
	add.s32 	%r477, %r477, 256;
	add.s32 	%r476, %r476, 1;
	setp.ne.s32 	%p26, %r476, 0;
	@%p26 bra 	$L__BB3_66;
$L__BB3_67:
	setp.lt.u32 	%p27, %r53, 768;
	@%p27 bra 	$L__BB3_70;
	add.s32 	%r481, %r479, 512;
	add.s32 	%r480, %r479, %r475;
$L__BB3_69:
	mul.wide.u32 	%rd66, %r480, 8;
	add.s64 	%rd59, %rd16, %rd66;
	// begin inline asm
	ld.global.nc.u64 %rd58, [%rd59];
	// end inline asm
	mov.b64 	%fd90, %rd58;
	setp.lt.f64 	%p28, %fd379, %fd90;
	selp.f64 	%fd91, %fd90, %fd379, %p28;
	add.s32 	%r80, %r480, 256;
	mul.wide.u32 	%rd67, %r80, 8;
	add.s64 	%rd61, %rd16, %rd67;
	// begin inline asm
	ld.global.nc.u64 %rd60, [%rd61];
	// end inline asm
	mov.b64 	%fd92, %rd60;
	setp.lt.f64 	%p29, %fd91, %fd92;
	selp.f64 	%fd93, %fd92, %fd91, %p29;
	add.s32 	%r81, %r480, 512;
	mul.wide.u32 	%rd68, %r81, 8;
	add.s64 	%rd63, %rd16, %rd68;
	// begin inline asm
	ld.global.nc.u64 %rd62, [%rd63];
	// end inline asm
	mov.b64 	%fd94, %rd62;
	setp.lt.f64 	%p30, %fd93, %fd94;
	selp.f64 	%fd95, %fd94, %fd93, %p30;
	add.s32 	%r82, %r480, 768;
	mul.wide.u32 	%rd69, %r82, 8;
	add.s64 	%rd65, %rd16, %rd69;
	// begin inline asm
	ld.global.nc.u64 %rd64, [%rd65];
	// end inline asm
	mov.b64 	%fd96, %rd64;
	setp.lt.f64 	%p31, %fd95, %fd96;
	selp.f64 	%fd379, %fd96, %fd95, %p31;
	add.s32 	%r67, %r481, 1024;
	add.s32 	%r83, %r481, 512;
	add.s32 	%r480, %r480, 1024;
	setp.lt.s32 	%p32, %r83, %r52;
	mov.u32 	%r481, %r67;
	@%p32 bra 	$L__BB3_69;
$L__BB3_70:
	// begin inline asm
	mov.u32 %r84, %laneid;
	// end inline asm
	mov.b64 	%rd70, %fd379;
	mov.b64 	{%r86, %r91}, %rd70;
	mov.b32 	%r92, 1;
	mov.b32 	%r133, 31;
	mov.b32 	%r134, -1;
	// begin inline asm
	shfl.sync.down.b32 %r85, %r86, %r92, %r133, %r134;
	// end inline asm
	// begin inline asm
	shfl.sync.down.b32 %r90, %r91, %r92, %r133, %r134;
	// end inline asm
	mov.b64 	%rd71, {%r85, %r90};
	mov.b64 	%fd97, %rd71;
	setp.gt.s32 	%p33, %r84, 30;
	setp.lt.f64 	%p34, %fd379, %fd97;
	selp.f64 	%fd98, %fd97, %fd379, %p34;
	selp.f64 	%fd99, %fd379, %fd98, %p33;
	mov.b64 	%rd72, %fd99;
	mov.b64 	{%r96, %r101}, %rd72;
	mov.b32 	%r102, 2;
	// begin inline asm
	shfl.sync.down.b32 %r95, %r96, %r102, %r133, %r134;
	// end inline asm
	// begin inline asm
	shfl.sync.down.b32 %r100, %r101, %r102, %r133, %r134;
	// end inline asm
	mov.b64 	%rd73, {%r95, %r100};
	mov.b64 	%fd100, %rd73;
	setp.gt.s32 	%p35, %r84, 29;
	setp.lt.f64 	%p36, %fd99, %fd100;
	selp.f64 	%fd101, %fd100, %fd99, %p36;
	selp.f64 	%fd102, %fd99, %fd101, %p35;
	mov.b64 	%rd74, %fd102;
	mov.b64 	{%r106, %r111}, %rd74;
	mov.b32 	%r112, 4;
	// begin inline asm
	shfl.sync.down.b32 %r105, %r106, %r112, %r133, %r134;
	// end inline asm
	// begin inline asm
	shfl.sync.down.b32 %r110, %r111, %r112, %r133, %r134;
	// end inline asm
	mov.b64 	%rd75, {%r105, %r110};
	mov.b64 	%fd103, %rd75;
	setp.gt.s32 	%p37, %r84, 27;
	setp.lt.f64 	%p38, %fd102, %fd103;
	selp.f64 	%fd104, %fd103, %fd102, %p38;
	selp.f64 	%fd105, %fd102, %fd104, %p37;
	mov.b64 	%rd76, %fd105;
	mov.b64 	{%r116, %r121}, %rd76;
	mov.b32 	%r122, 8;
	// begin inline asm
	shfl.sync.down.b32 %r115, %r116, %r122, %r133, %r134;
	// end inline asm
	// begin inline asm
	shfl.sync.down.b32 %r120, %r121, %r122, %r133, %r134;
	// end inline asm
	mov.b64 	%rd77, {%r115, %r120};
	mov.b64 	%fd106, %rd77;
	setp.gt.s32 	%p39, %r84, 23;
	setp.lt.f64 	%p40, %fd105, %fd106;
	selp.f64 	%fd107, %fd106, %fd105, %p40;
	selp.f64 	%fd108, %fd105, %fd107, %p39;
	mov.b64 	%rd78, %fd108;
	mov.b64 	{%r126, %r131}, %rd78;
	mov.b32 	%r132, 16;
	// begin inline asm
	shfl.sync.down.b32 %r125, %r126, %r132, %r133, %r134;
	// end inline asm
	// begin inline asm
	shfl.sync.down.b32 %r130, %r131, %r132, %r133, %r134;
	// end inline asm
	mov.b64 	%rd79, {%r125, %r130};
	mov.b64 	%fd109, %rd79;
	setp.gt.s32 	%p41, %r84, 15;
	setp.lt.f64 	%p42, %fd108, %fd109;
	selp.f64 	%fd54, %fd109, %fd108, %p42;
	selp.f64 	%fd380, %fd108, %fd54, %p41;
	setp.ne.s32 	%p43, %r84, 0;
	@%p43 bra 	$L__BB3_72;
	shr.u32 	%r135, %r47, 2;
	and.b32  	%r136, %r135, 248;
	mov.u32 	%r137, _ZZN3cub18CUB_300001_SM_10006detail6reduce28DeviceReduceSingleTileKernelINS2_10policy_hubIdjN4cuda3__47maximumIvEEE10Policy1000EPdSB_jS8_ddNS5_3std3__410__identityEEEvT0_T1_T2_T3_T4_T6_E12temp_storage;
	add.s32 	%r138, %r137, %r136;
	st.shared.f64 	[%r138+8], %fd54;
$L__BB3_72:
	bar.sync 	0;
	setp.ne.s32 	%p44, %r47, 0;
	@%p44 bra 	$L__BB3_74;
	ld.shared.f64 	%fd110, [_ZZN3cub18CUB_300001_SM_10006detail6reduce28DeviceReduceSingleTileKernelINS2_10policy_hubIdjN4cuda3__47maximumIvEEE10Policy1000EPdSB_jS8_ddNS5_3std3__410__identityEEEvT0_T1_T2_T3_T4_T6_E12temp_storage+16];
	setp.lt.f64 	%p45, %fd380, %fd110;
	selp.f64 	%fd111, %fd110, %fd380, %p45;
	ld.shared.f64 	%fd112, [_ZZN3cub18CUB_300001_SM_10006detail6reduce28DeviceReduceSingleTileKernelINS2_10policy_hubIdjN4cuda3__47maximumIvEEE10Policy1000EPdSB_jS8_ddNS5_3std3__410__identityEEEvT0_T1_T2_T3_T4_T6_E12temp_storage+24];
	setp.lt.f64 	%p46, %fd111, %fd112;
	selp.f64 	%fd113, %fd112, %fd111, %p46;
	ld.shared.f64 	%fd114, [_ZZN3cub18CUB_300001_SM_10006detail6reduce28DeviceReduceSingleTileKernelINS2_10policy_hubIdjN4cuda3__47maximumIvEEE10Policy1000EPdSB_jS8_ddNS5_3std3__410__identityEEEvT0_T1_T2_T3_T4_T6_E12temp_storage+32];
	setp.lt.f64 	%p47, %fd113, %fd114;
	selp.f64 	%fd115, %fd114, %fd113, %p47;
	ld.shared.f64 	%fd116, [_ZZN3cub18CUB_300001_SM_10006detail6reduce28DeviceReduceSingleTileKernelINS2_10policy_hubIdjN4cuda3__47maximumIvEEE10Policy1000EPdSB_jS8_ddNS5_3std3__410__identityEEEvT0_T1_T2_T3_T4_T6_E12temp_storage+40];
	setp.lt.f64 	%p48, %fd115, %fd116;
	selp.f64 	%fd117, %fd116, %fd115, %p48;
	ld.shared.f64 	%fd118, [_ZZN3cub18CUB_300001_SM_10006detail6reduce28DeviceReduceSingleTileKernelINS2_10policy_hubIdjN4cuda3__47maximumIvEEE10Policy1000EPdSB_jS8_ddNS5_3std3__410__identityEEEvT0_T1_T2_T3_T4_T6_E12temp_storage+48];
	setp.lt.f64 	%p49, %fd117, %fd118;
	selp.f64 	%fd119, %fd118, %fd117, %p49;
	ld.shared.f64 	%fd120, [_ZZN3cub18CUB_300001_SM_10006detail6reduce28DeviceReduceSingleTileKernelINS2_10policy_hubIdjN4cuda3__47maximumIvEEE10Policy1000EPdSB_jS8_ddNS5_3std3__410__identityEEEvT0_T1_T2_T3_T4_T6_E12temp_storage+56];
	setp.lt.f64 	%p50, %fd119, %fd120;
	selp.f64 	%fd121, %fd120, %fd119, %p50;
	ld.shared.f64 	%fd122, [_ZZN3cub18CUB_300001_SM_10006detail6reduce28DeviceReduceSingleTileKernelINS2_10policy_hubIdjN4cuda3__47maximumIvEEE10Policy1000EPdSB_jS8_ddNS5_3std3__410__identityEEEvT0_T1_T2_T3_T4_T6_E12temp_storage+64];
	setp.lt.f64 	%p51, %fd121, %fd122;
	selp.f64 	%fd380, %fd122, %fd121, %p51;
$L__BB3_74:
	mov.u32 	%r454, %tid.x;
	setp.ne.s32 	%p217, %r454, 0;
	@%p217 bra 	$L__BB3_76;
	setp.lt.f64 	%p218, %fd58, %fd380;
	selp.f64 	%fd353, %fd380, %fd58, %p218;
	st.global.f64 	[%rd1], %fd353;
$L__BB3_76:
	ret;

}
	// .globl	_ZN3cub18CUB_300001_SM_10006detail6reduce18DeviceReduceKernelINS2_10policy_hubIdjN4cuda3__47maximumIvEEE10Policy1000EPdjS8_dNS5_3std3__410__identityEEEvT0_PT3_T1_NS0_13GridEvenShareISI_EET2_T4_
.visible .entry _ZN3cub18CUB_300001_SM_10006detail6reduce18DeviceReduceKernelINS2_10policy_hubIdjN4cuda3__47maximumIvEEE10Policy1000EPdjS8_dNS5_3std3__410__identityEEEvT0_PT3_T1_NS0_13GridEvenShareISI_EET2_T4_(
	.param .u64 .ptr .align 1 _ZN3cub18CUB_300001_SM_10006detail6reduce18DeviceReduceKernelINS2_10policy_hubIdjN4cuda3__47maximumIvEEE10Policy1000EPdjS8_dNS5_3std3__410__identityEEEvT0_PT3_T1_NS0_13GridEvenShareISI_EET2_T4__param_0,
	.param .u64 .ptr .align 1 _ZN3cub18CUB_300001_SM_10006detail6reduce18DeviceReduceKernelINS2_10policy_hubIdjN4cuda3__47maximumIvEEE10Policy1000EPdjS8_dNS5_3std3__410__identityEEEvT0_PT3_T1_NS0_13GridEvenShareISI_EET2_T4__param_1,
	.param .u32 _ZN3cub18CUB_300001_SM_10006detail6reduce18DeviceReduceKernelINS2_10policy_hubIdjN4cuda3__47maximumIvEEE10Policy1000EPdjS8_dNS5_3std3__410__identityEEEvT0_PT3_T1_NS0_13GridEvenShareISI_EET2_T4__param_2,
	.param .align 4 .b8 _ZN3cub18CUB_300001_SM_10006detail6reduce18DeviceReduceKernelINS2_10policy_hubIdjN4cuda3__47maximumIvEEE10Policy1000EPdjS8_dNS5_3std3__410__identityEEEvT0_PT3_T1_NS0_13GridEvenShareISI_EET2_T4__param_3[40],
	.param .align 1 .b8 _ZN3cub18CUB_300001_SM_10006detail6reduce18DeviceReduceKernelINS2_10policy_hubIdjN4cuda3__47maximumIvEEE10Policy1000EPdjS8_dNS5_3std3__410__identityEEEvT0_PT3_T1_NS0_13GridEvenShareISI_EET2_T4__param_4[1],
	.param .align 1 .b8 _ZN3cub18CUB_300001_SM_10006detail6reduce18DeviceReduceKernelINS2_10policy_hubIdjN4cuda3__47maximumIvEEE10Policy1000EPdjS8_dNS5_3std3__410__identityEEEvT0_PT3_T1_NS0_13GridEvenShareISI_EET2_T4__param_5[1]
)
.maxntid 256
{
	.reg .pred 	%p<217>;
	.reg .b32 	%r<542>;
	.reg .b64 	%rd<197>;
	.reg .b64 	%fd<375>;
	// demoted variable
	.shared .align 8 .b8 _ZZN3cub18CUB_300001_SM_10006detail6reduce18DeviceReduceKernelINS2_10policy_hubIdjN4cuda3__47maximumIvEEE10Policy1000EPdjS8_dNS5_3std3__410__identityEEEvT0_PT3_T1_NS0_13GridEvenShareISI_EET2_T4_E12temp_storage[80];
	ld.param.u32 	%r1, [_ZN3cub18CUB_300001_SM_10006detail6reduce18DeviceReduceKernelINS2_10policy_hubIdjN4cuda3__47maximumIvEEE10Policy1000EPdjS8_dNS5_3std3__410__identityEEEvT0_PT3_T1_NS0_13GridEvenShareISI_EET2_T4__param_3+20];
	ld.param.u64 	%rd1, [_ZN3cub18CUB_300001_SM_10006detail6reduce18DeviceReduceKernelINS2_10policy_hubIdjN4cuda3__47maximumIvEEE10Policy1000EPdjS8_dNS5_3std3__410__identityEEEvT0_PT3_T1_NS0_13GridEvenShareISI_EET2_T4__param_0];
	ld.param.u32 	%r2, [_ZN3cub18CUB_300001_SM_10006detail6reduce18DeviceReduceKernelINS2_10policy_hubIdjN4cuda3__47maximumIvEEE10Policy1000EPdjS8_dNS5_3std3__410__identityEEEvT0_PT3_T1_NS0_13GridEvenShareISI_EET2_T4__param_3+24];
	mov.u32 	%r3, %ctaid.x;
	shl.b32 	%r4, %r2, 11;
	shl.b32 	%r5, %r3, 11;
	and.b64  	%rd3, %rd1, 31;
	setp.ne.s64 	%p1, %rd3, 0;
	@%p1 bra 	$L__BB4_36;
	sub.s32 	%r6, %r1, %r5;
	setp.gt.u32 	%p109, %r6, 2047;
	@%p109 bra 	$L__BB4_20;
	mov.u32 	%r7, %tid.x;
	setp.ge.u32 	%p158, %r7, %r6;
	mov.f64 	%fd355, 0d0000000000000000;
	mov.u32 	%r512, %r7;
	@%p158 bra 	$L__BB4_4;
	add.s32 	%r378, %r5, %r7;
	mul.wide.u32 	%rd157, %r378, 8;
	add.s64 	%rd156, %rd1, %rd157;
	// begin inline asm
	ld.global.nc.u64 %rd155, [%rd156];
	// end inline asm
	mov.b64 	%fd355, %rd155;
	add.s32 	%r512, %r7, 256;
$L__BB4_4:
	setp.ge.u32 	%p159, %r512, %r6;
	@%p159 bra 	$L__BB4_11;
	not.b32 	%r379, %r512;
	add.s32 	%r10, %r1, %r379;
	and.b32  	%r380, %r10, 768;
	setp.eq.s32 	%p160, %r380, 768;
	@%p160 bra 	$L__BB4_8;
	add.s32 	%r510, %r512, %r5;
	shr.u32 	%r381, %r10, 8;
	add.s32 	%r382, %r381, 1;
	and.b32  	%r383, %r382, 3;
	neg.s32 	%r509, %r383;
$L__BB4_7:
	.pragma "nounroll";
	mul.wide.u32 	%rd160, %r510, 8;
	add.s64 	%rd159, %rd1, %rd160;
	// begin inline asm
	ld.global.nc.u64 %rd158, [%rd159];
	// end inline asm
	mov.b64 	%fd269, %rd158;
	setp.lt.f64 	%p161, %fd355, %fd269;
	selp.f64 	%fd355, %fd269, %fd355, %p161;
	add.s32 	%r512, %r512, 256;
	add.s32 	%r510, %r510, 256;
	add.s32 	%r509, %r509, 1;
	setp.ne.s32 	%p162, %r509, 0;
	@%p162 bra 	$L__BB4_7;
$L__BB4_8:
	sub.s32 	%r384, %r10, %r5;
	setp.lt.u32 	%p163, %r384, 768;
	@%p163 bra 	$L__BB4_11;
	add.s32 	%r514, %r512, 512;
	add.s32 	%r513, %r512, %r5;
$L__BB4_10:
	mul.wide.u32 	%rd169, %r513, 8;
	add.s64 	%rd162, %rd1, %rd169;
	// begin inline asm
	ld.global.nc.u64 %rd161, [%rd162];
	// end inline asm
	mov.b64 	%fd270, %rd161;
	setp.lt.f64 	%p164, %fd355, %fd270;
	selp.f64 	%fd271, %fd270, %fd355, %p164;
	add.s32 	%r385, %r513, 256;
	mul.wide.u32 	%rd170, %r385, 8;
	add.s64 	%rd164, %rd1, %rd170;
	// begin inline asm
	ld.global.nc.u64 %rd163, [%rd164];
	// end inline asm
	mov.b64 	%fd272, %rd163;
	setp.lt.f64 	%p165, %fd271, %fd272;
	selp.f64 	%fd273, %fd272, %fd271, %p165;
	add.s32 	%r386, %r513, 512;
	mul.wide.u32 	%rd171, %r386, 8;
	add.s64 	%rd166, %rd1, %rd171;
	// begin inline asm
	ld.global.nc.u64 %rd165, [%rd166];
	// end inline asm
	mov.b64 	%fd274, %rd165;
	setp.lt.f64 	%p166, %fd273, %fd274;
	selp.f64 	%fd275, %fd274, %fd273, %p166;
	add.s32 	%r387, %r513, 768;
	mul.wide.u32 	%rd172, %r387, 8;
	add.s64 	%rd168, %rd1, %rd172;
	// begin inline asm
	ld.global.nc.u64 %rd167, [%rd168];
	// end inline asm
	mov.b64 	%fd276, %rd167;
	setp.lt.f64 	%p167, %fd275, %fd276;
	selp.f64 	%fd355, %fd276, %fd275, %p167;
	add.s32 	%r24, %r514, 1024;
	add.s32 	%r388, %r514, 512;
	add.s32 	%r513, %r513, 1024;
	setp.lt.s32 	%p168, %r388, %r6;
	mov.u32 	%r514, %r24;
	@%p168 bra 	$L__BB4_10;
$L__BB4_11:
	setp.lt.u32 	%p169, %r6, 256;
	@%p169 bra 	$L__BB4_16;
	// begin inline asm
	mov.u32 %r452, %laneid;
	// end inline asm
	mov.b64 	%rd183, %fd355;
	mov.b64 	{%r454, %r459}, %rd183;
	mov.b32 	%r460, 1;
	mov.b32 	%r501, 31;
	mov.b32 	%r502, -1;
	// begin inline asm
	shfl.sync.down.b32 %r453, %r454, %r460, %r501, %r502;
	// end inline asm
	// begin inline asm
	shfl.sync.down.b32 %r458, %r459, %r460, %r501, %r502;
	// end inline asm
	mov.b64 	%rd184, {%r453, %r458};
	mov.b64 	%fd324, %rd184;
	setp.gt.s32 	%p197, %r452, 30;
	setp.lt.f64 	%p198, %fd355, %fd324;
	selp.f64 	%fd325, %fd324, %fd355, %p198;
	selp.f64 	%fd326, %fd355, %fd325, %p197;
	mov.b64 	%rd185, %fd326;
	mov.b64 	{%r464, %r469}, %rd185;
	mov.b32 	%r470, 2;
	// begin inline asm
	shfl.sync.down.b32 %r463, %r464, %r470, %r501, %r502;
	// end inline asm
	// begin inline asm
	shfl.sync.down.b32 %r468, %r469, %r470, %r501, %r502;
	// end inline asm
	mov.b64 	%rd186, {%r463, %r468};
	mov.b64 	%fd327, %rd186;
	setp.gt.s32 	%p199, %r452, 29;
	setp.lt.f64 	%p200, %fd326, %fd327;
	selp.f64 	%fd328, %fd327, %fd326, %p200;
	selp.f64 	%fd329, %fd326, %fd328, %p199;
	mov.b64 	%rd187, %fd329;
	mov.b64 	{%r474, %r479}, %rd187;
	mov.b32 	%r480, 4;
	// begin inline asm
	shfl.sync.down.b32 %r473, %r474, %r480, %r501, %r502;
	// end inline asm
	// begin inline asm
	shfl.sync.down.b32 %r478, %r479, %r480, %r501, %r502;
	// end inline asm
	mov.b64 	%rd188, {%r473, %r478};
	mov.b64 	%fd330, %rd188;
	setp.gt.s32 	%p201, %r452, 27;
	setp.lt.f64 	%p202, %fd329, %fd330;
	selp.f64 	%fd331, %fd330, %fd329, %p202;
	selp.f64 	%fd332, %fd329, %fd331, %p201;
	mov.b64 	%rd189, %fd332;
	mov.b64 	{%r484, %r489}, %rd189;
	mov.b32 	%r490, 8;
	// begin inline asm
	shfl.sync.down.b32 %r483, %r484, %r490, %r501, %r502;
	// end inline asm
	// begin inline asm
	shfl.sync.down.b32 %r488, %r489, %r490, %r501, %r502;
	// end inline asm
	mov.b64 	%rd190, {%r483, %r488};
	mov.b64 	%fd333, %rd190;
	setp.gt.s32 	%p203, %r452, 23;
	setp.lt.f64 	%p204, %fd332, %fd333;
	selp.f64 	%fd334, %fd333, %fd332, %p204;
	selp.f64 	%fd335, %fd332, %fd334, %p203;
	mov.b64 	%rd191, %fd335;
	mov.b64 	{%r494, %r499}, %rd191;
	mov.b32 	%r500, 16;
	// begin inline asm
	shfl.sync.down.b32 %r493, %r494, %r500, %r501, %r502;
	// end inline asm
	// begin inline asm
	shfl.sync.down.b32 %r498, %r499, %r500, %r501, %r502;
	// end inline asm
	mov.b64 	%rd192, {%r493, %r498};
	mov.b64 	%fd336, %rd192;
	setp.gt.s32 	%p205, %r452, 15;
	setp.lt.f64 	%p206, %fd335, %fd336;
	selp.f64 	%fd10, %fd336, %fd335, %p206;
	selp.f64 	%fd374, %fd335, %fd10, %p205;
	setp.ne.s32 	%p207, %r452, 0;
	@%p207 bra 	$L__BB4_14;
	shr.u32 	%r503, %r7, 2;
	and.b32  	%r504, %r503, 248;
	mov.u32 	%r505, _ZZN3cub18CUB_300001_SM_10006detail6reduce18DeviceReduceKernelINS2_10policy_hubIdjN4cuda3__47maximumIvEEE10Policy1000EPdjS8_dNS5_3std3__410__identityEEEvT0_PT3_T1_NS0_13GridEvenShareISI_EET2_T4_E12temp_storage;
	add.s32 	%r506, %r505, %r504;
	st.shared.f64 	[%r506+8], %fd10;
$L__BB4_14:
	bar.sync 	0;
	setp.ne.s32 	%p208, %r7, 0;
	@%p208 bra 	$L__BB4_71;
	ld.shared.f64 	%fd337, [_ZZN3cub18CUB_300001_SM_10006detail6reduce18DeviceReduceKernelINS2_10policy_hubIdjN4cuda3__47maximumIvEEE10Policy1000EPdjS8_dNS5_3std3__410__identityEEEvT0_PT3_T1_NS0_13GridEvenShareISI_EET2_T4_E12temp_storage+16];
	setp.lt.f64 	%p209, %fd374, %fd337;
	selp.f64 	%fd338, %fd337, %fd374, %p209;
	ld.shared.f64 	%fd339, [_ZZN3cub18CUB_300001_SM_10006detail6reduce18DeviceReduceKernelINS2_10policy_hubIdjN4cuda3__47maximumIvEEE10Policy1000EPdjS8_dNS5_3std3__410__identityEEEvT0_PT3_T1_NS0_13GridEvenShareISI_EET2_T4_E12temp_storage+24];
	setp.lt.f64 	%p210, %fd338, %fd339;
	selp.f64 	%fd340, %fd339, %fd338, %p210;
	ld.shared.f64 	%fd341, [_ZZN3cub18CUB_300001_SM_10006detail6reduce18DeviceReduceKernelINS2_10policy_hubIdjN4cuda3__47maximumIvEEE10Policy1000EPdjS8_dNS5_3std3__410__identityEEEvT0_PT3_T1_NS0_13GridEvenShareISI_EET2_T4_E12temp_storage+32];
	setp.lt.f64 	%p211, %fd340, %fd341;
	selp.f64 	%fd342, %fd341, %fd340, %p211;
	ld.shared.f64 	%fd343, [_ZZN3cub18CUB_300001_SM_10006detail6reduce18DeviceReduceKernelINS2_10policy_hubIdjN4cuda3__47maximumIvEEE10Policy1000EPdjS8_dNS5_3std3__410__identityEEEvT0_PT3_T1_NS0_13GridEvenShareISI_EET2_T4_E12temp_storage+40];
	setp.lt.f64 	%p212, %fd342, %fd343;
	selp.f64 	%fd344, %fd343, %fd342, %p212;
	ld.shared.f64 	%fd345, [_ZZN3cub18CUB_300001_SM_10006detail6reduce18DeviceReduceKernelINS2_10policy_hubIdjN4cuda3__47maximumIvEEE10Policy1000EPdjS8_dNS5_3std3__410__identityEEEvT0_PT3_T1_NS0_13GridEvenShareISI_EET2_T4_E12temp_storage+48];
	setp.lt.f64 	%p213, %fd344, %fd345;
	selp.f64 	%fd346, %fd345, %fd344, %p213;
	ld.shared.f64 	%fd347, [_ZZN3cub18CUB_300001_SM_10006detail6reduce18DeviceReduceKernelINS2_10policy_hubIdjN4cuda3__47maximumIvEEE10Policy1000EPdjS8_dNS5_3std3__410__identityEEEvT0_PT3_T1_NS0_13GridEvenShareISI_EET2_T4_E12temp_storage+56];
	setp.lt.f64 	%p214, %fd346, %fd347;
	selp.f64 	%fd348, %fd347, %fd346, %p214;
	ld.shared.f64 	%fd349, [_ZZN3cub18CUB_300001_SM_10006detail6reduce18DeviceReduceKernelINS2_10policy_hubIdjN4cuda3__47maximumIvEEE10Policy1000EPdjS8_dNS5_3std3__410__identityEEEvT0_PT3_T1_NS0_13GridEvenShareISI_EET2_T4_E12temp_storage+64];
	setp.lt.f64 	%p215, %fd348, %fd349;
	selp.f64 	%fd374, %fd349, %fd348, %p215;
	bra.uni 	$L__BB4_71;
$L__BB4_16:
	// begin inline asm
	mov.u32 %r389, %laneid;
	// end inline asm
	and.b32  	%r440, %r7, 992;
	add.s32 	%r441, %r440, 32;
	setp.gt.u32 	%p170, %r441, %r6;
	not.b32 	%r442, %r440;
	add.s32 	%r443, %r6, %r442;
	selp.b32 	%r438, %r443, 31, %p170;
	mov.b64 	%rd173, %fd355;
	mov.b64 	{%r391, %r396}, %rd173;
	mov.b32 	%r397, 1;
	mov.b32 	%r439, -1;
	// begin inline asm
	shfl.sync.down.b32 %r390, %r391, %r397, %r438, %r439;
	// end inline asm
	// begin inline asm
	shfl.sync.down.b32 %r395, %r396, %r397, %r438, %r439;
	// end inline asm
	mov.b64 	%rd174, {%r390, %r395};
	mov.b64 	%fd277, %rd174;
	setp.lt.s32 	%p171, %r389, %r438;
	setp.lt.f64 	%p172, %fd355, %fd277;
	selp.f64 	%fd278, %fd277, %fd355, %p172;
	selp.f64 	%fd279, %fd278, %fd355, %p171;
	mov.b64 	%rd175, %fd279;
	mov.b64 	{%r401, %r406}, %rd175;
	mov.b32 	%r407, 2;
	// begin inline asm
	shfl.sync.down.b32 %r400, %r401, %r407, %r438, %r439;
	// end inline asm
	// begin inline asm
	shfl.sync.down.b32 %r405, %r406, %r407, %r438, %r439;
	// end inline asm
	mov.b64 	%rd176, {%r400, %r405};
	mov.b64 	%fd280, %rd176;
	add.s32 	%r444, %r389, 2;
	setp.gt.s32 	%p173, %r444, %r438;
	setp.lt.f64 	%p174, %fd279, %fd280;
	selp.f64 	%fd281, %fd280, %fd279, %p174;
	selp.f64 	%fd282, %fd279, %fd281, %p173;
	mov.b64 	%rd177, %fd282;
	mov.b64 	{%r411, %r416}, %rd177;
	mov.b32 	%r417, 4;
	// begin inline asm
	shfl.sync.down.b32 %r410, %r411, %r417, %r438, %r439;
	// end inline asm
	// begin inline asm
	shfl.sync.down.b32 %r415, %r416, %r417, %r438, %r439;
	// end inline asm
	mov.b64 	%rd178, {%r410, %r415};
	mov.b64 	%fd283, %rd178;
	add.s32 	%r445, %r389, 4;
	setp.gt.s32 	%p175, %r445, %r438;
	setp.lt.f64 	%p176, %fd282, %fd283;
	selp.f64 	%fd284, %fd283, %fd282, %p176;
	selp.f64 	%fd285, %fd282, %fd284, %p175;
	mov.b64 	%rd179, %fd285;
	mov.b64 	{%r421, %r426}, %rd179;
	mov.b32 	%r427, 8;
	// begin inline asm
	shfl.sync.down.b32 %r420, %r421, %r427, %r438, %r439;
	// end inline asm
	// begin inline asm
	shfl.sync.down.b32 %r425, %r426, %r427, %r438, %r439;
	// end inline asm
	mov.b64 	%rd180, {%r420, %r425};
	mov.b64 	%fd286, %rd180;
	add.s32 	%r446, %r389, 8;
	setp.gt.s32 	%p177, %r446, %r438;
	setp.lt.f64 	%p178, %fd285, %fd286;
	selp.f64 	%fd287, %fd286, %fd285, %p178;
	selp.f64 	%fd288, %fd285, %fd287, %p177;
	mov.b64 	%rd181, %fd288;
	mov.b64 	{%r431, %r436}, %rd181;
	mov.b32 	%r437, 16;
	// begin inline asm
	shfl.sync.down.b32 %r430, %r431, %r437, %r438, %r439;
	// end inline asm
	// begin inline asm
	shfl.sync.down.b32 %r435, %r436, %r437, %r438, %r439;
	// end inline asm
	mov.b64 	%rd182, {%r430, %r435};
	mov.b64 	%fd289, %rd182;
	add.s32 	%r447, %r389, 16;
	setp.gt.s32 	%p179, %r447, %r438;
	setp.lt.f64 	%p180, %fd288, %fd289;
	selp.f64 	%fd290, %fd289, %fd288, %p180;
	selp.f64 	%fd374, %fd288, %fd290, %p179;
	setp.ne.s32 	%p181, %r389, 0;
	@%p181 bra 	$L__BB4_18;
	shr.u32 	%r448, %r7, 2;
	and.b32  	%r449, %r448, 248;
	mov.u32 	%r450, _ZZN3cub18CUB_300001_SM_10006detail6reduce18DeviceReduceKernelINS2_10policy_hubIdjN4cuda3__47maximumIvEEE10Policy1000EPdjS8_dNS5_3std3__410__identityEEEvT0_PT3_T1_NS0_13GridEvenShareISI_EET2_T4_E12temp_storage;
	add.s32 	%r451, %r450, %r449;
	st.shared.f64 	[%r451+8], %fd374;
$L__BB4_18:
	bar.sync 	0;
	setp.ne.s32 	%p182, %r7, 0;
	@%p182 bra 	$L__BB4_71;
	setp.gt.u32 	%p183, %r6, 32;
	ld.shared.f64 	%fd291, [_ZZN3cub18CUB_300001_SM_10006detail6reduce18DeviceReduceKernelINS2_10policy_hubIdjN4cuda3__47maximumIvEEE10Policy1000EPdjS8_dNS5_3std3__410__identityEEEvT0_PT3_T1_NS0_13GridEvenShareISI_EET2_T4_E12temp_storage+16];
	setp.lt.f64 	%p184, %fd374, %fd291;
	selp.f64 	%fd293, %fd291, %fd374, %p184;
	selp.f64 	%fd294, %fd293, %fd374, %p183;
	setp.gt.u32 	%p185, %r6, 64;
	ld.shared.f64 	%fd296, [_ZZN3cub18CUB_300001_SM_10006detail6reduce18DeviceReduceKernelINS2_10policy_hubIdjN4cuda3__47maximumIvEEE10Policy1000EPdjS8_dNS5_3std3__410__identityEEEvT0_PT3_T1_NS0_13GridEvenShareISI_EET2_T4_E12temp_storage+24];
	setp.lt.f64 	%p186, %fd294, %fd296;
	selp.f64 	%fd298, %fd296, %fd294, %p186;
	selp.f64 	%fd299, %fd298, %fd294, %p185;
	setp.gt.u32 	%p187, %r6, 96;
	ld.shared.f64 	%fd301, [_ZZN3cub18CUB_300001_SM_10006detail6reduce18DeviceReduceKernelINS2_10policy_hubIdjN4cuda3__47maximumIvEEE10Policy1000EPdjS8_dNS5_3std3__410__identityEEEvT0_PT3_T1_NS0_13GridEvenShareISI_EET2_T4_E12temp_storage+32];
	setp.lt.f64 	%p188, %fd299, %fd301;
	selp.f64 	%fd303, %fd301, %fd299, %p188;
	selp.f64 	%fd304, %fd303, %fd299, %p187;
	setp.gt.u32 	%p189, %r6, 128;
	ld.shared.f64 	%fd306, [_ZZN3cub18CUB_300001_SM_10006detail6reduce18DeviceReduceKernelINS2_10policy_hubIdjN4cuda3__47maximumIvEEE10Policy1000EPdjS8_dNS5_3std3__410__identityEEEvT0_PT3_T1_NS0_13GridEvenShareISI_EET2_T4_E12temp_storage+40];
	setp.lt.f64 	%p190, %fd304, %fd306;
	selp.f64 	%fd308, %fd306, %fd304, %p190;
	selp.f64 	%fd309, %fd308, %fd304, %p189;
	setp.gt.u32 	%p191, %r6, 160;
	ld.shared.f64 	%fd311, [_ZZN3cub18CUB_300001_SM_10006detail6reduce18DeviceReduceKernelINS2_10policy_hubIdjN4cuda3__47maximumIvEEE10Policy1000EPdjS8_dNS5_3std3__410__identityEEEvT0_PT3_T1_NS0_13GridEvenShareISI_EET2_T4_E12temp_storage+48];
	setp.lt.f64 	%p192, %fd309, %fd311;
	selp.f64 	%fd313, %fd311, %fd309, %p192;
	selp.f64 	%fd314, %fd313, %fd309, %p191;
	setp.gt.u32 	%p193, %r6, 192;
	ld.shared.f64 	%fd316, [_ZZN3cub18CUB_300001_SM_10006detail6reduce18DeviceReduceKernelINS2_10policy_hubIdjN4cuda3__47maximumIvEEE10Policy1000EPdjS8_dNS5_3std3__410__identityEEEvT0_PT3_T1_NS0_13GridEvenShareISI_EET2_T4_E12temp_storage+56];
	setp.lt.f64 	%p194, %fd314, %fd316;
	selp.f64 	%fd318, %fd316, %fd314, %p194;
	selp.f64 	%fd319, %fd318, %fd314, %p193;
	setp.gt.u32 	%p195, %r6, 224;
	ld.shared.f64 	%fd321, [_ZZN3cub18CUB_300001_SM_10006detail6reduce18DeviceReduceKernelINS2_10policy_hubIdjN4cuda3__47maximumIvEEE10Policy1000EPdjS8_dNS5_3std3__410__identityEEEvT0_PT3_T1_NS0_13GridEvenShareISI_EET2_T4_E12temp_storage+64];
	setp.lt.f64 	%p196, %fd319, %fd321;
	selp.f64 	%fd323, %fd321, %fd319, %p196;
	selp.f64 	%fd374, %fd323, %fd319, %p195;
	bra.uni 	$L__BB4_71;
$L__BB4_20:
	mov.u32 	%r26, %tid.x;
	shl.b32 	%r305, %r26, 2;
	add.s32 	%r306, %r5, %r305;
	mul.wide.u32 	%rd113, %r306, 8;
	add.s64 	%rd103, %rd1, %rd113;
	// begin inline asm
	ld.global.nc.v2.u64 {%rd101, %rd102}, [%rd103];
	// end inline asm
	add.s64 	%rd106, %rd103, 16;
	// begin inline asm
	ld.global.nc.v2.u64 {%rd104, %rd105}, [%rd106];
	// end inline asm
	mov.b64 	%fd203, %rd101;
	mov.b64 	%fd204, %rd102;
	mov.b64 	%fd205, %rd104;
	mov.b64 	%fd206, %rd105;
	add.s64 	%rd109, %rd103, 8192;
	// begin inline asm
	ld.global.nc.v2.u64 {%rd107, %rd108}, [%rd109];
	// end inline asm
	add.s64 	%rd112, %rd103, 8208;
	// begin inline asm
	ld.global.nc.v2.u64 {%rd110, %rd111}, [%rd112];
	// end inline asm
	mov.b64 	%fd207, %rd107;
	mov.b64 	%fd208, %rd108;
	mov.b64 	%fd209, %rd110;
	mov.b64 	%fd210, %rd111;
	setp.lt.f64 	%p110, %fd203, %fd204;
	selp.f64 	%fd211, %fd204, %fd203, %p110;
	setp.lt.f64 	%p111, %fd211, %fd205;
	selp.f64 	%fd212, %fd205, %fd211, %p111;
	setp.lt.f64 	%p112, %fd212, %fd206;
	selp.f64 	%fd213, %fd206, %fd212, %p112;
	setp.lt.f64 	%p113, %fd213, %fd207;
	selp.f64 	%fd214, %fd207, %fd213, %p113;
	setp.lt.f64 	%p114, %fd214, %fd208;
	selp.f64 	%fd215, %fd208, %fd214, %p114;
	setp.lt.f64 	%p115, %fd215, %fd209;
	selp.f64 	%fd216, %fd209, %fd215, %p115;
	setp.lt.f64 	%p116, %fd216, %fd210;
	selp.f64 	%fd361, %fd210, %fd216, %p116;
	setp.lt.u32 	%p117, %r6, %r4;
	@%p117 bra 	$L__BB4_32;
	add.s32 	%r27, %r4, %r5;
	add.s32 	%r516, %r27, 256;
	add.s32 	%r515, %r27, %r26;
	mov.b32 	%r517, 0;
$L__BB4_22:
	add.s32 	%r5, %r5, %r4;
	add.s32 	%r308, %r1, -2048;
	setp.gt.u32 	%p118, %r5, %r308;
	@%p118 bra 	$L__BB4_24;
	cvt.u64.u32 	%rd126, %r5;
	cvt.u64.u32 	%rd127, %r305;
	add.s64 	%rd128, %rd126, %rd127;
	shl.b64 	%rd129, %rd128, 3;
	add.s64 	%rd116, %rd1, %rd129;
	// begin inline asm
	ld.global.nc.v2.u64 {%rd114, %rd115}, [%rd116];
	// end inline asm
	add.s64 	%rd119, %rd116, 16;
	// begin inline asm
	ld.global.nc.v2.u64 {%rd117, %rd118}, [%rd119];
	// end inline asm
	mov.b64 	%fd217, %rd114;
	mov.b64 	%fd218, %rd115;
	mov.b64 	%fd219, %rd117;
	mov.b64 	%fd220, %rd118;
	add.s64 	%rd122, %rd116, 8192;
	// begin inline asm
	ld.global.nc.v2.u64 {%rd120, %rd121}, [%rd122];
	// end inline asm
	add.s64 	%rd125, %rd116, 8208;
	// begin inline asm
	ld.global.nc.v2.u64 {%rd123, %rd124}, [%rd125];
	// end inline asm
	mov.b64 	%fd221, %rd120;
	mov.b64 	%fd222, %rd121;
	mov.b64 	%fd223, %rd123;
	mov.b64 	%fd224, %rd124;
	setp.lt.f64 	%p119, %fd361, %fd217;
	selp.f64 	%fd225, %fd217, %fd361, %p119;
	setp.lt.f64 	%p120, %fd225, %fd218;
	selp.f64 	%fd226, %fd218, %fd225, %p120;
	setp.lt.f64 	%p121, %fd226, %fd219;
	selp.f64 	%fd227, %fd219, %fd226, %p121;
	setp.lt.f64 	%p122, %fd227, %fd220;
	selp.f64 	%fd228, %fd220, %fd227, %p122;
	setp.lt.f64 	%p123, %fd228, %fd221;
	selp.f64 	%fd229, %fd221, %fd228, %p123;
	setp.lt.f64 	%p124, %fd229, %fd222;
	selp.f64 	%fd230, %fd222, %fd229, %p124;
	setp.lt.f64 	%p125, %fd230, %fd223;
	selp.f64 	%fd231, %fd223, %fd230, %p125;
	setp.lt.f64 	%p126, %fd231, %fd224;
	selp.f64 	%fd361, %fd224, %fd231, %p126;
	sub.s32 	%r310, %r1, %r5;
	setp.lt.u32 	%p127, %r310, %r4;
	add.s32 	%r517, %r517, 1;
	add.s32 	%r516, %r516, %r4;
	add.s32 	%r515, %r515, %r4;
	@%p127 bra 	$L__BB4_32;
	bra.uni 	$L__BB4_22;
$L__BB4_24:
	setp.le.u32 	%p128, %r1, %r5;
	@%p128 bra 	$L__BB4_32;
	sub.s32 	%r38, %r1, %r5;
	setp.ge.s32 	%p129, %r26, %r38;
	@%p129 bra 	$L__BB4_32;
	not.b32 	%r311, %r26;
	add.s32 	%r312, %r1, %r311;
	sub.s32 	%r313, %r312, %r27;
	mul.lo.s32 	%r314, %r2, %r517;
	shl.b32 	%r315, %r314, 11;
	sub.s32 	%r39, %r313, %r315;
	shr.u32 	%r316, %r312, 8;
	add.s32 	%r40, %r316, 1;
	and.b32  	%r317, %r312, 768;
	setp.eq.s32 	%p130, %r317, 768;
	mov.u32 	%r522, %r26;
	@%p130 bra 	$L__BB4_29;
	and.b32  	%r318, %r40, 3;
	neg.s32 	%r519, %r318;
	mov.u32 	%r522, %r26;
$L__BB4_28:
	.pragma "nounroll";
	mul.wide.u32 	%rd132, %r515, 8;
	add.s64 	%rd131, %rd1, %rd132;
	// begin inline asm
	ld.global.nc.u64 %rd130, [%rd131];
	// end inline asm
	mov.b64 	%fd233, %rd130;
	setp.lt.f64 	%p131, %fd361, %fd233;
	selp.f64 	%fd361, %fd233, %fd361, %p131;
	add.s32 	%r522, %r522, 256;
	add.s32 	%r515, %r515, 256;
	add.s32 	%r519, %r519, 1;
	setp.ne.s32 	%p132, %r519, 0;
	@%p132 bra 	$L__BB4_28;
$L__BB4_29:
	setp.lt.u32 	%p133, %r39, 768;
	@%p133 bra 	$L__BB4_32;
	add.s32 	%r524, %r522, 512;
	add.s32 	%r523, %r522, %r516;
$L__BB4_31:
	add.s32 	%r319, %r523, -256;
	mul.wide.u32 	%rd141, %r319, 8;
	add.s64 	%rd134, %rd1, %rd141;
	// begin inline asm
	ld.global.nc.u64 %rd133, [%rd134];
	// end inline asm
	mov.b64 	%fd234, %rd133;
	setp.lt.f64 	%p134, %fd361, %fd234;
	selp.f64 	%fd235, %fd234, %fd361, %p134;
	mul.wide.u32 	%rd142, %r523, 8;
	add.s64 	%rd136, %rd1, %rd142;
	// begin inline asm
	ld.global.nc.u64 %rd135, [%rd136];
	// end inline asm
	mov.b64 	%fd236, %rd135;
	setp.lt.f64 	%p135, %fd235, %fd236;
	selp.f64 	%fd237, %fd236, %fd235, %p135;
	add.s32 	%r320, %r523, 256;
	mul.wide.u32 	%rd143, %r320, 8;
	add.s64 	%rd138, %rd1, %rd143;
	// begin inline asm
	ld.global.nc.u64 %rd137, [%rd138];
	// end inline asm
	mov.b64 	%fd238, %rd137;
	setp.lt.f64 	%p136, %fd237, %fd238;
	selp.f64 	%fd239, %fd238, %fd237, %p136;
	add.s32 	%r321, %r523, 512;
	mul.wide.u32 	%rd144, %r321, 8;
	add.s64 	%rd140, %rd1, %rd144;
	// begin inline asm
	ld.global.nc.u64 %rd139, [%rd140];
	// end inline asm
	mov.b64 	%fd240, %rd139;
	setp.lt.f64 	%p137, %fd239, %fd240;
	selp.f64 	%fd361, %fd240, %fd239, %p137;
	add.s32 	%r53, %r524, 1024;
	add.s32 	%r322, %r524, 512;
	add.s32 	%r523, %r523, 1024;
	setp.lt.s32 	%p138, %r322, %r38;
	mov.u32 	%r524, %r53;
	@%p138 bra 	$L__BB4_31;
$L__BB4_32:
	// begin inline asm
	mov.u32 %r323, %laneid;
	// end inline asm
	mov.b64 	%rd145, %fd361;
	mov.b64 	{%r325, %r330}, %rd145;
	mov.b32 	%r331, 1;
	mov.b32 	%r372, 31;
	mov.b32 	%r373, -1;
	// begin inline asm
	shfl.sync.down.b32 %r324, %r325, %r331, %r372, %r373;
	// end inline asm
	// begin inline asm
	shfl.sync.down.b32 %r329, %r330, %r331, %r372, %r373;
	// end inline asm
	mov.b64 	%rd146, {%r324, %r329};
	mov.b64 	%fd241, %rd146;
	setp.gt.s32 	%p139, %r323, 30;
	setp.lt.f64 	%p140, %fd361, %fd241;
	selp.f64 	%fd242, %fd241, %fd361, %p140;
	selp.f64 	%fd243, %fd361, %fd242, %p139;
	mov.b64 	%rd147, %fd243;
	mov.b64 	{%r335, %r340}, %rd147;
	mov.b32 	%r341, 2;
	// begin inline asm
	shfl.sync.down.b32 %r334, %r335, %r341, %r372, %r373;
	// end inline asm
	// begin inline asm
	shfl.sync.down.b32 %r339, %r340, %r341, %r372, %r373;
	// end inline asm
	mov.b64 	%rd148, {%r334, %r339};
	mov.b64 	%fd244, %rd148;
	setp.gt.s32 	%p141, %r323, 29;
	setp.lt.f64 	%p142, %fd243, %fd244;
	selp.f64 	%fd245, %fd244, %fd243, %p142;
	selp.f64 	%fd246, %fd243, %fd245, %p141;
	mov.b64 	%rd149, %fd246;
	mov.b64 	{%r345, %r350}, %rd149;
	mov.b32 	%r351, 4;
	// begin inline asm
	shfl.sync.down.b32 %r344, %r345, %r351, %r372, %r373;
	// end inline asm
	// begin inline asm
	shfl.sync.down.b32 %r349, %r350, %r351, %r372, %r373;
	// end inline asm
	mov.b64 	%rd150, {%r344, %r349};
	mov.b64 	%fd247, %rd150;
	setp.gt.s32 	%p143, %r323, 27;
	setp.lt.f64 	%p144, %fd246, %fd247;
	selp.f64 	%fd248, %fd247, %fd246, %p144;
	selp.f64 	%fd249, %fd246, %fd248, %p143;
	mov.b64 	%rd151, %fd249;
	mov.b64 	{%r355, %r360}, %rd151;
	mov.b32 	%r361, 8;
	// begin inline asm
	shfl.sync.down.b32 %r354, %r355, %r361, %r372, %r373;
	// end inline asm
	// begin inline asm
	shfl.sync.down.b32 %r359, %r360, %r361, %r372, %r373;
	// end inline asm
	mov.b64 	%rd152, {%r354, %r359};
	mov.b64 	%fd250, %rd152;
	setp.gt.s32 	%p145, %r323, 23;
	setp.lt.f64 	%p146, %fd249, %fd250;
	selp.f64 	%fd251, %fd250, %fd249, %p146;
	selp.f64 	%fd252, %fd249, %fd251, %p145;
	mov.b64 	%rd153, %fd252;
	mov.b64 	{%r365, %r370}, %rd153;
	mov.b32 	%r371, 16;
	// begin inline asm
	shfl.sync.down.b32 %r364, %r365, %r371, %r372, %r373;
	// end inline asm
	// begin inline asm
	shfl.sync.down.b32 %r369, %r370, %r371, %r372, %r373;
	// end inline asm
	mov.b64 	%rd154, {%r364, %r369};
	mov.b64 	%fd253, %rd154;
	setp.gt.s32 	%p147, %r323, 15;
	setp.lt.f64 	%p148, %fd252, %fd253;
	selp.f64 	%fd25, %fd253, %fd252, %p148;
	selp.f64 	%fd374, %fd252, %fd25, %p147;
	setp.ne.s32 	%p149, %r323, 0;
	@%p149 bra 	$L__BB4_34;
	shr.u32 	%r374, %r26, 2;
	and.b32  	%r375, %r374, 248;
	mov.u32 	%r376, _ZZN3cub18CUB_300001_SM_10006detail6reduce18DeviceReduceKernelINS2_10policy_hubIdjN4cuda3__47maximumIvEEE10Policy1000EPdjS8_dNS5_3std3__410__identityEEEvT0_PT3_T1_NS0_13GridEvenShareISI_EET2_T4_E12temp_storage;
	add.s32 	%r377, %r376, %r375;
	st.shared.f64 	[%r377+8], %fd25;
$L__BB4_34:
	bar.sync 	0;
	setp.ne.s32 	%p150, %r26, 0;
	@%p150 bra 	$L__BB4_71;
	ld.shared.f64 	%fd254, [_ZZN3cub18CUB_300001_SM_10006detail6reduce18DeviceReduceKernelINS2_10policy_hubIdjN4cuda3__47maximumIvEEE10Policy1000EPdjS8_dNS5_3std3__410__identityEEEvT0_PT3_T1_NS0_13GridEvenShareISI_EET2_T4_E12temp_storage+16];
	setp.lt.f64 	%p151, %fd374, %fd254;
	selp.f64 	%fd255, %fd254, %fd374, %p151;
	ld.shared.f64 	%fd256, [_ZZN3cub18CUB_300001_SM_10006detail6reduce18DeviceReduceKernelINS2_10policy_hubIdjN4cuda3__47maximumIvEEE10Policy1000EPdjS8_dNS5_3std3__410__identityEEEvT0_PT3_T1_NS0_13GridEvenShareISI_EET2_T4_E12temp_storage+24];
	setp.lt.f64 	%p152, %fd255, %fd256;
	selp.f64 	%fd257, %fd256, %fd255, %p152;
	ld.shared.f64 	%fd258, [_ZZN3cub18CUB_300001_SM_10006detail6reduce18DeviceReduceKernelINS2_10policy_hubIdjN4cuda3__47maximumIvEEE10Policy1000EPdjS8_dNS5_3std3__410__identityEEEvT0_PT3_T1_NS0_13GridEvenShareISI_EET2_T4_E12temp_storage+32];
	setp.lt.f64 	%p153, %fd257, %fd258;
	selp.f64 	%fd259, %fd258, %fd257, %p153;
	ld.shared.f64 	%fd260, [_ZZN3cub18CUB_300001_SM_10006detail6reduce18DeviceReduceKernelINS2_10policy_hubIdjN4cuda3__47maximumIvEEE10Policy1000EPdjS8_dNS5_3std3__410__identityEEEvT0_PT3_T1_NS0_13GridEvenShareISI_EET2_T4_E12temp_storage+40];
	setp.lt.f64 	%p154, %fd259, %fd260;
	selp.f64 	%fd261, %fd260, %fd259, %p154;
	ld.shared.f64 	%fd262, [_ZZN3cub18CUB_300001_SM_10006detail6reduce18DeviceReduceKernelINS2_10policy_hubIdjN4cuda3__47maximumIvEEE10Policy1000EPdjS8_dNS5_3std3__410__identityEEEvT0_PT3_T1_NS0_13GridEvenShareISI_EET2_T4_E12temp_storage+48];
	setp.lt.f64 	%p155, %fd261, %fd262;
	selp.f64 	%fd263, %fd262, %fd261, %p155;
	ld.shared.f64 	%fd264, [_ZZN3cub18CUB_300001_SM_10006detail6reduce18DeviceReduceKernelINS2_10policy_hubIdjN4cuda3__47maximumIvEEE10Policy1000EPdjS8_dNS5_3std3__410__identityEEEvT0_PT3_T1_NS0_13GridEvenShareISI_EET2_T4_E12temp_storage+56];
	setp.lt.f64 	%p156, %fd263, %fd264;
	selp.f64 	%fd265, %fd264, %fd263, %p156;
	ld.shared.f64 	%fd266, [_ZZN3cub18CUB_300001_SM_10006detail6reduce18DeviceReduceKernelINS2_10policy_hubIdjN4cuda3__47maximumIvEEE10Policy1000EPdjS8_dNS5_3std3__410__identityEEEvT0_PT3_T1_NS0_13GridEvenShareISI_EET2_T4_E12temp_storage+64];
	setp.lt.f64 	%p157, %fd265, %fd266;
	selp.f64 	%fd374, %fd266, %fd265, %p157;
	bra.uni 	$L__BB4_71;
$L__BB4_36:
	sub.s32 	%r55, %r1, %r5;
	setp.gt.u32 	%p2, %r55, 2047;
	@%p2 bra 	$L__BB4_55;
	mov.u32 	%r56, %tid.x;
	setp.ge.u32 	%p51, %r56, %r55;
	mov.f64 	%fd367, 0d0000000000000000;
	mov.u32 	%r529, %r56;
	@%p51 bra 	$L__BB4_39;
	add.s32 	%r176, %r5, %r56;
	mul.wide.u32 	%rd65, %r176, 8;
	add.s64 	%rd64, %rd1, %rd65;
	// begin inline asm
	ld.global.nc.u64 %rd63, [%rd64];
	// end inline asm
	mov.b64 	%fd367, %rd63;
	add.s32 	%r529, %r56, 256;
$L__BB4_39:
	setp.ge.u32 	%p52, %r529, %r55;
	@%p52 bra 	$L__BB4_46;
	not.b32 	%r177, %r529;
	add.s32 	%r59, %r1, %r177;
	and.b32  	%r178, %r59, 768;
	setp.eq.s32 	%p53, %r178, 768;
	@%p53 bra 	$L__BB4_43;
	add.s32 	%r527, %r529, %r5;
	shr.u32 	%r179, %r59, 8;
	add.s32 	%r180, %r179, 1;
	and.b32  	%r181, %r180, 3;
	neg.s32 	%r526, %r181;
$L__BB4_42:
	.pragma "nounroll";
	mul.wide.u32 	%rd68, %r527, 8;
	add.s64 	%rd67, %rd1, %rd68;
	// begin inline asm
	ld.global.nc.u64 %rd66, [%rd67];
	// end inline asm
	mov.b64 	%fd122, %rd66;
	setp.lt.f64 	%p54, %fd367, %fd122;
	selp.f64 	%fd367, %fd122, %fd367, %p54;
	add.s32 	%r529, %r529, 256;
	add.s32 	%r527, %r527, 256;
	add.s32 	%r526, %r526, 1;
	setp.ne.s32 	%p55, %r526, 0;
	@%p55 bra 	$L__BB4_42;
$L__BB4_43:
	sub.s32 	%r182, %r59, %r5;
	setp.lt.u32 	%p56, %r182, 768;
	@%p56 bra 	$L__BB4_46;
	add.s32 	%r531, %r529, 512;
	add.s32 	%r530, %r529, %r5;
$L__BB4_45:
	mul.wide.u32 	%rd77, %r530, 8;
	add.s64 	%rd70, %rd1, %rd77;
	// begin inline asm
	ld.global.nc.u64 %rd69, [%rd70];
	// end inline asm
	mov.b64 	%fd123, %rd69;
	setp.lt.f64 	%p57, %fd367, %fd123;
	selp.f64 	%fd124, %fd123, %fd367, %p57;
	add.s32 	%r183, %r530, 256;
	mul.wide.u32 	%rd78, %r183, 8;
	add.s64 	%rd72, %rd1, %rd78;
	// begin inline asm
	ld.global.nc.u64 %rd71, [%rd72];
	// end inline asm
	mov.b64 	%fd125, %rd71;
	setp.lt.f64 	%p58, %fd124, %fd125;
	selp.f64 	%fd126, %fd125, %fd124, %p58;
	add.s32 	%r184, %r530, 512;
	mul.wide.u32 	%rd79, %r184, 8;
	add.s64 	%rd74, %rd1, %rd79;
	// begin inline asm
	ld.global.nc.u64 %rd73, [%rd74];
	// end inline asm
	mov.b64 	%fd127, %rd73;
	setp.lt.f64 	%p59, %fd126, %fd127;
	selp.f64 	%fd128, %fd127, %fd126, %p59;
	add.s32 	%r185, %r530, 768;
	mul.wide.u32 	%rd80, %r185, 8;
	add.s64 	%rd76, %rd1, %rd80;
	// begin inline asm
	ld.global.nc.u64 %rd75, [%rd76];
	// end inline asm
	mov.b64 	%fd129, %rd75;
	setp.lt.f64 	%p60, %fd128, %fd129;
	selp.f64 	%fd367, %fd129, %fd128, %p60;
	add.s32 	%r73, %r531, 1024;
	add.s32 	%r186, %r531, 512;
	add.s32 	%r530, %r530, 1024;
	setp.lt.s32 	%p61, %r186, %r55;
	mov.u32 	%r531, %r73;
	@%p61 bra 	$L__BB4_45;
$L__BB4_46:
	setp.lt.u32 	%p62, %r55, 256;
	@%p62 bra 	$L__BB4_51;
	// begin inline asm
	mov.u32 %r250, %laneid;
	// end inline asm
	mov.b64 	%rd91, %fd367;
	mov.b64 	{%r252, %r257}, %rd91;
	mov.b32 	%r258, 1;
	mov.b32 	%r299, 31;
	mov.b32 	%r300, -1;
	// begin inline asm
	shfl.sync.down.b32 %r251, %r252, %r258, %r299, %r300;
	// end inline asm
	// begin inline asm
	shfl.sync.down.b32 %r256, %r257, %r258, %r299, %r300;
	// end inline asm
	mov.b64 	%rd92, {%r251, %r256};
	mov.b64 	%fd177, %rd92;
	setp.gt.s32 	%p90, %r250, 30;
	setp.lt.f64 	%p91, %fd367, %fd177;
	selp.f64 	%fd178, %fd177, %fd367, %p91;
	selp.f64 	%fd179, %fd367, %fd178, %p90;
	mov.b64 	%rd93, %fd179;
	mov.b64 	{%r262, %r267}, %rd93;
	mov.b32 	%r268, 2;
	// begin inline asm
	shfl.sync.down.b32 %r261, %r262, %r268, %r299, %r300;
	// end inline asm
	// begin inline asm
	shfl.sync.down.b32 %r266, %r267, %r268, %r299, %r300;
	// end inline asm
	mov.b64 	%rd94, {%r261, %r266};
	mov.b64 	%fd180, %rd94;
	setp.gt.s32 	%p92, %r250, 29;
	setp.lt.f64 	%p93, %fd179, %fd180;
	selp.f64 	%fd181, %fd180, %fd179, %p93;
	selp.f64 	%fd182, %fd179, %fd181, %p92;
	mov.b64 	%rd95, %fd182;
	mov.b64 	{%r272, %r277}, %rd95;
	mov.b32 	%r278, 4;
	// begin inline asm
	shfl.sync.down.b32 %r271, %r272, %r278, %r299, %r300;
	// end inline asm
	// begin inline asm
	shfl.sync.down.b32 %r276, %r277, %r278, %r299, %r300;
	// end inline asm
	mov.b64 	%rd96, {%r271, %r276};
	mov.b64 	%fd183, %rd96;
	setp.gt.s32 	%p94, %r250, 27;
	setp.lt.f64 	%p95, %fd182, %fd183;
	selp.f64 	%fd184, %fd183, %fd182, %p95;
	selp.f64 	%fd185, %fd182, %fd184, %p94;
	mov.b64 	%rd97, %fd185;
	mov.b64 	{%r282, %r287}, %rd97;
	mov.b32 	%r288, 8;
	// begin inline asm
	shfl.sync.down.b32 %r281, %r282, %r288, %r299, %r300;
	// end inline asm
	// begin inline asm
	shfl.sync.down.b32 %r286, %r287, %r288, %r299, %r300;
	// end inline asm
	mov.b64 	%rd98, {%r281, %r286};
	mov.b64 	%fd186, %rd98;
	setp.gt.s32 	%p96, %r250, 23;
	setp.lt.f64 	%p97, %fd185, %fd186;
	selp.f64 	%fd187, %fd186, %fd185, %p97;
	selp.f64 	%fd188, %fd185, %fd187, %p96;
	mov.b64 	%rd99, %fd188;
	mov.b64 	{%r292, %r297}, %rd99;
	mov.b32 	%r298, 16;
	// begin inline asm
	shfl.sync.down.b32 %r291, %r292, %r298, %r299, %r300;
	// end inline asm
	// begin inline asm
	shfl.sync.down.b32 %r296, %r297, %r298, %r299, %r300;
	// end inline asm
	mov.b64 	%rd100, {%r291, %r296};
	mov.b64 	%fd189, %rd100;
	setp.gt.s32 	%p98, %r250, 15;
	setp.lt.f64 	%p99, %fd188, %fd189;
	selp.f64 	%fd37, %fd189, %fd188, %p99;
	selp.f64 	%fd374, %fd188, %fd37, %p98;
	setp.ne.s32 	%p100, %r250, 0;
	@%p100 bra 	$L__BB4_49;
	shr.u32 	%r301, %r56, 2;
	and.b32  	%r302, %r301, 248;
	mov.u32 	%r303, _ZZN3cub18CUB_300001_SM_10006detail6reduce18DeviceReduceKernelINS2_10policy_hubIdjN4cuda3__47maximumIvEEE10Policy1000EPdjS8_dNS5_3std3__410__identityEEEvT0_PT3_T1_NS0_13GridEvenShareISI_EET2_T4_E12temp_storage;
	add.s32 	%r304, %r303, %r302;
	st.shared.f64 	[%r304+8], %fd37;
$L__BB4_49:
	bar.sync 	0;
	setp.ne.s32 	%p101, %r56, 0;
	@%p101 bra 	$L__BB4_71;
	ld.shared.f64 	%fd190, [_ZZN3cub18CUB_300001_SM_10006detail6reduce18DeviceReduceKernelINS2_10policy_hubIdjN4cuda3__47maximumIvEEE10Policy1000EPdjS8_dNS5_3std3__410__identityEEEvT0_PT3_T1_NS0_13GridEvenShareISI_EET2_T4_E12temp_storage+16];
	setp.lt.f64 	%p102, %fd374, %fd190;
	selp.f64 	%fd191, %fd190, %fd374, %p102;
	ld.shared.f64 	%fd192, [_ZZN3cub18CUB_300001_SM_10006detail6reduce18DeviceReduceKernelINS2_10policy_hubIdjN4cuda3__47maximumIvEEE10Policy1000EPdjS8_dNS5_3std3__410__identityEEEvT0_PT3_T1_NS0_13GridEvenShareISI_EET2_T4_E12temp_storage+24];
	setp.lt.f64 	%p103, %fd191, %fd192;
	selp.f64 	%fd193, %fd192, %fd191, %p103;
	ld.shared.f64 	%fd194, [_ZZN3cub18CUB_300001_SM_10006detail6reduce18DeviceReduceKernelINS2_10policy_hubIdjN4cuda3__47maximumIvEEE10Policy1000EPdjS8_dNS5_3std3__410__identityEEEvT0_PT3_T1_NS0_13GridEvenShareISI_EET2_T4_E12temp_storage+32];
	setp.lt.f64 	%p104, %fd193, %fd194;
	selp.f64 	%fd195, %fd194, %fd193, %p104;
	ld.shared.f64 	%fd196, [_ZZN3cub18CUB_300001_SM_10006detail6reduce18DeviceReduceKernelINS2_10policy_hubIdjN4cuda3__47maximumIvEEE10Policy1000EPdjS8_dNS5_3std3__410__identityEEEvT0_PT3_T1_NS0_13GridEvenShareISI_EET2_T4_E12temp_storage+40];
	setp.lt.f64 	%p105, %fd195, %fd196;
	selp.f64 	%fd197, %fd196, %fd195, %p105;
	ld.shared.f64 	%fd198, [_ZZN3cub18CUB_300001_SM_10006detail6reduce18DeviceReduceKernelINS2_10policy_hubIdjN4cuda3__47maximumIvEEE10Policy1000EPdjS8_dNS5_3std3__410__identityEEEvT0_PT3_T1_NS0_13GridEvenShareISI_EET2_T4_E12temp_storage+48];
	setp.lt.f64 	%p106, %fd197, %fd198;
	selp.f64 	%fd199, %fd198, %fd197, %p106;
	ld.shared.f64 	%fd200, [_ZZN3cub18CUB_300001_SM_10006detail6reduce18DeviceReduceKernelINS2_10policy_hubIdjN4cuda3__47maximumIvEEE10Policy1000EPdjS8_dNS5_3std3__410__identityEEEvT0_PT3_T1_NS0_13GridEvenShareISI_EET2_T4_E12temp_storage+56];
	setp.lt.f64 	%p107, %fd199, %fd200;
	selp.f64 	%fd201, %fd200, %fd199, %p107;
	ld.shared.f64 	%fd202, [_ZZN3cub18CUB_300001_SM_10006detail6reduce18DeviceReduceKernelINS2_10policy_hubIdjN4cuda3__47maximumIvEEE10Policy1000EPdjS8_dNS5_3std3__410__identityEEEvT0_PT3_T1_NS0_13GridEvenShareISI_EET2_T4_E12temp_storage+64];
	setp.lt.f64 	%p108, %fd201, %fd202;
	selp.f64 	%fd374, %fd202, %fd201, %p108;
	bra.uni 	$L__BB4_71;
$L__BB4_51:
	// begin inline asm
	mov.u32 %r187, %laneid;
	// end inline asm
	and.b32  	%r238, %r56, 992;
	add.s32 	%r239, %r238, 32;
	setp.gt.u32 	%p63, %r239, %r55;
	not.b32 	%r240, %r238;
	add.s32 	%r241, %r55, %r240;
	selp.b32 	%r236, %r241, 31, %p63;
	mov.b64 	%rd81, %fd367;
	mov.b64 	{%r189, %r194}, %rd81;
	mov.b32 	%r195, 1;
	mov.b32 	%r237, -1;
	// begin inline asm
	shfl.sync.down.b32 %r188, %r189, %r195, %r236, %r237;
	// end inline asm
	// begin inline asm
	shfl.sync.down.b32 %r193, %r194, %r195, %r236, %r237;
	// end inline asm
	mov.b64 	%rd82, {%r188, %r193};
	mov.b64 	%fd130, %rd82;
	setp.lt.s32 	%p64, %r187, %r236;
	setp.lt.f64 	%p65, %fd367, %fd130;
	selp.f64 	%fd131, %fd130, %fd367, %p65;
	selp.f64 	%fd132, %fd131, %fd367, %p64;
	mov.b64 	%rd83, %fd132;
	mov.b64 	{%r199, %r204}, %rd83;
	mov.b32 	%r205, 2;
	// begin inline asm
	shfl.sync.down.b32 %r198, %r199, %r205, %r236, %r237;
	// end inline asm
	// begin inline asm
	shfl.sync.down.b32 %r203, %r204, %r205, %r236, %r237;
	// end inline asm
	mov.b64 	%rd84, {%r198, %r203};
	mov.b64 	%fd133, %rd84;
	add.s32 	%r242, %r187, 2;
	setp.gt.s32 	%p66, %r242, %r236;
	setp.lt.f64 	%p67, %fd132, %fd133;
	selp.f64 	%fd134, %fd133, %fd132, %p67;
	selp.f64 	%fd135, %fd132, %fd134, %p66;
	mov.b64 	%rd85, %fd135;
	mov.b64 	{%r209, %r214}, %rd85;
	mov.b32 	%r215, 4;
	// begin inline asm
	shfl.sync.down.b32 %r208, %r209, %r215, %r236, %r237;
	// end inline asm
	// begin inline asm
	shfl.sync.down.b32 %r213, %r214, %r215, %r236, %r237;
	// end inline asm
	mov.b64 	%rd86, {%r208, %r213};
	mov.b64 	%fd136, %rd86;
	add.s32 	%r243, %r187, 4;
	setp.gt.s32 	%p68, %r243, %r236;
	setp.lt.f64 	%p69, %fd135, %fd136;
	selp.f64 	%fd137, %fd136, %fd135, %p69;
	selp.f64 	%fd138, %fd135, %fd137, %p68;
	mov.b64 	%rd87, %fd138;
	mov.b64 	{%r219, %r224}, %rd87;
	mov.b32 	%r225, 8;
	// begin inline asm
	shfl.sync.down.b32 %r218, %r219, %r225, %r236, %r237;
	// end inline asm
	// begin inline asm
	shfl.sync.down.b32 %r223, %r224, %r225, %r236, %r237;
	// end inline asm
	mov.b64 	%rd88, {%r218, %r223};
	mov.b64 	%fd139, %rd88;
	add.s32 	%r244, %r187, 8;
	setp.gt.s32 	%p70, %r244, %r236;
	setp.lt.f64 	%p71, %fd138, %fd139;
	selp.f64 	%fd140, %fd139, %fd138, %p71;
	selp.f64 	%fd141, %fd138, %fd140, %p70;
	mov.b64 	%rd89, %fd141;
	mov.b64 	{%r229, %r234}, %rd89;
	mov.b32 	%r235, 16;
	// begin inline asm
	shfl.sync.down.b32 %r228, %r229, %r235, %r236, %r237;
	// end inline asm
	// begin inline asm
	shfl.sync.down.b32 %r233, %r234, %r235, %r236, %r237;
	// end inline asm
	mov.b64 	%rd90, {%r228, %r233};
	mov.b64 	%fd142, %rd90;
	add.s32 	%r245, %r187, 16;
	setp.gt.s32 	%p72, %r245, %r236;
	setp.lt.f64 	%p73, %fd141, %fd142;
	selp.f64 	%fd143, %fd142, %fd141, %p73;
	selp.f64 	%fd374, %fd141, %fd143, %p72;
	setp.ne.s32 	%p74, %r187, 0;
	@%p74 bra 	$L__BB4_53;
	shr.u32 	%r246, %r56, 2;
	and.b32  	%r247, %r246, 248;
	mov.u32 	%r248, _ZZN3cub18CUB_300001_SM_10006detail6reduce18DeviceReduceKernelINS2_10policy_hubIdjN4cuda3__47maximumIvEEE10Policy1000EPdjS8_dNS5_3std3__410__identityEEEvT0_PT3_T1_NS0_13GridEvenShareISI_EET2_T4_E12temp_storage;
	add.s32 	%r249, %r248, %r247;
	st.shared.f64 	[%r249+8], %fd374;
$L__BB4_53:
	bar.sync 	0;
	setp.ne.s32 	%p75, %r56, 0;
	@%p75 bra 	$L__BB4_71;
	setp.gt.u32 	%p76, %r55, 32;
	ld.shared.f64 	%fd144, [_ZZN3cub18CUB_300001_SM_10006detail6reduce18DeviceReduceKernelINS2_10policy_hubIdjN4cuda3__47maximumIvEEE10Policy1000EPdjS8_dNS5_3std3__410__identityEEEvT0_PT3_T1_NS0_13GridEvenShareISI_EET2_T4_E12temp_storage+16];
	setp.lt.f64 	%p77, %fd374, %fd144;
	selp.f64 	%fd146, %fd144, %fd374, %p77;
	selp.f64 	%fd147, %fd146, %fd374, %p76;
	setp.gt.u32 	%p78, %r55, 64;
	ld.shared.f64 	%fd149, [_ZZN3cub18CUB_300001_SM_10006detail6reduce18DeviceReduceKernelINS2_10policy_hubIdjN4cuda3__47maximumIvEEE10Policy1000EPdjS8_dNS5_3std3__410__identityEEEvT0_PT3_T1_NS0_13GridEvenShareISI_EET2_T4_E12temp_storage+24];
	setp.lt.f64 	%p79, %fd147, %fd149;
	selp.f64 	%fd151, %fd149, %fd147, %p79;
	selp.f64 	%fd152, %fd151, %fd147, %p78;
	setp.gt.u32 	%p80, %r55, 96;
	ld.shared.f64 	%fd154, [_ZZN3cub18CUB_300001_SM_10006detail6reduce18DeviceReduceKernelINS2_10policy_hubIdjN4cuda3__47maximumIvEEE10Policy1000EPdjS8_dNS5_3std3__410__identityEEEvT0_PT3_T1_NS0_13GridEvenShareISI_EET2_T4_E12temp_storage+32];
	setp.lt.f64 	%p81, %fd152, %fd154;
	selp.f64 	%fd156, %fd154, %fd152, %p81;
	selp.f64 	%fd157, %fd156, %fd152, %p80;
	setp.gt.u32 	%p82, %r55, 128;
	ld.shared.f64 	%fd159, [_ZZN3cub18CUB_300001_SM_10006detail6reduce18DeviceReduceKernelINS2_10policy_hubIdjN4cuda3__47maximumIvEEE10Policy1000EPdjS8_dNS5_3std3__410__identityEEEvT0_PT3_T1_NS0_13GridEvenShareISI_EET2_T4_E12temp_storage+40];
	setp.lt.f64 	%p83, %fd157, %fd159;
	selp.f64 	%fd161, %fd159, %fd157, %p83;
	selp.f64 	%fd162, %fd161, %fd157, %p82;
	setp.gt.u32 	%p84, %r55, 160;
	ld.shared.f64 	%fd164, [_ZZN3cub18CUB_300001_SM_10006detail6reduce18DeviceReduceKernelINS2_10policy_hubIdjN4cuda3__47maximumIvEEE10Policy1000EPdjS8_dNS5_3std3__410__identityEEEvT0_PT3_T1_NS0_13GridEvenShareISI_EET2_T4_E12temp_storage+48];
	setp.lt.f64 	%p85, %fd162, %fd164;
	selp.f64 	%fd166, %fd164, %fd162, %p85;
	selp.f64 	%fd167, %fd166, %fd162, %p84;
	setp.gt.u32 	%p86, %r55, 192;
	ld.shared.f64 	%fd169, [_ZZN3cub18CUB_300001_SM_10006detail6reduce18DeviceReduceKernelINS2_10policy_hubIdjN4cuda3__47maximumIvEEE10Policy1000EPdjS8_dNS5_3std3__410__identityEEEvT0_PT3_T1_NS0_13GridEvenShareISI_EET2_T4_E12temp_storage+56];
	setp.lt.f64 	%p87, %fd167, %fd169;
	selp.f64 	%fd171, %fd169, %fd167, %p87;
	selp.f64 	%fd172, %fd171, %fd167, %p86;
	setp.gt.u32 	%p88, %r55, 224;
	ld.shared.f64 	%fd174, [_ZZN3cub18CUB_300001_SM_10006detail6reduce18DeviceReduceKernelINS2_10policy_hubIdjN4cuda3__47maximumIvEEE10Policy1000EPdjS8_dNS5_3std3__410__identityEEEvT0_PT3_T1_NS0_13GridEvenShareISI_EET2_T4_E12temp_storage+64];
	setp.lt.f64 	%p89, %fd172, %fd174;
	selp.f64 	%fd176, %fd174, %fd172, %p89;
	selp.f64 	%fd374, %fd176, %fd172, %p88;
	bra.uni 	$L__BB4_71;
$L__BB4_55:
	mov.u32 	%r75, %tid.x;
	add.s32 	%r104, %r75, %r5;
	mul.wide.u32 	%rd20, %r104, 8;
	add.s64 	%rd5, %rd1, %rd20;
	// begin inline asm
	ld.global.nc.u64 %rd4, [%rd5];
	// end inline asm
	mov.b64 	%fd56, %rd4;
	add.s64 	%rd7, %rd5, 2048;
	// begin inline asm
	ld.global.nc.u64 %rd6, [%rd7];
	// end inline asm
	mov.b64 	%fd57, %rd6;
	add.s64 	%rd9, %rd5, 4096;
	// begin inline asm
	ld.global.nc.u64 %rd8, [%rd9];
	// end inline asm
	mov.b64 	%fd58, %rd8;
	add.s64 	%rd11, %rd5, 6144;
	// begin inline asm
	ld.global.nc.u64 %rd10, [%rd11];
	// end inline asm
	mov.b64 	%fd59, %rd10;
	add.s64 	%rd13, %rd5, 8192;
	// begin inline asm
	ld.global.nc.u64 %rd12, [%rd13];
	// end inline asm
	mov.b64 	%fd60, %rd12;
	add.s64 	%rd15, %rd5, 10240;
	// begin inline asm
	ld.global.nc.u64 %rd14, [%rd15];
	// end inline asm
	mov.b64 	%fd61, %rd14;
	add.s64 	%rd17, %rd5, 12288;
	// begin inline asm
	ld.global.nc.u64 %rd16, [%rd17];
	// end inline asm
	mov.b64 	%fd62, %rd16;
	add.s64 	%rd19, %rd5, 14336;
	// begin inline asm
	ld.global.nc.u64 %rd18, [%rd19];
	// end inline asm
	mov.b64 	%fd63, %rd18;
	setp.lt.f64 	%p3, %fd56, %fd57;
	selp.f64 	%fd64, %fd57, %fd56, %p3;
	setp.lt.f64 	%p4, %fd64, %fd58;
	selp.f64 	%fd65, %fd58, %fd64, %p4;
	setp.lt.f64 	%p5, %fd65, %fd59;
	selp.f64 	%fd66, %fd59, %fd65, %p5;
	setp.lt.f64 	%p6, %fd66, %fd60;
	selp.f64 	%fd67, %fd60, %fd66, %p6;
	setp.lt.f64 	%p7, %fd67, %fd61;
	selp.f64 	%fd68, %fd61, %fd67, %p7;
	setp.lt.f64 	%p8, %fd68, %fd62;
	selp.f64 	%fd69, %fd62, %fd68, %p8;
	setp.lt.f64 	%p9, %fd69, %fd63;
	selp.f64 	%fd373, %fd63, %fd69, %p9;
	setp.lt.u32 	%p10, %r55, %r4;
	@%p10 bra 	$L__BB4_67;
	add.s32 	%r76, %r4, %r5;
	add.s32 	%r533, %r76, 256;
	add.s32 	%r532, %r76, %r75;
	mov.b32 	%r534, 0;
$L__BB4_57:
	add.s32 	%r5, %r5, %r4;
	add.s32 	%r106, %r1, -2048;
	setp.gt.u32 	%p11, %r5, %r106;
	@%p11 bra 	$L__BB4_59;
	add.s32 	%r107, %r75, %r5;
	mul.wide.u32 	%rd37, %r107, 8;
	add.s64 	%rd22, %rd1, %rd37;
	// begin inline asm
	ld.global.nc.u64 %rd21, [%rd22];
	// end inline asm
	mov.b64 	%fd70, %rd21;
	add.s64 	%rd24, %rd22, 2048;
	// begin inline asm
	ld.global.nc.u64 %rd23, [%rd24];
	// end inline asm
	mov.b64 	%fd71, %rd23;
	add.s64 	%rd26, %rd22, 4096;
	// begin inline asm
	ld.global.nc.u64 %rd25, [%rd26];
	// end inline asm
	mov.b64 	%fd72, %rd25;
	add.s64 	%rd28, %rd22, 6144;
	// begin inline asm
	ld.global.nc.u64 %rd27, [%rd28];
	// end inline asm
	mov.b64 	%fd73, %rd27;
	add.s64 	%rd30, %rd22, 8192;
	// begin inline asm
	ld.global.nc.u64 %rd29, [%rd30];
	// end inline asm
	mov.b64 	%fd74, %rd29;
	add.s64 	%rd32, %rd22, 10240;
	// begin inline asm
	ld.global.nc.u64 %rd31, [%rd32];
	// end inline asm
	mov.b64 	%fd75, %rd31;
	add.s64 	%rd34, %rd22, 12288;
	// begin inline asm
	ld.global.nc.u64 %rd33, [%rd34];
	// end inline asm
	mov.b64 	%fd76, %rd33;
	add.s64 	%rd36, %rd22, 14336;
	// begin inline asm
	ld.global.nc.u64 %rd35, [%rd36];
	// end inline asm
	mov.b64 	%fd77, %rd35;
	setp.lt.f64 	%p12, %fd373, %fd70;
	selp.f64 	%fd78, %fd70, %fd373, %p12;
	setp.lt.f64 	%p13, %fd78, %fd71;
	selp.f64 	%fd79, %fd71, %fd78, %p13;
	setp.lt.f64 	%p14, %fd79, %fd72;
	selp.f64 	%fd80, %fd72, %fd79, %p14;
	setp.lt.f64 	%p15, %fd80, %fd73;
	selp.f64 	%fd81, %fd73, %fd80, %p15;
	setp.lt.f64 	%p16, %fd81, %fd74;
	selp.f64 	%fd82, %fd74, %fd81, %p16;
	setp.lt.f64 	%p17, %fd82, %fd75;
	selp.f64 	%fd83, %fd75, %fd82, %p17;
	setp.lt.f64 	%p18, %fd83, %fd76;
	selp.f64 	%fd84, %fd76, %fd83, %p18;
	setp.lt.f64 	%p19, %fd84, %fd77;
	selp.f64 	%fd373, %fd77, %fd84, %p19;
	sub.s32 	%r108, %r1, %r5;
	setp.lt.u32 	%p20, %r108, %r4;
	add.s32 	%r534, %r534, 1;
	add.s32 	%r533, %r533, %r4;
	add.s32 	%r532, %r532, %r4;
	@%p20 bra 	$L__BB4_67;
	bra.uni 	$L__BB4_57;
$L__BB4_59:
	setp.le.u32 	%p21, %r1, %r5;
	@%p21 bra 	$L__BB4_67;
	sub.s32 	%r87, %r1, %r5;
	setp.ge.s32 	%p22, %r75, %r87;
	@%p22 bra 	$L__BB4_67;
	not.b32 	%r109, %r75;
	add.s32 	%r110, %r1, %r109;
	sub.s32 	%r111, %r110, %r76;
	mul.lo.s32 	%r112, %r2, %r534;
	shl.b32 	%r113, %r112, 11;
	sub.s32 	%r88, %r111, %r113;
	shr.u32 	%r114, %r110, 8;
	add.s32 	%r89, %r114, 1;
	and.b32  	%r115, %r110, 768;
	setp.eq.s32 	%p23, %r115, 768;
	mov.u32 	%r539, %r75;
	@%p23 bra 	$L__BB4_64;
	and.b32  	%r116, %r89, 3;
	neg.s32 	%r536, %r116;
	mov.u32 	%r539, %r75;
$L__BB4_63:
	.pragma "nounroll";
	mul.wide.u32 	%rd40, %r532, 8;
	add.s64 	%rd39, %rd1, %rd40;
	// begin inline asm
	ld.global.nc.u64 %rd38, [%rd39];
	// end inline asm
	mov.b64 	%fd86, %rd38;
	setp.lt.f64 	%p24, %fd373, %fd86;
	selp.f64 	%fd373, %fd86, %fd373, %p24;
	add.s32 	%r539, %r539, 256;
	add.s32 	%r532, %r532, 256;
	add.s32 	%r536, %r536, 1;
	setp.ne.s32 	%p25, %r536, 0;
	@%p25 bra 	$L__BB4_63;
$L__BB4_64:
	setp.lt.u32 	%p26, %r88, 768;
	@%p26 bra 	$L__BB4_67;
	add.s32 	%r541, %r539, 512;
	add.s32 	%r540, %r539, %r533;
$L__BB4_66:
	add.s32 	%r117, %r540, -256;
	mul.wide.u32 	%rd49, %r117, 8;
	add.s64 	%rd42, %rd1, %rd49;
	// begin inline asm
	ld.global.nc.u64 %rd41, [%rd42];
	// end inline asm
	mov.b64 	%fd87, %rd41;
	setp.lt.f64 	%p27, %fd373, %fd87;
	selp.f64 	%fd88, %fd87, %fd373, %p27;
	mul.wide.u32 	%rd50, %r540, 8;
	add.s64 	%rd44, %rd1, %rd50;
	// begin inline asm
	ld.global.nc.u64 %rd43, [%rd44];
	// end inline asm
	mov.b64 	%fd89, %rd43;
	setp.lt.f64 	%p28, %fd88, %fd89;
	selp.f64 	%fd90, %fd89, %fd88, %p28;
	add.s32 	%r118, %r540, 256;
	mul.wide.u32 	%rd51, %r118, 8;
	add.s64 	%rd46, %rd1, %rd51;
	// begin inline asm
	ld.global.nc.u64 %rd45, [%rd46];
	// end inline asm
	mov.b64 	%fd91, %rd45;
	setp.lt.f64 	%p29, %fd90, %fd91;
	selp.f64 	%fd92, %fd91, %fd90, %p29;
	add.s32 	%r119, %r540, 512;
	mul.wide.u32 	%rd52, %r119, 8;
	add.s64 	%rd48, %rd1, %rd52;
	// begin inline asm
	ld.global.nc.u64 %rd47, [%rd48];
	// end inline asm
	mov.b64 	%fd93, %rd47;
	setp.lt.f64 	%p30, %fd92, %fd93;
	selp.f64 	%fd373, %fd93, %fd92, %p30;
	add.s32 	%r102, %r541, 1024;
	add.s32 	%r120, %r541, 512;
	add.s32 	%r540, %r540, 1024;
	setp.lt.s32 	%p31, %r120, %r87;
	mov.u32 	%r541, %r102;
	@%p31 bra 	$L__BB4_66;
$L__BB4_67:
	// begin inline asm
	mov.u32 %r121, %laneid;
	// end inline asm
	mov.b64 	%rd53, %fd373;
	mov.b64 	{%r123, %r128}, %rd53;
	mov.b32 	%r129, 1;
	mov.b32 	%r170, 31;
	mov.b32 	%r171, -1;
	// begin inline asm
	shfl.sync.down.b32 %r122, %r123, %r129, %r170, %r171;
	// end inline asm
	// begin inline asm
	shfl.sync.down.b32 %r127, %r128, %r129, %r170, %r171;
	// end inline asm
	mov.b64 	%rd54, {%r122, %r127};
	mov.b64 	%fd94, %rd54;
	setp.gt.s32 	%p32, %r121, 30;
	setp.lt.f64 	%p33, %fd373, %fd94;
	selp.f64 	%fd95, %fd94, %fd373, %p33;
	selp.f64 	%fd96, %fd373, %fd95, %p32;
	mov.b64 	%rd55, %fd96;
	mov.b64 	{%r133, %r138}, %rd55;
	mov.b32 	%r139, 2;
	// begin inline asm
	shfl.sync.down.b32 %r132, %r133, %r139, %r170, %r171;
	// end inline asm
	// begin inline asm
	shfl.sync.down.b32 %r137, %r138, %r139, %r170, %r171;
	// end inline asm
	mov.b64 	%rd56, {%r132, %r137};
	mov.b64 	%fd97, %rd56;
	setp.gt.s32 	%p34, %r121, 29;
	setp.lt.f64 	%p35, %fd96, %fd97;
	selp.f64 	%fd98, %fd97, %fd96, %p35;
	selp.f64 	%fd99, %fd96, %fd98, %p34;
	mov.b64 	%rd57, %fd99;
	mov.b64 	{%r143, %r148}, %rd57;
	mov.b32 	%r149, 4;
	// begin inline asm
	shfl.sync.down.b32 %r142, %r143, %r149, %r170, %r171;
	// end inline asm
	// begin inline asm
	shfl.sync.down.b32 %r147, %r148, %r149, %r170, %r171;
	// end inline asm
	mov.b64 	%rd58, {%r142, %r147};
	mov.b64 	%fd100, %rd58;
	setp.gt.s32 	%p36, %r121, 27;
	setp.lt.f64 	%p37, %fd99, %fd100;
	selp.f64 	%fd101, %fd100, %fd99, %p37;
	selp.f64 	%fd102, %fd99, %fd101, %p36;
	mov.b64 	%rd59, %fd102;
	mov.b64 	{%r153, %r158}, %rd59;
	mov.b32 	%r159, 8;
	// begin inline asm
	shfl.sync.down.b32 %r152, %r153, %r159, %r170, %r171;
	// end inline asm
	// begin inline asm
	shfl.sync.down.b32 %r157, %r158, %r159, %r170, %r171;
	// end inline asm
	mov.b64 	%rd60, {%r152, %r157};
	mov.b64 	%fd103, %rd60;
	setp.gt.s32 	%p38, %r121, 23;
	setp.lt.f64 	%p39, %fd102, %fd103;
	selp.f64 	%fd104, %fd103, %fd102, %p39;
	selp.f64 	%fd105, %fd102, %fd104, %p38;
	mov.b64 	%rd61, %fd105;
	mov.b64 	{%r163, %r168}, %rd61;
	mov.b32 	%r169, 16;
	// begin inline asm
	shfl.sync.down.b32 %r162, %r163, %r169, %r170, %r171;
	// end inline asm
	// begin inline asm
	shfl.sync.down.b32 %r167, %r168, %r169, %r170, %r171;
	// end inline asm
	mov.b64 	%rd62, {%r162, %r167};
	mov.b64 	%fd106, %rd62;
	setp.gt.s32 	%p40, %r121, 15;
	setp.lt.f64 	%p41, %fd105, %fd106;
	selp.f64 	%fd52, %fd106, %fd105, %p41;
	selp.f64 	%fd374, %fd105, %fd52, %p40;
	setp.ne.s32 	%p42, %r121, 0;
	@%p42 bra 	$L__BB4_69;
	shr.u32 	%r172, %r75, 2;
	and.b32  	%r173, %r172, 248;
	mov.u32 	%r174, _ZZN3cub18CUB_300001_SM_10006detail6reduce18DeviceReduceKernelINS2_10policy_hubIdjN4cuda3__47maximumIvEEE10Policy1000EPdjS8_dNS5_3std3__410__identityEEEvT0_PT3_T1_NS0_13GridEvenShareISI_EET2_T4_E12temp_storage;
	add.s32 	%r175, %r174, %r173;
	st.shared.f64 	[%r175+8], %fd52;
$L__BB4_69:
	bar.sync 	0;
	setp.ne.s32 	%p43, %r75, 0;
	@%p43 bra 	$L__BB4_71;
	ld.shared.f64 	%fd107, [_ZZN3cub18CUB_300001_SM_10006detail6reduce18DeviceReduceKernelINS2_10policy_hubIdjN4cuda3__47maximumIvEEE10Policy1000EPdjS8_dNS5_3std3__410__identityEEEvT0_PT3_T1_NS0_13GridEvenShareISI_EET2_T4_E12temp_storage+16];
	setp.lt.f64 	%p44, %fd374, %fd107;
	selp.f64 	%fd108, %fd107, %fd374, %p44;
	ld.shared.f64 	%fd109, [_ZZN3cub18CUB_300001_SM_10006detail6reduce18DeviceReduceKernelINS2_10policy_hubIdjN4cuda3__47maximumIvEEE10Policy1000EPdjS8_dNS5_3std3__410__identityEEEvT0_PT3_T1_NS0_13GridEvenShareISI_EET2_T4_E12temp_storage+24];
	setp.lt.f64 	%p45, %fd108, %fd109;
	selp.f64 	%fd110, %fd109, %fd108, %p45;
	ld.shared.f64 	%fd111, [_ZZN3cub18CUB_300001_SM_10006detail6reduce18DeviceReduceKernelINS2_10policy_hubIdjN4cuda3__47maximumIvEEE10Policy1000EPdjS8_dNS5_3std3__410__identityEEEvT0_PT3_T1_NS0_13GridEvenShareISI_EET2_T4_E12temp_storage+32];
	setp.lt.f64 	%p46, %fd110, %fd111;
	selp.f64 	%fd112, %fd111, %fd110, %p46;
	ld.shared.f64 	%fd113, [_ZZN3cub18CUB_300001_SM_10006detail6reduce18DeviceReduceKernelINS2_10policy_hubIdjN4cuda3__47maximumIvEEE10Policy1000EPdjS8_dNS5_3std3__410__identityEEEvT0_PT3_T1_NS0_13GridEvenShareISI_EET2_T4_E12temp_storage+40];
	setp.lt.f64 	%p47, %fd112, %fd113;
	selp.f64 	%fd114, %fd113, %fd112, %p47;
	ld.shared.f64 	%fd115, [_ZZN3cub18CUB_300001_SM_10006detail6reduce18DeviceReduceKernelINS2_10policy_hubIdjN4cuda3__47maximumIvEEE10Policy1000EPdjS8_dNS5_3std3__410__identityEEEvT0_PT3_T1_NS0_13GridEvenShareISI_EET2_T4_E12temp_storage+48];
	setp.lt.f64 	%p48, %fd114, %fd115;
	selp.f64 	%fd116, %fd115, %fd114, %p48;
	ld.shared.f64 	%fd117, [_ZZN3cub18CUB_300001_SM_10006detail6reduce18DeviceReduceKernelINS2_10policy_hubIdjN4cuda3__47maximumIvEEE10Policy1000EPdjS8_dNS5_3std3__410__identityEEEvT0_PT3_T1_NS0_13GridEvenShareISI_EET2_T4_E12temp_storage+56];
	setp.lt.f64 	%p49, %fd116, %fd117;
	selp.f64 	%fd118, %fd117, %fd116, %p49;
	ld.shared.f64 	%fd119, [_ZZN3cub18CUB_300001_SM_10006detail6reduce18DeviceReduceKernelINS2_10policy_hubIdjN4cuda3__47maximumIvEEE10Policy1000EPdjS8_dNS5_3std3__410__identityEEEvT0_PT3_T1_NS0_13GridEvenShareISI_EET2_T4_E12temp_storage+64];
	setp.lt.f64 	%p50, %fd118, %fd119;
	selp.f64 	%fd374, %fd119, %fd118, %p50;
$L__BB4_71:
	mov.u32 	%r507, %tid.x;
	setp.ne.s32 	%p216, %r507, 0;
	@%p216 bra 	$L__BB4_73;
	ld.param.u64 	%rd196, [_ZN3cub18CUB_300001_SM_10006detail6reduce18DeviceReduceKernelINS2_10policy_hubIdjN4cuda3__47maximumIvEEE10Policy1000EPdjS8_dNS5_3std3__410__identityEEEvT0_PT3_T1_NS0_13GridEvenShareISI_EET2_T4__param_1];
	cvta.to.global.u64 	%rd193, %rd196;
	mul.wide.u32 	%rd194, %r3, 8;
	add.s64 	%rd195, %rd193, %rd194;
	st.global.f64 	[%rd195], %fd374;
$L__BB4_73:
	ret;

}
	// .globl	_ZN3cub18CUB_300001_SM_10006detail6reduce28DeviceReduceSingleTileKernelINS2_10policy_hubIdjN4cuda3__47maximumIvEEE10Policy1000EPdSB_iS8_ddNS5_3std3__410__identityEEEvT0_T1_T2_T3_T4_T6_
.visible .entry _ZN3cub18CUB_300001_SM_10006detail6reduce28DeviceReduceSingleTileKernelINS2_10policy_hubIdjN4cuda3__47maximumIvEEE10Policy1000EPdSB_iS8_ddNS5_3std3__410__identityEEEvT0_T1_T2_T3_T4_T6_(
	.param .u64 .ptr .align 1 _ZN3cub18CUB_300001_SM_10006detail6reduce28DeviceReduceSingleTileKernelINS2_10policy_hubIdjN4cuda3__47maximumIvEEE10Policy1000EPdSB_iS8_ddNS5_3std3__410__identityEEEvT0_T1_T2_T3_T4_T6__param_0,
	.param .u64 .ptr .align 1 _ZN3cub18CUB_300001_SM_10006detail6reduce28DeviceReduceSingleTileKernelINS2_10policy_hubIdjN4cuda3__47maximumIvEEE10Policy1000EPdSB_iS8_ddNS5_3std3__410__identityEEEvT0_T1_T2_T3_T4_T6__param_1,
	.param .u32 _ZN3cub18CUB_300001_SM_10006detail6reduce28DeviceReduceSingleTileKernelINS2_10policy_hubIdjN4cuda3__47maximumIvEEE10Policy1000EPdSB_iS8_ddNS5_3std3__410__identityEEEvT0_T1_T2_T3_T4_T6__param_2,
	.param .align 1 .b8 _ZN3cub18CUB_300001_SM_10006detail6reduce28DeviceReduceSingleTileKernelINS2_10policy_hubIdjN4cuda3__47maximumIvEEE10Policy1000EPdSB_iS8_ddNS5_3std3__410__identityEEEvT0_T1_T2_T3_T4_T6__param_3[1],
	.param .f64 _ZN3cub18CUB_300001_SM_10006detail6reduce28DeviceReduceSingleTileKernelINS2_10policy_hubIdjN4cuda3__47maximumIvEEE10Policy1000EPdSB_iS8_ddNS5_3std3__410__identityEEEvT0_T1_T2_T3_T4_T6__param_4,
	.param .align 1 .b8 _ZN3cub18CUB_300001_SM_10006detail6reduce28DeviceReduceSingleTileKernelINS2_10policy_hubIdjN4cuda3__47maximumIvEEE10Policy1000EPdSB_iS8_ddNS5_3std3__410__identityEEEvT0_T1_T2_T3_T4_T6__param_5[1]
)
.maxntid 256
.minnctapersm 1
{
	.reg .pred 	%p<220>;
	.reg .b32 	%r<472>;
	.reg .b64 	%rd<206>;
	.reg .b64 	%fd<381>;
	// demoted variable
	.shared .align 8 .b8 _ZZN3cub18CUB_300001_SM_10006detail6reduce28DeviceReduceSingleTileKernelINS2_10policy_hubIdjN4cuda3__47maximumIvEEE10Policy1000EPdSB_iS8_ddNS5_3std3__410__identityEEEvT0_T1_T2_T3_T4_T6_E12temp_storage[80];
	ld.param.u64 	%rd15, [_ZN3cub18CUB_300001_SM_10006detail6reduce28DeviceReduceSingleTileKernelINS2_10policy_hubIdjN4cuda3__47maximumIvEEE10Policy1000EPdSB_iS8_ddNS5_3std3__410__identityEEEvT0_T1_T2_T3_T4_T6__param_0];
	ld.param.u64 	%rd16, [_ZN3cub18CUB_300001_SM_10006detail6reduce28DeviceReduceSingleTileKernelINS2_10policy_hubIdjN4cuda3__47maximumIvEEE10Policy1000EPdSB_iS8_ddNS5_3std3__410__identityEEEvT0_T1_T2_T3_T4_T6__param_1];
	ld.param.u32 	%r68, [_ZN3cub18CUB_300001_SM_10006detail6reduce28DeviceReduceSingleTileKernelINS2_10policy_hubIdjN4cuda3__47maximumIvEEE10Policy1000EPdSB_iS8_ddNS5_3std3__410__identityEEEvT0_T1_T2_T3_T4_T6__param_2];
	ld.param.f64 	%fd58, [_ZN3cub18CUB_300001_SM_10006detail6reduce28DeviceReduceSingleTileKernelINS2_10policy_hubIdjN4cuda3__47maximumIvEEE10Policy1000EPdSB_iS8_ddNS5_3std3__410__identityEEEvT0_T1_T2_T3_T4_T6__param_4];
	cvta.to.global.u64 	%rd1, %rd16;
	setp.ne.s32 	%p1, %r68, 0;
	@%p1 bra 	$L__BB5_3;
	mov.u32 	%r445, %tid.x;
	setp.ne.s32 	%p219, %r445, 0;
	@%p219 bra 	$L__BB5_74;
	st.global.f64 	[%rd1], %fd58;
	bra.uni 	$L__BB5_74;
$L__BB5_3:
	and.b64  	%rd17, %rd15, 31;
	setp.ne.s64 	%p2, %rd17, 0;
	@%p2 bra 	$L__BB5_38;
	setp.gt.s32 	%p110, %r68, 2047;
	@%p110 bra 	$L__BB5_22;
	mov.u32 	%r1, %tid.x;
	setp.ge.s32 	%p159, %r1, %r68;
	mov.f64 	%fd359, 0d0000000000000000;
	mov.u32 	%r449, %r1;
	@%p159 bra 	$L__BB5_7;
	mul.wide.u32 	%rd169, %r1, 8;
	add.s64 	%rd168, %rd15, %rd169;
	// begin inline asm
	ld.global.nc.u64 %rd167, [%rd168];
	// end inline asm
	mov.b64 	%fd359, %rd167;
	add.s32 	%r449, %r1, 256;
$L__BB5_7:
	setp.ge.s32 	%p160, %r449, %r68;
	@%p160 bra 	$L__BB5_13;
	not.b32 	%r321, %r449;
	add.s32 	%r4, %r68, %r321;
	and.b32  	%r322, %r4, 768;
	setp.eq.s32 	%p161, %r322, 768;
	@%p161 bra 	$L__BB5_11;
	mul.wide.u32 	%rd170, %r449, 8;
	add.s64 	%rd202, %rd15, %rd170;
	shr.u32 	%r323, %r4, 8;
	add.s32 	%r324, %r323, 1;
	and.b32  	%r325, %r324, 3;
	neg.s32 	%r447, %r325;
$L__BB5_10:
	.pragma "nounroll";
	// begin inline asm
	ld.global.nc.u64 %rd171, [%rd202];
	// end inline asm
	mov.b64 	%fd272, %rd171;
	setp.lt.f64 	%p162, %fd359, %fd272;
	selp.f64 	%fd359, %fd272, %fd359, %p162;
	add.s32 	%r449, %r449, 256;
	add.s64 	%rd202, %rd202, 2048;
	add.s32 	%r447, %r447, 1;
	setp.ne.s32 	%p163, %r447, 0;
	@%p163 bra 	$L__BB5_10;
$L__BB5_11:
	setp.lt.u32 	%p164, %r4, 768;
	@%p164 bra 	$L__BB5_13;
$L__BB5_12:
	mul.wide.s32 	%rd181, %r449, 8;
	add.s64 	%rd174, %rd15, %rd181;
	// begin inline asm
	ld.global.nc.u64 %rd173, [%rd174];
	// end inline asm
	mov.b64 	%fd273, %rd173;
	setp.lt.f64 	%p165, %fd359, %fd273;
	selp.f64 	%fd274, %fd273, %fd359, %p165;
	add.s64 	%rd176, %rd174, 2048;
	// begin inline asm
	ld.global.nc.u64 %rd175, [%rd176];
	// end inline asm
	mov.b64 	%fd275, %rd175;
	setp.lt.f64 	%p166, %fd274, %fd275;
	selp.f64 	%fd276, %fd275, %fd274, %p166;
	add.s64 	%rd178, %rd174, 4096;
	// begin inline asm
	ld.global.nc.u64 %rd177, [%rd178];
	// end inline asm
	mov.b64 	%fd277, %rd177;
	setp.lt.f64 	%p167, %fd276, %fd277;
	selp.f64 	%fd278, %fd277, %fd276, %p167;
	add.s64 	%rd180, %rd174, 6144;
	// begin inline asm
	ld.global.nc.u64 %rd179, [%rd180];
	// end inline asm
	mov.b64 	%fd279, %rd179;
	setp.lt.f64 	%p168, %fd278, %fd279;
	selp.f64 	%fd359, %fd279, %fd278, %p168;
	add.s32 	%r449, %r449, 1024;
	setp.lt.s32 	%p169, %r449, %r68;
	@%p169 bra 	$L__BB5_12;
$L__BB5_13:
	setp.lt.s32 	%p170, %r68, 256;
	@%p170 bra 	$L__BB5_18;
	// begin inline asm
	mov.u32 %r389, %laneid;
	// end inline asm
	mov.b64 	%rd192, %fd359;
	mov.b64 	{%r391, %r396}, %rd192;
	mov.b32 	%r397, 1;
	mov.b32 	%r438, 31;
	mov.b32 	%r439, -1;
	// begin inline asm
	shfl.sync.down.b32 %r390, %r391, %r397, %r438, %r439;
	// end inline asm
	// begin inline asm
	shfl.sync.down.b32 %r395, %r396, %r397, %r438, %r439;
	// end inline asm
	mov.b64 	%rd193, {%r390, %r395};
	mov.b64 	%fd327, %rd193;
	setp.gt.s32 	%p198, %r389, 30;
	setp.lt.f64 	%p199, %fd359, %fd327;
	selp.f64 	%fd328, %fd327, %fd359, %p199;
	selp.f64 	%fd329, %fd359, %fd328, %p198;
	mov.b64 	%rd194, %fd329;
	mov.b64 	{%r401, %r406}, %rd194;
	mov.b32 	%r407, 2;
	// begin inline asm
	shfl.sync.down.b32 %r400, %r401, %r407, %r438, %r439;
	// end inline asm
	// begin inline asm
	shfl.sync.down.b32 %r405, %r406, %r407, %r438, %r439;
	// end inline asm
	mov.b64 	%rd195, {%r400, %r405};
	mov.b64 	%fd330, %rd195;
	setp.gt.s32 	%p200, %r389, 29;
	setp.lt.f64 	%p201, %fd329, %fd330;
	selp.f64 	%fd331, %fd330, %fd329, %p201;
	selp.f64 	%fd332, %fd329, %fd331, %p200;
	mov.b64 	%rd196, %fd332;
	mov.b64 	{%r411, %r416}, %rd196;
	mov.b32 	%r417, 4;
	// begin inline asm
	shfl.sync.down.b32 %r410, %r411, %r417, %r438, %r439;
	// end inline asm
	// begin inline asm
	shfl.sync.down.b32 %r415, %r416, %r417, %r438, %r439;
	// end inline asm
	mov.b64 	%rd197, {%r410, %r415};
	mov.b64 	%fd333, %rd197;
	setp.gt.s32 	%p202, %r389, 27;
	setp.lt.f64 	%p203, %fd332, %fd333;
	selp.f64 	%fd334, %fd333, %fd332, %p203;
	selp.f64 	%fd335, %fd332, %fd334, %p202;
	mov.b64 	%rd198, %fd335;
	mov.b64 	{%r421, %r426}, %rd198;
	mov.b32 	%r427, 8;
	// begin inline asm
	shfl.sync.down.b32 %r420, %r421, %r427, %r438, %r439;
	// end inline asm
	// begin inline asm
	shfl.sync.down.b32 %r425, %r426, %r427, %r438, %r439;
	// end inline asm
	mov.b64 	%rd199, {%r420, %r425};
	mov.b64 	%fd336, %rd199;
	setp.gt.s32 	%p204, %r389, 23;
	setp.lt.f64 	%p205, %fd335, %fd336;
	selp.f64 	%fd337, %fd336, %fd335, %p205;
	selp.f64 	%fd338, %fd335, %fd337, %p204;
	mov.b64 	%rd200, %fd338;
	mov.b64 	{%r431, %r436}, %rd200;
	mov.b32 	%r437, 16;
	// begin inline asm
	shfl.sync.down.b32 %r430, %r431, %r437, %r438, %r439;
	// end inline asm
	// begin inline asm
	shfl.sync.down.b32 %r435, %r436, %r437, %r438, %r439;
	// end inline asm
	mov.b64 	%rd201, {%r430, %r435};
	mov.b64 	%fd339, %rd201;
	setp.gt.s32 	%p206, %r389, 15;
	setp.lt.f64 	%p207, %fd338, %fd339;
	selp.f64 	%fd10, %fd339, %fd338, %p207;
	selp.f64 	%fd380, %fd338, %fd10, %p206;
	setp.ne.s32 	%p208, %r389, 0;
	@%p208 bra 	$L__BB5_16;
	shr.u32 	%r440, %r1, 2;
	and.b32  	%r441, %r440, 248;
	mov.u32 	%r442, _ZZN3cub18CUB_300001_SM_10006detail6reduce28DeviceReduceSingleTileKernelINS2_10policy_hubIdjN4cuda3__47maximumIvEEE10Policy1000EPdSB_iS8_ddNS5_3std3__410__identityEEEvT0_T1_T2_T3_T4_T6_E12temp_storage;
	add.s32 	%r443, %r442, %r441;
	st.shared.f64 	[%r443+8], %fd10;
$L__BB5_16:
	bar.sync 	0;
	setp.ne.s32 	%p209, %r1, 0;
	@%p209 bra 	$L__BB5_72;
	ld.shared.f64 	%fd340, [_ZZN3cub18CUB_300001_SM_10006detail6reduce28DeviceReduceSingleTileKernelINS2_10policy_hubIdjN4cuda3__47maximumIvEEE10Policy1000EPdSB_iS8_ddNS5_3std3__410__identityEEEvT0_T1_T2_T3_T4_T6_E12temp_storage+16];
	setp.lt.f64 	%p210, %fd380, %fd340;
	selp.f64 	%fd341, %fd340, %fd380, %p210;
	ld.shared.f64 	%fd342, [_ZZN3cub18CUB_300001_SM_10006detail6reduce28DeviceReduceSingleTileKernelINS2_10policy_hubIdjN4cuda3__47maximumIvEEE10Policy1000EPdSB_iS8_ddNS5_3std3__410__identityEEEvT0_T1_T2_T3_T4_T6_E12temp_storage+24];
	setp.lt.f64 	%p211, %fd341, %fd342;
	selp.f64 	%fd343, %fd342, %fd341, %p211;
	ld.shared.f64 	%fd344, [_ZZN3cub18CUB_300001_SM_10006detail6reduce28DeviceReduceSingleTileKernelINS2_10policy_hubIdjN4cuda3__47maximumIvEEE10Policy1000EPdSB_iS8_ddNS5_3std3__410__identityEEEvT0_T1_T2_T3_T4_T6_E12temp_storage+32];
	setp.lt.f64 	%p212, %fd343, %fd344;
	selp.f64 	%fd345, %fd344, %fd343, %p212;
	ld.shared.f64 	%fd346, [_ZZN3cub18CUB_300001_SM_10006detail6reduce28DeviceReduceSingleTileKernelINS2_10policy_hubIdjN4cuda3__47maximumIvEEE10Policy1000EPdSB_iS8_ddNS5_3std3__410__identityEEEvT0_T1_T2_T3_T4_T6_E12temp_storage+40];
	setp.lt.f64 	%p213, %fd345, %fd346;
	selp.f64 	%fd347, %fd346, %fd345, %p213;
	ld.shared.f64 	%fd348, [_ZZN3cub18CUB_300001_SM_10006detail6reduce28DeviceReduceSingleTileKernelINS2_10policy_hubIdjN4cuda3__47maximumIvEEE10Policy1000EPdSB_iS8_ddNS5_3std3__410__identityEEEvT0_T1_T2_T3_T4_T6_E12temp_storage+48];
	setp.lt.f64 	%p214, %fd347, %fd348;
	selp.f64 	%fd349, %fd348, %fd347, %p214;
	ld.shared.f64 	%fd350, [_ZZN3cub18CUB_300001_SM_10006detail6reduce28DeviceReduceSingleTileKernelINS2_10policy_hubIdjN4cuda3__47maximumIvEEE10Policy1000EPdSB_iS8_ddNS5_3std3__410__identityEEEvT0_T1_T2_T3_T4_T6_E12temp_storage+56];
	setp.lt.f64 	%p215, %fd349, %fd350;
	selp.f64 	%fd351, %fd350, %fd349, %p215;
	ld.shared.f64 	%fd352, [_ZZN3cub18CUB_300001_SM_10006detail6reduce28DeviceReduceSingleTileKernelINS2_10policy_hubIdjN4cuda3__47maximumIvEEE10Policy1000EPdSB_iS8_ddNS5_3std3__410__identityEEEvT0_T1_T2_T3_T4_T6_E12temp_storage+64];
	setp.lt.f64 	%p216, %fd351, %fd352;
	selp.f64 	%fd380, %fd352, %fd351, %p216;
	bra.uni 	$L__BB5_72;
$L__BB5_18:
	// begin inline asm
	mov.u32 %r326, %laneid;
	// end inline asm
	and.b32  	%r377, %r1, 992;
	add.s32 	%r378, %r377, 32;
	setp.gt.s32 	%p171, %r378, %r68;
	not.b32 	%r379, %r377;
	add.s32 	%r380, %r68, %r379;
	selp.b32 	%r375, %r380, 31, %p171;
	mov.b64 	%rd182, %fd359;
	mov.b64 	{%r328, %r333}, %rd182;
	mov.b32 	%r334, 1;
	mov.b32 	%r376, -1;
	// begin inline asm
	shfl.sync.down.b32 %r327, %r328, %r334, %r375, %r376;
	// end inline asm
	// begin inline asm
	shfl.sync.down.b32 %r332, %r333, %r334, %r375, %r376;
	// end inline asm
	mov.b64 	%rd183, {%r327, %r332};
	mov.b64 	%fd280, %rd183;
	setp.lt.s32 	%p172, %r326, %r375;
	setp.lt.f64 	%p173, %fd359, %fd280;
	selp.f64 	%fd281, %fd280, %fd359, %p173;
	selp.f64 	%fd282, %fd281, %fd359, %p172;
	mov.b64 	%rd184, %fd282;
	mov.b64 	{%r338, %r343}, %rd184;
	mov.b32 	%r344, 2;
	// begin inline asm
	shfl.sync.down.b32 %r337, %r338, %r344, %r375, %r376;
	// end inline asm
	// begin inline asm
	shfl.sync.down.b32 %r342, %r343, %r344, %r375, %r376;
	// end inline asm
	mov.b64 	%rd185, {%r337, %r342};
	mov.b64 	%fd283, %rd185;
	add.s32 	%r381, %r326, 2;
	setp.gt.s32 	%p174, %r381, %r375;
	setp.lt.f64 	%p175, %fd282, %fd283;
	selp.f64 	%fd284, %fd283, %fd282, %p175;
	selp.f64 	%fd285, %fd282, %fd284, %p174;
	mov.b64 	%rd186, %fd285;
	mov.b64 	{%r348, %r353}, %rd186;
	mov.b32 	%r354, 4;
	// begin inline asm
	shfl.sync.down.b32 %r347, %r348, %r354, %r375, %r376;
	// end inline asm
	// begin inline asm
	shfl.sync.down.b32 %r352, %r353, %r354, %r375, %r376;
	// end inline asm
	mov.b64 	%rd187, {%r347, %r352};
	mov.b64 	%fd286, %rd187;
	add.s32 	%r382, %r326, 4;
	setp.gt.s32 	%p176, %r382, %r375;
	setp.lt.f64 	%p177, %fd285, %fd286;
	selp.f64 	%fd287, %fd286, %fd285, %p177;
	selp.f64 	%fd288, %fd285, %fd287, %p176;
	mov.b64 	%rd188, %fd288;
	mov.b64 	{%r358, %r363}, %rd188;
	mov.b32 	%r364, 8;
	// begin inline asm
	shfl.sync.down.b32 %r357, %r358, %r364, %r375, %r376;
	// end inline asm
	// begin inline asm
	shfl.sync.down.b32 %r362, %r363, %r364, %r375, %r376;
	// end inline asm
	mov.b64 	%rd189, {%r357, %r362};
	mov.b64 	%fd289, %rd189;
	add.s32 	%r383, %r326, 8;
	setp.gt.s32 	%p178, %r383, %r375;
	setp.lt.f64 	%p179, %fd288, %fd289;
	selp.f64 	%fd290, %fd289, %fd288, %p179;
	selp.f64 	%fd291, %fd288, %fd290, %p178;
	mov.b64 	%rd190, %fd291;
	mov.b64 	{%r368, %r373}, %rd190;
	mov.b32 	%r374, 16;
	// begin inline asm
	shfl.sync.down.b32 %r367, %r368, %r374, %r375, %r376;
	// end inline asm
	// begin inline asm
	shfl.sync.down.b32 %r372, %r373, %r374, %r375, %r376;
	// end inline asm
	mov.b64 	%rd191, {%r367, %r372};
	mov.b64 	%fd292, %rd191;
	add.s32 	%r384, %r326, 16;
	setp.gt.s32 	%p180, %r384, %r375;
	setp.lt.f64 	%p181, %fd291, %fd292;
	selp.f64 	%fd293, %fd292, %fd291, %p181;
	selp.f64 	%fd380, %fd291, %fd293, %p180;
	setp.ne.s32 	%p182, %r326, 0;
	@%p182 bra 	$L__BB5_20;
	shr.u32 	%r385, %r1, 2;
	and.b32  	%r386, %r385, 248;
	mov.u32 	%r387, _ZZN3cub18CUB_300001_SM_10006detail6reduce28DeviceReduceSingleTileKernelINS2_10policy_hubIdjN4cuda3__47maximumIvEEE10Policy1000EPdSB_iS8_ddNS5_3std3__410__identityEEEvT0_T1_T2_T3_T4_T6_E12temp_storage;
	add.s32 	%r388, %r387, %r386;
	st.shared.f64 	[%r388+8], %fd380;
$L__BB5_20:
	bar.sync 	0;
	setp.ne.s32 	%p183, %r1, 0;
	@%p183 bra 	$L__BB5_72;
	setp.gt.s32 	%p184, %r68, 32;
	ld.shared.f64 	%fd294, [_ZZN3cub18CUB_300001_SM_10006detail6reduce28DeviceReduceSingleTileKernelINS2_10policy_hubIdjN4cuda3__47maximumIvEEE10Policy1000EPdSB_iS8_ddNS5_3std3__410__identityEEEvT0_T1_T2_T3_T4_T6_E12temp_storage+16];
	setp.lt.f64 	%p185, %fd380, %fd294;
	selp.f64 	%fd296, %fd294, %fd380, %p185;
	selp.f64 	%fd297, %fd296, %fd380, %p184;
	setp.gt.s32 	%p186, %r68, 64;
	ld.shared.f64 	%fd299, [_ZZN3cub18CUB_300001_SM_10006detail6reduce28DeviceReduceSingleTileKernelINS2_10policy_hubIdjN4cuda3__47maximumIvEEE10Policy1000EPdSB_iS8_ddNS5_3std3__410__identityEEEvT0_T1_T2_T3_T4_T6_E12temp_storage+24];
	setp.lt.f64 	%p187, %fd297, %fd299;
	selp.f64 	%fd301, %fd299, %fd297, %p187;
	selp.f64 	%fd302, %fd301, %fd297, %p186;
	setp.gt.s32 	%p188, %r68, 96;
	ld.shared.f64 	%fd304, [_ZZN3cub18CUB_300001_SM_10006detail6reduce28DeviceReduceSingleTileKernelINS2_10policy_hubIdjN4cuda3__47maximumIvEEE10Policy1000EPdSB_iS8_ddNS5_3std3__410__identityEEEvT0_T1_T2_T3_T4_T6_E12temp_storage+32];
	setp.lt.f64 	%p189, %fd302, %fd304;
	selp.f64 	%fd306, %fd304, %fd302, %p189;
	selp.f64 	%fd307, %fd306, %fd302, %p188;
	setp.gt.s32 	%p190, %r68, 128;
	ld.shared.f64 	%fd309, [_ZZN3cub18CUB_300001_SM_10006detail6reduce28DeviceReduceSingleTileKernelINS2_10policy_hubIdjN4cuda3__47maximumIvEEE10Policy1000EPdSB_iS8_ddNS5_3std3__410__identityEEEvT0_T1_T2_T3_T4_T6_E12temp_storage+40];
	setp.lt.f64 	%p191, %fd307, %fd309;
	selp.f64 	%fd311, %fd309, %fd307, %p191;
	selp.f64 	%fd312, %fd311, %fd307, %p190;
	setp.gt.s32 	%p192, %r68, 160;
	ld.shared.f64 	%fd314, [_ZZN3cub18CUB_300001_SM_10006detail6reduce28DeviceReduceSingleTileKernelINS2_10policy_hubIdjN4cuda3__47maximumIvEEE10Policy1000EPdSB_iS8_ddNS5_3std3__410__identityEEEvT0_T1_T2_T3_T4_T6_E12temp_storage+48];
	setp.lt.f64 	%p193, %fd312, %fd314;
	selp.f64 	%fd316, %fd314, %fd312, %p193;
	selp.f64 	%fd317, %fd316, %fd312, %p192;
	setp.gt.s32 	%p194, %r68, 192;
	ld.shared.f64 	%fd319, [_ZZN3cub18CUB_300001_SM_10006detail6reduce28DeviceReduceSingleTileKernelINS2_10policy_hubIdjN4cuda3__47maximumIvEEE10Policy1000EPdSB_iS8_ddNS5_3std3__410__identityEEEvT0_T1_T2_T3_T4_T6_E12temp_storage+56];
	setp.lt.f64 	%p195, %fd317, %fd319;
	selp.f64 	%fd321, %fd319, %fd317, %p195;
	selp.f64 	%fd322, %fd321, %fd317, %p194;
	setp.gt.s32 	%p196, %r68, 224;
	ld.shared.f64 	%fd324, [_ZZN3cub18CUB_300001_SM_10006detail6reduce28DeviceReduceSingleTileKernelINS2_10policy_hubIdjN4cuda3__47maximumIvEEE10Policy1000EPdSB_iS8_ddNS5_3std3__410__identityEEEvT0_T1_T2_T3_T4_T6_E12temp_storage+64];
	setp.lt.f64 	%p197, %fd322, %fd324;
	selp.f64 	%fd326, %fd324, %fd322, %p197;
	selp.f64 	%fd380, %fd326, %fd322, %p196;
	bra.uni 	$L__BB5_72;
$L__BB5_22:
	mov.u32 	%r13, %tid.x;
	shl.b32 	%r14, %r13, 2;
	mul.wide.u32 	%rd126, %r14, 8;
	add.s64 	%rd116, %rd15, %rd126;
	// begin inline asm
	ld.global.nc.v2.u64 {%rd114, %rd115}, [%rd116];
	// end inline asm
	add.s64 	%rd119, %rd116, 16;
	// begin inline asm
	ld.global.nc.v2.u64 {%rd117, %rd118}, [%rd119];
	// end inline asm
	mov.b64 	%fd206, %rd114;
	mov.b64 	%fd207, %rd115;
	mov.b64 	%fd208, %rd117;
	mov.b64 	%fd209, %rd118;
	add.s64 	%rd122, %rd116, 8192;
	// begin inline asm
	ld.global.nc.v2.u64 {%rd120, %rd121}, [%rd122];
	// end inline asm
	add.s64 	%rd125, %rd116, 8208;
	// begin inline asm
	ld.global.nc.v2.u64 {%rd123, %rd124}, [%rd125];
	// end inline asm
	mov.b64 	%fd210, %rd120;
	mov.b64 	%fd211, %rd121;
	mov.b64 	%fd212, %rd123;
	mov.b64 	%fd213, %rd124;
	setp.lt.f64 	%p111, %fd206, %fd207;
	selp.f64 	%fd214, %fd207, %fd206, %p111;
	setp.lt.f64 	%p112, %fd214, %fd208;
	selp.f64 	%fd215, %fd208, %fd214, %p112;
	setp.lt.f64 	%p113, %fd215, %fd209;
	selp.f64 	%fd216, %fd209, %fd215, %p113;
	setp.lt.f64 	%p114, %fd216, %fd210;
	selp.f64 	%fd217, %fd210, %fd216, %p114;
	setp.lt.f64 	%p115, %fd217, %fd211;
	selp.f64 	%fd218, %fd211, %fd217, %p115;
	setp.lt.f64 	%p116, %fd218, %fd212;
	selp.f64 	%fd219, %fd212, %fd218, %p116;
	setp.lt.f64 	%p117, %fd219, %fd213;
	selp.f64 	%fd366, %fd213, %fd219, %p117;
	setp.lt.u32 	%p118, %r68, 4096;
	mov.b32 	%r452, 2048;
	@%p118 bra 	$L__BB5_26;
	add.s32 	%r15, %r68, -2048;
	mov.b32 	%r452, 2048;
$L__BB5_24:
	add.s32 	%r258, %r452, %r14;
	mul.wide.u32 	%rd139, %r258, 8;
	add.s64 	%rd129, %rd15, %rd139;
	// begin inline asm
	ld.global.nc.v2.u64 {%rd127, %rd128}, [%rd129];
	// end inline asm
	add.s64 	%rd132, %rd129, 16;
	// begin inline asm
	ld.global.nc.v2.u64 {%rd130, %rd131}, [%rd132];
	// end inline asm
	mov.b64 	%fd220, %rd127;
	mov.b64 	%fd221, %rd128;
	mov.b64 	%fd222, %rd130;
	mov.b64 	%fd223, %rd131;
	add.s64 	%rd135, %rd129, 8192;
	// begin inline asm
	ld.global.nc.v2.u64 {%rd133, %rd134}, [%rd135];
	// end inline asm
	add.s64 	%rd138, %rd129, 8208;
	// begin inline asm
	ld.global.nc.v2.u64 {%rd136, %rd137}, [%rd138];
	// end inline asm
	mov.b64 	%fd224, %rd133;
	mov.b64 	%fd225, %rd134;
	mov.b64 	%fd226, %rd136;
	mov.b64 	%fd227, %rd137;
	setp.lt.f64 	%p119, %fd366, %fd220;
	selp.f64 	%fd228, %fd220, %fd366, %p119;
	setp.lt.f64 	%p120, %fd228, %fd221;
	selp.f64 	%fd229, %fd221, %fd228, %p120;
	setp.lt.f64 	%p121, %fd229, %fd222;
	selp.f64 	%fd230, %fd222, %fd229, %p121;
	setp.lt.f64 	%p122, %fd230, %fd223;
	selp.f64 	%fd231, %fd223, %fd230, %p122;
	setp.lt.f64 	%p123, %fd231, %fd224;
	selp.f64 	%fd232, %fd224, %fd231, %p123;
	setp.lt.f64 	%p124, %fd232, %fd225;
	selp.f64 	%fd233, %fd225, %fd232, %p124;
	setp.lt.f64 	%p125, %fd233, %fd226;
	selp.f64 	%fd234, %fd226, %fd233, %p125;
	setp.lt.f64 	%p126, %fd234, %fd227;
	selp.f64 	%fd366, %fd227, %fd234, %p126;
	sub.s32 	%r259, %r68, %r452;
	setp.lt.s32 	%p127, %r259, 2048;
	@%p127 bra 	$L__BB5_34;
	add.s32 	%r452, %r452, 2048;
	setp.le.s32 	%p128, %r452, %r15;
	@%p128 bra 	$L__BB5_24;
$L__BB5_26:
	setp.le.s32 	%p129, %r68, %r452;
	@%p129 bra 	$L__BB5_34;
	sub.s32 	%r19, %r68, %r452;
	setp.ge.s32 	%p130, %r13, %r19;
	@%p130 bra 	$L__BB5_34;
	not.b32 	%r260, %r13;
	add.s32 	%r261, %r68, %r260;
	sub.s32 	%r20, %r261, %r452;
	and.b32  	%r262, %r20, 768;
	setp.eq.s32 	%p131, %r262, 768;
	mov.u32 	%r456, %r13;
	@%p131 bra 	$L__BB5_31;
	add.s32 	%r454, %r13, %r452;
	shr.u32 	%r263, %r20, 8;
	add.s32 	%r264, %r263, 1;
	and.b32  	%r265, %r264, 3;
	neg.s32 	%r453, %r265;
	mov.u32 	%r456, %r13;
$L__BB5_30:
	.pragma "nounroll";
	mul.wide.u32 	%rd142, %r454, 8;
	add.s64 	%rd141, %rd15, %rd142;
	// begin inline asm
	ld.global.nc.u64 %rd140, [%rd141];
	// end inline asm
	mov.b64 	%fd236, %rd140;
	setp.lt.f64 	%p132, %fd366, %fd236;
	selp.f64 	%fd366, %fd236, %fd366, %p132;
	add.s32 	%r456, %r456, 256;
	add.s32 	%r454, %r454, 256;
	add.s32 	%r453, %r453, 1;
	setp.ne.s32 	%p133, %r453, 0;
	@%p133 bra 	$L__BB5_30;
$L__BB5_31:
	setp.lt.u32 	%p134, %r20, 768;
	@%p134 bra 	$L__BB5_34;
	cvt.u64.u32 	%rd143, %r456;
	cvt.u64.u32 	%rd144, %r452;
	add.s64 	%rd145, %rd143, %rd144;
	shl.b64 	%rd146, %rd145, 3;
	add.s64 	%rd147, %rd146, %rd15;
	add.s64 	%rd203, %rd147, 4096;
	add.s32 	%r457, %r456, %r452;
$L__BB5_33:
	mul.wide.u32 	%rd156, %r457, 8;
	add.s64 	%rd149, %rd15, %rd156;
	// begin inline asm
	ld.global.nc.u64 %rd148, [%rd149];
	// end inline asm
	mov.b64 	%fd237, %rd148;
	setp.lt.f64 	%p135, %fd366, %fd237;
	selp.f64 	%fd238, %fd237, %fd366, %p135;
	add.s64 	%rd151, %rd203, -2048;
	// begin inline asm
	ld.global.nc.u64 %rd150, [%rd151];
	// end inline asm
	mov.b64 	%fd239, %rd150;
	setp.lt.f64 	%p136, %fd238, %fd239;
	selp.f64 	%fd240, %fd239, %fd238, %p136;
	// begin inline asm
	ld.global.nc.u64 %rd152, [%rd203];
	// end inline asm
	mov.b64 	%fd241, %rd152;
	setp.lt.f64 	%p137, %fd240, %fd241;
	selp.f64 	%fd242, %fd241, %fd240, %p137;
	add.s64 	%rd155, %rd203, 2048;
	// begin inline asm
	ld.global.nc.u64 %rd154, [%rd155];
	// end inline asm
	mov.b64 	%fd243, %rd154;
	setp.lt.f64 	%p138, %fd242, %fd243;
	selp.f64 	%fd366, %fd243, %fd242, %p138;
	add.s32 	%r456, %r456, 1024;
	add.s64 	%rd203, %rd203, 8192;
	add.s32 	%r457, %r457, 1024;
	setp.lt.s32 	%p139, %r456, %r19;
	@%p139 bra 	$L__BB5_33;
$L__BB5_34:
	// begin inline asm
	mov.u32 %r266, %laneid;
	// end inline asm
	mov.b64 	%rd157, %fd366;
	mov.b64 	{%r268, %r273}, %rd157;
	mov.b32 	%r274, 1;
	mov.b32 	%r315, 31;
	mov.b32 	%r316, -1;
	// begin inline asm
	shfl.sync.down.b32 %r267, %r268, %r274, %r315, %r316;
	// end inline asm
	// begin inline asm
	shfl.sync.down.b32 %r272, %r273, %r274, %r315, %r316;
	// end inline asm
	mov.b64 	%rd158, {%r267, %r272};
	mov.b64 	%fd244, %rd158;
	setp.gt.s32 	%p140, %r266, 30;
	setp.lt.f64 	%p141, %fd366, %fd244;
	selp.f64 	%fd245, %fd244, %fd366, %p141;
	selp.f64 	%fd246, %fd366, %fd245, %p140;
	mov.b64 	%rd159, %fd246;
	mov.b64 	{%r278, %r283}, %rd159;
	mov.b32 	%r284, 2;
	// begin inline asm
	shfl.sync.down.b32 %r277, %r278, %r284, %r315, %r316;
	// end inline asm
	// begin inline asm
	shfl.sync.down.b32 %r282, %r283, %r284, %r315, %r316;
	// end inline asm
	mov.b64 	%rd160, {%r277, %r282};
	mov.b64 	%fd247, %rd160;
	setp.gt.s32 	%p142, %r266, 29;
	setp.lt.f64 	%p143, %fd246, %fd247;
	selp.f64 	%fd248, %fd247, %fd246, %p143;
	selp.f64 	%fd249, %fd246, %fd248, %p142;
	mov.b64 	%rd161, %fd249;
	mov.b64 	{%r288, %r293}, %rd161;
	mov.b32 	%r294, 4;
	// begin inline asm
	shfl.sync.down.b32 %r287, %r288, %r294, %r315, %r316;
	// end inline asm
	// begin inline asm
	shfl.sync.down.b32 %r292, %r293, %r294, %r315, %r316;
	// end inline asm
	mov.b64 	%rd162, {%r287, %r292};
	mov.b64 	%fd250, %rd162;
	setp.gt.s32 	%p144, %r266, 27;
	setp.lt.f64 	%p145, %fd249, %fd250;
	selp.f64 	%fd251, %fd250, %fd249, %p145;
	selp.f64 	%fd252, %fd249, %fd251, %p144;
	mov.b64 	%rd163, %fd252;
	mov.b64 	{%r298, %r303}, %rd163;
	mov.b32 	%r304, 8;
	// begin inline asm
	shfl.sync.down.b32 %r297, %r298, %r304, %r315, %r316;
	// end inline asm
	// begin inline asm
	shfl.sync.down.b32 %r302, %r303, %r304, %r315, %r316;
	// end inline asm
	mov.b64 	%rd164, {%r297, %r302};
	mov.b64 	%fd253, %rd164;
	setp.gt.s32 	%p146, %r266, 23;
	setp.lt.f64 	%p147, %fd252, %fd253;
	selp.f64 	%fd254, %fd253, %fd252, %p147;
	selp.f64 	%fd255, %fd252, %fd254, %p146;
	mov.b64 	%rd165, %fd255;
	mov.b64 	{%r308, %r313}, %rd165;
	mov.b32 	%r314, 16;
	// begin inline asm
	shfl.sync.down.b32 %r307, %r308, %r314, %r315, %r316;
	// end inline asm
	// begin inline asm
	shfl.sync.down.b32 %r312, %r313, %r314, %r315, %r316;
	// end inline asm
	mov.b64 	%rd166, {%r307, %r312};
	mov.b64 	%fd256, %rd166;
	setp.gt.s32 	%p148, %r266, 15;
	setp.lt.f64 	%p149, %fd255, %fd256;
	selp.f64 	%fd26, %fd256, %fd255, %p149;
	selp.f64 	%fd380, %fd255, %fd26, %p148;
	setp.ne.s32 	%p150, %r266, 0;
	@%p150 bra 	$L__BB5_36;
	shr.u32 	%r317, %r13, 2;
	and.b32  	%r318, %r317, 248;
	mov.u32 	%r319, _ZZN3cub18CUB_300001_SM_10006detail6reduce28DeviceReduceSingleTileKernelINS2_10policy_hubIdjN4cuda3__47maximumIvEEE10Policy1000EPdSB_iS8_ddNS5_3std3__410__identityEEEvT0_T1_T2_T3_T4_T6_E12temp_storage;
	add.s32 	%r320, %r319, %r318;
	st.shared.f64 	[%r320+8], %fd26;
$L__BB5_36:
	bar.sync 	0;
	setp.ne.s32 	%p151, %r13, 0;
	@%p151 bra 	$L__BB5_72;
	ld.shared.f64 	%fd257, [_ZZN3cub18CUB_300001_SM_10006detail6reduce28DeviceReduceSingleTileKernelINS2_10policy_hubIdjN4cuda3__47maximumIvEEE10Policy1000EPdSB_iS8_ddNS5_3std3__410__identityEEEvT0_T1_T2_T3_T4_T6_E12temp_storage+16];
	setp.lt.f64 	%p152, %fd380, %fd257;
	selp.f64 	%fd258, %fd257, %fd380, %p152;
	ld.shared.f64 	%fd259, [_ZZN3cub18CUB_300001_SM_10006detail6reduce28DeviceReduceSingleTileKernelINS2_10policy_hubIdjN4cuda3__47maximumIvEEE10Policy1000EPdSB_iS8_ddNS5_3std3__410__identityEEEvT0_T1_T2_T3_T4_T6_E12temp_storage+24];
	setp.lt.f64 	%p153, %fd258, %fd259;
	selp.f64 	%fd260, %fd259, %fd258, %p153;
	ld.shared.f64 	%fd261, [_ZZN3cub18CUB_300001_SM_10006detail6reduce28DeviceReduceSingleTileKernelINS2_10policy_hubIdjN4cuda3__47maximumIvEEE10Policy1000EPdSB_iS8_ddNS5_3std3__410__identityEEEvT0_T1_T2_T3_T4_T6_E12temp_storage+32];
	setp.lt.f64 	%p154, %fd260, %fd261;
	selp.f64 	%fd262, %fd261, %fd260, %p154;
	ld.shared.f64 	%fd263, [_ZZN3cub18CUB_300001_SM_10006detail6reduce28DeviceReduceSingleTileKernelINS2_10policy_hubIdjN4cuda3__47maximumIvEEE10Policy1000EPdSB_iS8_ddNS5_3std3__410__identityEEEvT0_T1_T2_T3_T4_T6_E12temp_storage+40];
	setp.lt.f64 	%p155, %fd262, %fd263;
	selp.f64 	%fd264, %fd263, %fd262, %p155;
	ld.shared.f64 	%fd265, [_ZZN3cub18CUB_300001_SM_10006detail6reduce28DeviceReduceSingleTileKernelINS2_10policy_hubIdjN4cuda3__47maximumIvEEE10Policy1000EPdSB_iS8_ddNS5_3std3__410__identityEEEvT0_T1_T2_T3_T4_T6_E12temp_storage+48];
	setp.lt.f64 	%p156, %fd264, %fd265;
	selp.f64 	%fd266, %fd265, %fd264, %p156;
	ld.shared.f64 	%fd267, [_ZZN3cub18CUB_300001_SM_10006detail6reduce28DeviceReduceSingleTileKernelINS2_10policy_hubIdjN4cuda3__47maximumIvEEE10Policy1000EPdSB_iS8_ddNS5_3std3__410__identityEEEvT0_T1_T2_T3_T4_T6_E12temp_storage+56];
	setp.lt.f64 	%p157, %fd266, %fd267;
	selp.f64 	%fd268, %fd267, %fd266, %p157;
	ld.shared.f64 	%fd269, [_ZZN3cub18CUB_300001_SM_10006detail6reduce28DeviceReduceSingleTileKernelINS2_10policy_hubIdjN4cuda3__47maximumIvEEE10Policy1000EPdSB_iS8_ddNS5_3std3__410__identityEEEvT0_T1_T2_T3_T4_T6_E12temp_storage+64];
	setp.lt.f64 	%p158, %fd268, %fd269;
	selp.f64 	%fd380, %fd269, %fd268, %p158;
	bra.uni 	$L__BB5_72;
$L__BB5_38:
	setp.gt.s32 	%p3, %r68, 2047;
	@%p3 bra 	$L__BB5_56;
	mov.u32 	%r35, %tid.x;
	setp.ge.s32 	%p52, %r35, %r68;
	mov.f64 	%fd372, 0d0000000000000000;
	mov.u32 	%r462, %r35;
	@%p52 bra 	$L__BB5_41;
	mul.wide.u32 	%rd81, %r35, 8;
	add.s64 	%rd80, %rd15, %rd81;
	// begin inline asm
	ld.global.nc.u64 %rd79, [%rd80];
	// end inline asm
	mov.b64 	%fd372, %rd79;
	add.s32 	%r462, %r35, 256;
$L__BB5_41:
	setp.ge.s32 	%p53, %r462, %r68;
	@%p53 bra 	$L__BB5_47;
	not.b32 	%r133, %r462;
	add.s32 	%r38, %r68, %r133;
	and.b32  	%r134, %r38, 768;
	setp.eq.s32 	%p54, %r134, 768;
	@%p54 bra 	$L__BB5_45;
	mul.wide.u32 	%rd82, %r462, 8;
	add.s64 	%rd204, %rd15, %rd82;
	shr.u32 	%r135, %r38, 8;
	add.s32 	%r136, %r135, 1;
	and.b32  	%r137, %r136, 3;
	neg.s32 	%r460, %r137;
$L__BB5_44:
	.pragma "nounroll";
	// begin inline asm
	ld.global.nc.u64 %rd83, [%rd204];
	// end inline asm
	mov.b64 	%fd125, %rd83;
	setp.lt.f64 	%p55, %fd372, %fd125;
	selp.f64 	%fd372, %fd125, %fd372, %p55;
	add.s32 	%r462, %r462, 256;
	add.s64 	%rd204, %rd204, 2048;
	add.s32 	%r460, %r460, 1;
	setp.ne.s32 	%p56, %r460, 0;
	@%p56 bra 	$L__BB5_44;
$L__BB5_45:
	setp.lt.u32 	%p57, %r38, 768;
	@%p57 bra 	$L__BB5_47;
$L__BB5_46:
	mul.wide.s32 	%rd93, %r462, 8;
	add.s64 	%rd86, %rd15, %rd93;
	// begin inline asm
	ld.global.nc.u64 %rd85, [%rd86];
	// end inline asm
	mov.b64 	%fd126, %rd85;
	setp.lt.f64 	%p58, %fd372, %fd126;
	selp.f64 	%fd127, %fd126, %fd372, %p58;
	add.s64 	%rd88, %rd86, 2048;
	// begin inline asm
	ld.global.nc.u64 %rd87, [%rd88];
	// end inline asm
	mov.b64 	%fd128, %rd87;
	setp.lt.f64 	%p59, %fd127, %fd128;
	selp.f64 	%fd129, %fd128, %fd127, %p59;
	add.s64 	%rd90, %rd86, 4096;
	// begin inline asm
	ld.global.nc.u64 %rd89, [%rd90];
	// end inline asm
	mov.b64 	%fd130, %rd89;
	setp.lt.f64 	%p60, %fd129, %fd130;
	selp.f64 	%fd131, %fd130, %fd129, %p60;
	add.s64 	%rd92, %rd86, 6144;
	// begin inline asm
	ld.global.nc.u64 %rd91, [%rd92];
	// end inline asm
	mov.b64 	%fd132, %rd91;
	setp.lt.f64 	%p61, %fd131, %fd132;
	selp.f64 	%fd372, %fd132, %fd131, %p61;
	add.s32 	%r462, %r462, 1024;
	setp.lt.s32 	%p62, %r462, %r68;
	@%p62 bra 	$L__BB5_46;
$L__BB5_47:
	setp.lt.s32 	%p63, %r68, 256;
	@%p63 bra 	$L__BB5_52;
	// begin inline asm
	mov.u32 %r201, %laneid;
	// end inline asm
	mov.b64 	%rd104, %fd372;
	mov.b64 	{%r203, %r208}, %rd104;
	mov.b32 	%r209, 1;
	mov.b32 	%r250, 31;
	mov.b32 	%r251, -1;
	// begin inline asm
	shfl.sync.down.b32 %r202, %r203, %r209, %r250, %r251;
	// end inline asm
	// begin inline asm
	shfl.sync.down.b32 %r207, %r208, %r209, %r250, %r251;
	// end inline asm
	mov.b64 	%rd105, {%r202, %r207};
	mov.b64 	%fd180, %rd105;
	setp.gt.s32 	%p91, %r201, 30;
	setp.lt.f64 	%p92, %fd372, %fd180;
	selp.f64 	%fd181, %fd180, %fd372, %p92;
	selp.f64 	%fd182, %fd372, %fd181, %p91;
	mov.b64 	%rd106, %fd182;
	mov.b64 	{%r213, %r218}, %rd106;
	mov.b32 	%r219, 2;
	// begin inline asm
	shfl.sync.down.b32 %r212, %r213, %r219, %r250, %r251;
	// end inline asm
	// begin inline asm
	shfl.sync.down.b32 %r217, %r218, %r219, %r250, %r251;
	// end inline asm
	mov.b64 	%rd107, {%r212, %r217};
	mov.b64 	%fd183, %rd107;
	setp.gt.s32 	%p93, %r201, 29;
	setp.lt.f64 	%p94, %fd182, %fd183;
	selp.f64 	%fd184, %fd183, %fd182, %p94;
	selp.f64 	%fd185, %fd182, %fd184, %p93;
	mov.b64 	%rd108, %fd185;
	mov.b64 	{%r223, %r228}, %rd108;
	mov.b32 	%r229, 4;
	// begin inline asm
	shfl.sync.down.b32 %r222, %r223, %r229, %r250, %r251;
	// end inline asm
	// begin inline asm
	shfl.sync.down.b32 %r227, %r228, %r229, %r250, %r251;
	// end inline asm
	mov.b64 	%rd109, {%r222, %r227};
	mov.b64 	%fd186, %rd109;
	setp.gt.s32 	%p95, %r201, 27;
	setp.lt.f64 	%p96, %fd185, %fd186;
	selp.f64 	%fd187, %fd186, %fd185, %p96;
	selp.f64 	%fd188, %fd185, %fd187, %p95;
	mov.b64 	%rd110, %fd188;
	mov.b64 	{%r233, %r238}, %rd110;
	mov.b32 	%r239, 8;
	// begin inline asm
	shfl.sync.down.b32 %r232, %r233, %r239, %r250, %r251;
	// end inline asm
	// begin inline asm
	shfl.sync.down.b32 %r237, %r238, %r239, %r250, %r251;
	// end inline asm
	mov.b64 	%rd111, {%r232, %r237};
	mov.b64 	%fd189, %rd111;
	setp.gt.s32 	%p97, %r201, 23;
	setp.lt.f64 	%p98, %fd188, %fd189;
	selp.f64 	%fd190, %fd189, %fd188, %p98;
	selp.f64 	%fd191, %fd188, %fd190, %p97;
	mov.b64 	%rd112, %fd191;
	mov.b64 	{%r243, %r248}, %rd112;
	mov.b32 	%r249, 16;
	// begin inline asm
	shfl.sync.down.b32 %r242, %r243, %r249, %r250, %r251;
	// end inline asm
	// begin inline asm
	shfl.sync.down.b32 %r247, %r248, %r249, %r250, %r251;
	// end inline asm
	mov.b64 	%rd113, {%r242, %r247};
	mov.b64 	%fd192, %rd113;
	setp.gt.s32 	%p99, %r201, 15;
	setp.lt.f64 	%p100, %fd191, %fd192;
	selp.f64 	%fd38, %fd192, %fd191, %p100;
	selp.f64 	%fd380, %fd191, %fd38, %p99;
	setp.ne.s32 	%p101, %r201, 0;
	@%p101 bra 	$L__BB5_50;
	shr.u32 	%r252, %r35, 2;
	and.b32  	%r253, %r252, 248;
	mov.u32 	%r254, _ZZN3cub18CUB_300001_SM_10006detail6reduce28DeviceReduceSingleTileKernelINS2_10policy_hubIdjN4cuda3__47maximumIvEEE10Policy1000EPdSB_iS8_ddNS5_3std3__410__identityEEEvT0_T1_T2_T3_T4_T6_E12temp_storage;
	add.s32 	%r255, %r254, %r253;
	st.shared.f64 	[%r255+8], %fd38;
$L__BB5_50:
	bar.sync 	0;
	setp.ne.s32 	%p102, %r35, 0;
	@%p102 bra 	$L__BB5_72;
	ld.shared.f64 	%fd193, [_ZZN3cub18CUB_300001_SM_10006detail6reduce28DeviceReduceSingleTileKernelINS2_10policy_hubIdjN4cuda3__47maximumIvEEE10Policy1000EPdSB_iS8_ddNS5_3std3__410__identityEEEvT0_T1_T2_T3_T4_T6_E12temp_storage+16];
	setp.lt.f64 	%p103, %fd380, %fd193;
	selp.f64 	%fd194, %fd193, %fd380, %p103;
	ld.shared.f64 	%fd195, [_ZZN3cub18CUB_300001_SM_10006detail6reduce28DeviceReduceSingleTileKernelINS2_10policy_hubIdjN4cuda3__47maximumIvEEE10Policy1000EPdSB_iS8_ddNS5_3std3__410__identityEEEvT0_T1_T2_T3_T4_T6_E12temp_storage+24];
	setp.lt.f64 	%p104, %fd194, %fd195;
	selp.f64 	%fd196, %fd195, %fd194, %p104;
	ld.shared.f64 	%fd197, [_ZZN3cub18CUB_300001_SM_10006detail6reduce28DeviceReduceSingleTileKernelINS2_10policy_hubIdjN4cuda3__47maximumIvEEE10Policy1000EPdSB_iS8_ddNS5_3std3__410__identityEEEvT0_T1_T2_T3_T4_T6_E12temp_storage+32];
	setp.lt.f64 	%p105, %fd196, %fd197;
	selp.f64 	%fd198, %fd197, %fd196, %p105;
	ld.shared.f64 	%fd199, [_ZZN3cub18CUB_300001_SM_10006detail6reduce28DeviceReduceSingleTileKernelINS2_10policy_hubIdjN4cuda3__47maximumIvEEE10Policy1000EPdSB_iS8_ddNS5_3std3__410__identityEEEvT0_T1_T2_T3_T4_T6_E12temp_storage+40];
	setp.lt.f64 	%p106, %fd198, %fd199;
	selp.f64 	%fd200, %fd199, %fd198, %p106;
	ld.shared.f64 	%fd201, [_ZZN3cub18CUB_300001_SM_10006detail6reduce28DeviceReduceSingleTileKernelINS2_10policy_hubIdjN4cuda3__47maximumIvEEE10Policy1000EPdSB_iS8_ddNS5_3std3__410__identityEEEvT0_T1_T2_T3_T4_T6_E12temp_storage+48];
	setp.lt.f64 	%p107, %fd200, %fd201;
	selp.f64 	%fd202, %fd201, %fd200, %p107;
	ld.shared.f64 	%fd203, [_ZZN3cub18CUB_300001_SM_10006detail6reduce28DeviceReduceSingleTileKernelINS2_10policy_hubIdjN4cuda3__47maximumIvEEE10Policy1000EPdSB_iS8_ddNS5_3std3__410__identityEEEvT0_T1_T2_T3_T4_T6_E12temp_storage+56];
	setp.lt.f64 	%p108, %fd202, %fd203;
	selp.f64 	%fd204, %fd203, %fd202, %p108;
	ld.shared.f64 	%fd205, [_ZZN3cub18CUB_300001_SM_10006detail6reduce28DeviceReduceSingleTileKernelINS2_10policy_hubIdjN4cuda3__47maximumIvEEE10Policy1000EPdSB_iS8_ddNS5_3std3__410__identityEEEvT0_T1_T2_T3_T4_T6_E12temp_storage+64];
	setp.lt.f64 	%p109, %fd204, %fd205;
	selp.f64 	%fd380, %fd205, %fd204, %p109;
	bra.uni 	$L__BB5_72;
$L__BB5_52:
	// begin inline asm
	mov.u32 %r138, %laneid;
	// end inline asm
	and.b32  	%r189, %r35, 992;
	add.s32 	%r190, %r189, 32;
	setp.gt.s32 	%p64, %r190, %r68;
	not.b32 	%r191, %r189;
	add.s32 	%r192, %r68, %r191;
	selp.b32 	%r187, %r192, 31, %p64;
	mov.b64 	%rd94, %fd372;
	mov.b64 	{%r140, %r145}, %rd94;
	mov.b32 	%r146, 1;
	mov.b32 	%r188, -1;
	// begin inline asm
	shfl.sync.down.b32 %r139, %r140, %r146, %r187, %r188;
	// end inline asm
	// begin inline asm
	shfl.sync.down.b32 %r144, %r145, %r146, %r187, %r188;
	// end inline asm
	mov.b64 	%rd95, {%r139, %r144};
	mov.b64 	%fd133, %rd95;
	setp.lt.s32 	%p65, %r138, %r187;
	setp.lt.f64 	%p66, %fd372, %fd133;
	selp.f64 	%fd134, %fd133, %fd372, %p66;
	selp.f64 	%fd135, %fd134, %fd372, %p65;
	mov.b64 	%rd96, %fd135;
	mov.b64 	{%r150, %r155}, %rd96;
	mov.b32 	%r156, 2;
	// begin inline asm
	shfl.sync.down.b32 %r149, %r150, %r156, %r187, %r188;
	// end inline asm
	// begin inline asm
	shfl.sync.down.b32 %r154, %r155, %r156, %r187, %r188;
	// end inline asm
	mov.b64 	%rd97, {%r149, %r154};
	mov.b64 	%fd136, %rd97;
	add.s32 	%r193, %r138, 2;
	setp.gt.s32 	%p67, %r193, %r187;
	setp.lt.f64 	%p68, %fd135, %fd136;
	selp.f64 	%fd137, %fd136, %fd135, %p68;
	selp.f64 	%fd138, %fd135, %fd137, %p67;
	mov.b64 	%rd98, %fd138;
	mov.b64 	{%r160, %r165}, %rd98;
	mov.b32 	%r166, 4;
	// begin inline asm
	shfl.sync.down.b32 %r159, %r160, %r166, %r187, %r188;
	// end inline asm
	// begin inline asm
	shfl.sync.down.b32 %r164, %r165, %r166, %r187, %r188;
	// end inline asm
	mov.b64 	%rd99, {%r159, %r164};
	mov.b64 	%fd139, %rd99;
	add.s32 	%r194, %r138, 4;
	setp.gt.s32 	%p69, %r194, %r187;
	setp.lt.f64 	%p70, %fd138, %fd139;
	selp.f64 	%fd140, %fd139, %fd138, %p70;
	selp.f64 	%fd141, %fd138, %fd140, %p69;
	mov.b64 	%rd100, %fd141;
	mov.b64 	{%r170, %r175}, %rd100;
	mov.b32 	%r176, 8;
	// begin inline asm
	shfl.sync.down.b32 %r169, %r170, %r176, %r187, %r188;
	// end inline asm
	// begin inline asm
	shfl.sync.down.b32 %r174, %r175, %r176, %r187, %r188;
	// end inline asm
	mov.b64 	%rd101, {%r169, %r174};
	mov.b64 	%fd142, %rd101;
	add.s32 	%r195, %r138, 8;
	setp.gt.s32 	%p71, %r195, %r187;
	setp.lt.f64 	%p72, %fd141, %fd142;
	selp.f64 	%fd143, %fd142, %fd141, %p72;
	selp.f64 	%fd144, %fd141, %fd143, %p71;
	mov.b64 	%rd102, %fd144;
	mov.b64 	{%r180, %r185}, %rd102;
	mov.b32 	%r186, 16;
	// begin inline asm
	shfl.sync.down.b32 %r179, %r180, %r186, %r187, %r188;
	// end inline asm
	// begin inline asm
	shfl.sync.down.b32 %r184, %r185, %r186, %r187, %r188;
	// end inline asm
	mov.b64 	%rd103, {%r179, %r184};
	mov.b64 	%fd145, %rd103;
	add.s32 	%r196, %r138, 16;
	setp.gt.s32 	%p73, %r196, %r187;
	setp.lt.f64 	%p74, %fd144, %fd145;
	selp.f64 	%fd146, %fd145, %fd144, %p74;
	selp.f64 	%fd380, %fd144, %fd146, %p73;
	setp.ne.s32 	%p75, %r138, 0;
	@%p75 bra 	$L__BB5_54;
	shr.u32 	%r197, %r35, 2;
	and.b32  	%r198, %r197, 248;
	mov.u32 	%r199, _ZZN3cub18CUB_300001_SM_10006detail6reduce28DeviceReduceSingleTileKernelINS2_10policy_hubIdjN4cuda3__47maximumIvEEE10Policy1000EPdSB_iS8_ddNS5_3std3__410__identityEEEvT0_T1_T2_T3_T4_T6_E12temp_storage;
	add.s32 	%r200, %r199, %r198;
	st.shared.f64 	[%r200+8], %fd380;
$L__BB5_54:
	bar.sync 	0;
	setp.ne.s32 	%p76, %r35, 0;
	@%p76 bra 	$L__BB5_72;
	setp.gt.s32 	%p77, %r68, 32;
	ld.shared.f64 	%fd147, [_ZZN3cub18CUB_300001_SM_10006detail6reduce28DeviceReduceSingleTileKernelINS2_10policy_hubIdjN4cuda3__47maximumIvEEE10Policy1000EPdSB_iS8_ddNS5_3std3__410__identityEEEvT0_T1_T2_T3_T4_T6_E12temp_storage+16];
	setp.lt.f64 	%p78, %fd380, %fd147;
	selp.f64 	%fd149, %fd147, %fd380, %p78;
	selp.f64 	%fd150, %fd149, %fd380, %p77;
	setp.gt.s32 	%p79, %r68, 64;
	ld.shared.f64 	%fd152, [_ZZN3cub18CUB_300001_SM_10006detail6reduce28DeviceReduceSingleTileKernelINS2_10policy_hubIdjN4cuda3__47maximumIvEEE10Policy1000EPdSB_iS8_ddNS5_3std3__410__identityEEEvT0_T1_T2_T3_T4_T6_E12temp_storage+24];
	setp.lt.f64 	%p80, %fd150, %fd152;
	selp.f64 	%fd154, %fd152, %fd150, %p80;
	selp.f64 	%fd155, %fd154, %fd150, %p79;
	setp.gt.s32 	%p81, %r68, 96;
	ld.shared.f64 	%fd157, [_ZZN3cub18CUB_300001_SM_10006detail6reduce28DeviceReduceSingleTileKernelINS2_10policy_hubIdjN4cuda3__47maximumIvEEE10Policy1000EPdSB_iS8_ddNS5_3std3__410__identityEEEvT0_T1_T2_T3_T4_T6_E12temp_storage+32];
	setp.lt.f64 	%p82, %fd155, %fd157;
	selp.f64 	%fd159, %fd157, %fd155, %p82;
	selp.f64 	%fd160, %fd159, %fd155, %p81;
	setp.gt.s32 	%p83, %r68, 128;
	ld.shared.f64 	%fd162, [_ZZN3cub18CUB_300001_SM_10006detail6reduce28DeviceReduceSingleTileKernelINS2_10policy_hubIdjN4cuda3__47maximumIvEEE10Policy1000EPdSB_iS8_ddNS5_3std3__410__identityEEEvT0_T1_T2_T3_T4_T6_E12temp_storage+40];
	setp.lt.f64 	%p84, %fd160, %fd162;
	selp.f64 	%fd164, %fd162, %fd160, %p84;
	selp.f64 	%fd165, %fd164, %fd160, %p83;
	setp.gt.s32 	%p85, %r68, 160;
	ld.shared.f64 	%fd167, [_ZZN3cub18CUB_300001_SM_10006detail6reduce28DeviceReduceSingleTileKernelINS2_10policy_hubIdjN4cuda3__47maximumIvEEE10Policy1000EPdSB_iS8_ddNS5_3std3__410__identityEEEvT0_T1_T2_T3_T4_T6_E12temp_storage+48];
	setp.lt.f64 	%p86, %fd165, %fd167;
	selp.f64 	%fd169, %fd167, %fd165, %p86;
	selp.f64 	%fd170, %fd169, %fd165, %p85;
	setp.gt.s32 	%p87, %r68, 192;
	ld.shared.f64 	%fd172, [_ZZN3cub18CUB_300001_SM_10006detail6reduce28DeviceReduceSingleTileKernelINS2_10policy_hubIdjN4cuda3__47maximumIvEEE10Policy1000EPdSB_iS8_ddNS5_3std3__410__identityEEEvT0_T1_T2_T3_T4_T6_E12temp_storage+56];
	setp.lt.f64 	%p88, %fd170, %fd172;
	selp.f64 	%fd174, %fd172, %fd170, %p88;
	selp.f64 	%fd175, %fd174, %fd170, %p87;
	setp.gt.s32 	%p89, %r68, 224;
	ld.shared.f64 	%fd177, [_ZZN3cub18CUB_300001_SM_10006detail6reduce28DeviceReduceSingleTileKernelINS2_10policy_hubIdjN4cuda3__47maximumIvEEE10Policy1000EPdSB_iS8_ddNS5_3std3__410__identityEEEvT0_T1_T2_T3_T4_T6_E12temp_storage+64];
	setp.lt.f64 	%p90, %fd175, %fd177;
	selp.f64 	%fd179, %fd177, %fd175, %p90;
	selp.f64 	%fd380, %fd179, %fd175, %p89;
	bra.uni 	$L__BB5_72;
$L__BB5_56:
	mov.u32 	%r47, %tid.x;
	mul.wide.u32 	%rd34, %r47, 8;
	add.s64 	%rd19, %rd15, %rd34;
	// begin inline asm
	ld.global.nc.u64 %rd18, [%rd19];
	// end inline asm
	mov.b64 	%fd59, %rd18;
	add.s64 	%rd21, %rd19, 2048;
	// begin inline asm
	ld.global.nc.u64 %rd20, [%rd21];
	// end inline asm
	mov.b64 	%fd60, %rd20;
	add.s64 	%rd23, %rd19, 4096;
	// begin inline asm
	ld.global.nc.u64 %rd22, [%rd23];
	// end inline asm
	mov.b64 	%fd61, %rd22;
	add.s64 	%rd25, %rd19, 6144;
	// begin inline asm
	ld.global.nc.u64 %rd24, [%rd25];
	// end inline asm
	mov.b64 	%fd62, %rd24;
	add.s64 	%rd27, %rd19, 8192;
	// begin inline asm
	ld.global.nc.u64 %rd26, [%rd27];
	// end inline asm
	mov.b64 	%fd63, %rd26;
	add.s64 	%rd29, %rd19, 10240;
	// begin inline asm
	ld.global.nc.u64 %rd28, [%rd29];
	// end inline asm
	mov.b64 	%fd64, %rd28;
	add.s64 	%rd31, %rd19, 12288;
	// begin inline asm
	ld.global.nc.u64 %rd30, [%rd31];
	// end inline asm
	mov.b64 	%fd65, %rd30;
	add.s64 	%rd33, %rd19, 14336;
	// begin inline asm
	ld.global.nc.u64 %rd32, [%rd33];
	// end inline asm
	mov.b64 	%fd66, %rd32;
	setp.lt.f64 	%p4, %fd59, %fd60;
	selp.f64 	%fd67, %fd60, %fd59, %p4;
	setp.lt.f64 	%p5, %fd67, %fd61;
	selp.f64 	%fd68, %fd61, %fd67, %p5;
	setp.lt.f64 	%p6, %fd68, %fd62;
	selp.f64 	%fd69, %fd62, %fd68, %p6;
	setp.lt.f64 	%p7, %fd69, %fd63;
	selp.f64 	%fd70, %fd63, %fd69, %p7;
	setp.lt.f64 	%p8, %fd70, %fd64;
	selp.f64 	%fd71, %fd64, %fd70, %p8;
	setp.lt.f64 	%p9, %fd71, %fd65;
	selp.f64 	%fd72, %fd65, %fd71, %p9;
	setp.lt.f64 	%p10, %fd72, %fd66;
	selp.f64 	%fd379, %fd66, %fd72, %p10;
	setp.lt.u32 	%p11, %r68, 4096;
	mov.b32 	%r465, 2048;
	@%p11 bra 	$L__BB5_60;
	add.s32 	%r48, %r68, -2048;
	mov.b32 	%r465, 2048;
$L__BB5_58:
	mul.wide.s32 	%rd51, %r465, 8;
	add.s64 	%rd36, %rd19, %rd51;
	// begin inline asm
	ld.global.nc.u64 %rd35, [%rd36];
	// end inline asm
	mov.b64 	%fd73, %rd35;
	add.s64 	%rd38, %rd36, 2048;
	// begin inline asm
	ld.global.nc.u64 %rd37, [%rd38];
	// end inline asm
	mov.b64 	%fd74, %rd37;
	add.s64 	%rd40, %rd36, 4096;
	// begin inline asm
	ld.global.nc.u64 %rd39, [%rd40];
	// end inline asm
	mov.b64 	%fd75, %rd39;
	add.s64 	%rd42, %rd36, 6144;
	// begin inline asm
	ld.global.nc.u64 %rd41, [%rd42];
	// end inline asm
	mov.b64 	%fd76, %rd41;
	add.s64 	%rd44, %rd36, 8192;
	// begin inline asm
	ld.global.nc.u64 %rd43, [%rd44];
	// end inline asm
	mov.b64 	%fd77, %rd43;
	add.s64 	%rd46, %rd36, 10240;
	// begin inline asm
	ld.global.nc.u64 %rd45, [%rd46];
	// end inline asm
	mov.b64 	%fd78, %rd45;
	add.s64 	%rd48, %rd36, 12288;
	// begin inline asm
	ld.global.nc.u64 %rd47, [%rd48];
	// end inline asm
	mov.b64 	%fd79, %rd47;
	add.s64 	%rd50, %rd36, 14336;
	// begin inline asm
	ld.global.nc.u64 %rd49, [%rd50];
	// end inline asm
	mov.b64 	%fd80, %rd49;
	setp.lt.f64 	%p12, %fd379, %fd73;
	selp.f64 	%fd81, %fd73, %fd379, %p12;
	setp.lt.f64 	%p13, %fd81, %fd74;
	selp.f64 	%fd82, %fd74, %fd81, %p13;
	setp.lt.f64 	%p14, %fd82, %fd75;
	selp.f64 	%fd83, %fd75, %fd82, %p14;
	setp.lt.f64 	%p15, %fd83, %fd76;
	selp.f64 	%fd84, %fd76, %fd83, %p15;
	setp.lt.f64 	%p16, %fd84, %fd77;
	selp.f64 	%fd85, %fd77, %fd84, %p16;
	setp.lt.f64 	%p17, %fd85, %fd78;
	selp.f64 	%fd86, %fd78, %fd85, %p17;
	setp.lt.f64 	%p18, %fd86, %fd79;
	selp.f64 	%fd87, %fd79, %fd86, %p18;
	setp.lt.f64 	%p19, %fd87, %fd80;
	selp.f64 	%fd379, %fd80, %fd87, %p19;
	sub.s32 	%r71, %r68, %r465;
	setp.lt.s32 	%p20, %r71, 2048;
	@%p20 bra 	$L__BB5_68;
	add.s32 	%r465, %r465, 2048;
	setp.le.s32 	%p21, %r465, %r48;
	@%p21 bra 	$L__BB5_58;
$L__BB5_60:
	setp.le.s32 	%p22, %r68, %r465;
	@%p22 bra 	$L__BB5_68;
	sub.s32 	%r52, %r68, %r465;
	setp.ge.s32 	%p23, %r47, %r52;
	@%p23 bra 	$L__BB5_68;
	not.b32 	%r72, %r47;
	add.s32 	%r73, %r68, %r72;
	sub.s32 	%r53, %r73, %r465;
	and.b32  	%r74, %r53, 768;
	setp.eq.s32 	%p24, %r74, 768;
	mov.u32 	%r469, %r47;
	@%p24 bra 	$L__BB5_65;
	add.s32 	%r467, %r47, %r465;
	shr.u32 	%r75, %r53, 8;
	add.s32 	%r76, %r75, 1;
	and.b32  	%r77, %r76, 3;
	neg.s32 	%r466, %r77;
	mov.u32 	%r469, %r47;
$L__BB5_64:
	.pragma "nounroll";
	mul.wide.u32 	%rd54, %r467, 8;
	add.s64 	%rd53, %rd15, %rd54;
	// begin inline asm
	ld.global.nc.u64 %rd52, [%rd53];
	// end inline asm
	mov.b64 	%fd89, %rd52;
	setp.lt.f64 	%p25, %fd379, %fd89;
	selp.f64 	%fd379, %fd89, %fd379, %p25;
	add.s32 	%r469, %r469, 256;
	add.s32 	%r467, %r467, 256;
	add.s32 	%r466, %r466, 1;
	setp.ne.s32 	%p26, %r466, 0;
	@%p26 bra 	$L__BB5_64;
$L__BB5_65:
	setp.lt.u32 	%p27, %r53, 768;
	@%p27 bra 	$L__BB5_68;
	cvt.u64.u32 	%rd55, %r469;
	cvt.u64.u32 	%rd56, %r465;
	add.s64 	%rd57, %rd55, %rd56;
	shl.b64 	%rd58, %rd57, 3;
	add.s64 	%rd59, %rd58, %rd15;
	add.s64 	%rd205, %rd59, 4096;
	add.s32 	%r470, %r469, %r465;
$L__BB5_67:
	mul.wide.u32 	%rd68, %r470, 8;
	add.s64 	%rd61, %rd15, %rd68;
	// begin inline asm
	ld.global.nc.u64 %rd60, [%rd61];
	// end inline asm
	mov.b64 	%fd90, %rd60;
	setp.lt.f64 	%p28, %fd379, %fd90;
	selp.f64 	%fd91, %fd90, %fd379, %p28;
	add.s64 	%rd63, %rd205, -2048;
	// begin inline asm
	ld.global.nc.u64 %rd62, [%rd63];
	// end inline asm
	mov.b64 	%fd92, %rd62;
	setp.lt.f64 	%p29, %fd91, %fd92;
	selp.f64 	%fd93, %fd92, %fd91, %p29;
	// begin inline asm
	ld.global.nc.u64 %rd64, [%rd205];
	// end inline asm
	mov.b64 	%fd94, %rd64;
	setp.lt.f64 	%p30, %fd93, %fd94;
	selp.f64 	%fd95, %fd94, %fd93, %p30;
	add.s64 	%rd67, %rd205, 2048;
	// begin inline asm
	ld.global.nc.u64 %rd66, [%rd67];
	// end inline asm
	mov.b64 	%fd96, %rd66;
	setp.lt.f64 	%p31, %fd95, %fd96;
	selp.f64 	%fd379, %fd96, %fd95, %p31;
	add.s32 	%r469, %r469, 1024;
	add.s64 	%rd205, %rd205, 8192;
	add.s32 	%r470, %r470, 1024;
	setp.lt.s32 	%p32, %r469, %r52;
	@%p32 bra 	$L__BB5_67;
$L__BB5_68:
	// begin inline asm
	mov.u32 %r78, %laneid;
	// end inline asm
	mov.b64 	%rd69, %fd379;
	mov.b64 	{%r80, %r85}, %rd69;
	mov.b32 	%r86, 1;
	mov.b32 	%r127, 31;
	mov.b32 	%r128, -1;
	// begin inline asm
	shfl.sync.down.b32 %r79, %r80, %r86, %r127, %r128;
	// end inline asm
	// begin inline asm
	shfl.sync.down.b32 %r84, %r85, %r86, %r127, %r128;
	// end inline asm
	mov.b64 	%rd70, {%r79, %r84};
	mov.b64 	%fd97, %rd70;
	setp.gt.s32 	%p33, %r78, 30;
	setp.lt.f64 	%p34, %fd379, %fd97;
	selp.f64 	%fd98, %fd97, %fd379, %p34;
	selp.f64 	%fd99, %fd379, %fd98, %p33;
	mov.b64 	%rd71, %fd99;
	mov.b64 	{%r90, %r95}, %rd71;
	mov.b32 	%r96, 2;
	// begin inline asm
	shfl.sync.down.b32 %r89, %r90, %r96, %r127, %r128;
	// end inline asm
	// begin inline asm
	shfl.sync.down.b32 %r94, %r95, %r96, %r127, %r128;
	// end inline asm
	mov.b64 	%rd72, {%r89, %r94};
	mov.b64 	%fd100, %rd72;
	setp.gt.s32 	%p35, %r78, 29;
	setp.lt.f64 	%p36, %fd99, %fd100;
	selp.f64 	%fd101, %fd100, %fd99, %p36;
	selp.f64 	%fd102, %fd99, %fd101, %p35;
	mov.b64 	%rd73, %fd102;
	mov.b64 	{%r100, %r105}, %rd73;
	mov.b32 	%r106, 4;
	// begin inline asm
	shfl.sync.down.b32 %r99, %r100, %r106, %r127, %r128;
	// end inline asm
	// begin inline asm
	shfl.sync.down.b32 %r104, %r105, %r106, %r127, %r128;
	// end inline asm
	mov.b64 	%rd74, {%r99, %r104};
	mov.b64 	%fd103, %rd74;
	setp.gt.s32 	%p37, %r78, 27;
	setp.lt.f64 	%p38, %fd102, %fd103;
	selp.f64 	%fd104, %fd103, %fd102, %p38;
	selp.f64 	%fd105, %fd102, %fd104, %p37;
	mov.b64 	%rd75, %fd105;
	mov.b64 	{%r110, %r115}, %rd75;
	mov.b32 	%r116, 8;
	// begin inline asm
	shfl.sync.down.b32 %r109, %r110, %r116, %r127, %r128;
	// end inline asm
	// begin inline asm
	shfl.sync.down.b32 %r114, %r115, %r116, %r127, %r128;
	// end inline asm
	mov.b64 	%rd76, {%r109, %r114};
	mov.b64 	%fd106, %rd76;
	setp.gt.s32 	%p39, %r78, 23;
	setp.lt.f64 	%p40, %fd105, %fd106;
	selp.f64 	%fd107, %fd106, %fd105, %p40;
	selp.f64 	%fd108, %fd105, %fd107, %p39;
	mov.b64 	%rd77, %fd108;
	mov.b64 	{%r120, %r125}, %rd77;
	mov.b32 	%r126, 16;
	// begin inline asm
	shfl.sync.down.b32 %r119, %r120, %r126, %r127, %r128;
	// end inline asm
	// begin inline asm
	shfl.sync.down.b32 %r124, %r125, %r126, %r127, %r128;
	// end inline asm
	mov.b64 	%rd78, {%r119, %r124};
	mov.b64 	%fd109, %rd78;
	setp.gt.s32 	%p41, %r78, 15;
	setp.lt.f64 	%p42, %fd108, %fd109;
	selp.f64 	%fd54, %fd109, %fd108, %p42;
	selp.f64 	%fd380, %fd108, %fd54, %p41;
	setp.ne.s32 	%p43, %r78, 0;
	@%p43 bra 	$L__BB5_70;
	shr.u32 	%r129, %r47, 2;
	and.b32  	%r130, %r129, 248;
	mov.u32 	%r131, _ZZN3cub18CUB_300001_SM_10006detail6reduce28DeviceReduceSingleTileKernelINS2_10policy_hubIdjN4cuda3__47maximumIvEEE10Policy1000EPdSB_iS8_ddNS5_3std3__410__identityEEEvT0_T1_T2_T3_T4_T6_E12temp_storage;
	add.s32 	%r132, %r131, %r130;
	st.shared.f64 	[%r132+8], %fd54;
$L__BB5_70:
	bar.sync 	0;
	setp.ne.s32 	%p44, %r47, 0;
	@%p44 bra 	$L__BB5_72;
	ld.shared.f64 	%fd110, [_ZZN3cub18CUB_300001_SM_10006detail6reduce28DeviceReduceSingleTileKernelINS2_10policy_hubIdjN4cuda3__47maximumIvEEE10Policy1000EPdSB_iS8_ddNS5_3std3__410__identityEEEvT0_T1_T2_T3_T4_T6_E12temp_storage+16];
	setp.lt.f64 	%p45, %fd380, %fd110;
	selp.f64 	%fd111, %fd110, %fd380, %p45;
	ld.shared.f64 	%fd112, [_ZZN3cub18CUB_300001_SM_10006detail6reduce28DeviceReduceSingleTileKernelINS2_10policy_hubIdjN4cuda3__47maximumIvEEE10Policy1000EPdSB_iS8_ddNS5_3std3__410__identityEEEvT0_T1_T2_T3_T4_T6_E12temp_storage+24];
	setp.lt.f64 	%p46, %fd111, %fd112;
	selp.f64 	%fd113, %fd112, %fd111, %p46;
	ld.shared.f64 	%fd114, [_ZZN3cub18CUB_300001_SM_10006detail6reduce28DeviceReduceSingleTileKernelINS2_10policy_hubIdjN4cuda3__47maximumIvEEE10Policy1000EPdSB_iS8_ddNS5_3std3__410__identityEEEvT0_T1_T2_T3_T4_T6_E12temp_storage+32];
	setp.lt.f64 	%p47, %fd113, %fd114;
	selp.f64 	%fd115, %fd114, %fd113, %p47;
	ld.shared.f64 	%fd116, [_ZZN3cub18CUB_300001_SM_10006detail6reduce28DeviceReduceSingleTileKernelINS2_10policy_hubIdjN4cuda3__47maximumIvEEE10Policy1000EPdSB_iS8_ddNS5_3std3__410__identityEEEvT0_T1_T2_T3_T4_T6_E12temp_storage+40];
	setp.lt.f64 	%p48, %fd115, %fd116;
	selp.f64 	%fd117, %fd116, %fd115, %p48;
	ld.shared.f64 	%fd118, [_ZZN3cub18CUB_300001_SM_10006detail6reduce28DeviceReduceSingleTileKernelINS2_10policy_hubIdjN4cuda3__47maximumIvEEE10Policy1000EPdSB_iS8_ddNS5_3std3__410__identityEEEvT0_T1_T2_T3_T4_T6_E12temp_storage+48];
	setp.lt.f64 	%p49, %fd117, %fd118;
	selp.f64 	%fd119, %fd118, %fd117, %p49;
	ld.shared.f64 	%fd120, [_ZZN3cub18CUB_300001_SM_10006detail6reduce28DeviceReduceSingleTileKernelINS2_10policy_hubIdjN4cuda3__47maximumIvEEE10Policy1000EPdSB_iS8_ddNS5_3std3__410__identityEEEvT0_T1_T2_T3_T4_T6_E12temp_storage+56];
	setp.lt.f64 	%p50, %fd119, %fd120;
	selp.f64 	%fd121, %fd120, %fd119, %p50;
	ld.shared.f64 	%fd122, [_ZZN3cub18CUB_300001_SM_10006detail6reduce28DeviceReduceSingleTileKernelINS2_10policy_hubIdjN4cuda3__47maximumIvEEE10Policy1000EPdSB_iS8_ddNS5_3std3__410__identityEEEvT0_T1_T2_T3_T4_T6_E12temp_storage+64];
	setp.lt.f64 	%p51, %fd121, %fd122;
	selp.f64 	%fd380, %fd122, %fd121, %p51;
$L__BB5_72:
	mov.u32 	%r444, %tid.x;
	setp.ne.s32 	%p217, %r444, 0;
	@%p217 bra 	$L__BB5_74;
	setp.lt.f64 	%p218, %fd58, %fd380;
	selp.f64 	%fd353, %fd380, %fd58, %p218;
	st.global.f64 	[%rd1], %fd353;
$L__BB5_74:
	ret;

}


// ===== COMPILED SASS (sm_100) =====

	.target	sm_100

	.elftype	@"ET_EXEC"


//--------------------- .note.nv.tkinfo           --------------------------
	.section	.note.nv.tkinfo,"",@"SHT_NOTE"
	.sectionflags	@"SHF_NOTE_NV_TKINFO"
	.tkinfo
        /*0018*/ 	.word	0x00000002
        /*0030*/ 	.string	""
        /*0030*/ 	.string	"ptxas"
        /*0030*/ 	.string	"Cuda compilation tools, release 13.0, V13.0.88"
        /*0030*/ 	.string	"Build cuda_13.0.r13.0/compiler.36424714_0"
        /*0030*/ 	.string	"-arch sm_100 -m 64 "



//--------------------- .note.nv.cuinfo           --------------------------
	.section	.note.nv.cuinfo,"",@"SHT_NOTE"
	.sectionflags	@"SHF_NOTE_NV_CUINFO"
        /*0018*/ 	.short	0x0002
        /*001a*/ 	.short	0x0064
        /*001c*/ 	.short	0x0082
	.zero		2


//--------------------- .nv.info                  --------------------------
	.section	.nv.info,"",@"SHT_CUDA_INFO"
	.align	4


	//----- nvinfo : EIATTR_REGCOUNT
	.align		4
        /*0000*/ 	.byte	0x04, 0x2f
        /*0002*/ 	.short	(.L_41 - .L_40)
	.align		4
.L_40:
        /*0004*/ 	.word	index@(_Z14getErrorMatrixPdS_S_)
        /*0008*/ 	.word	0x00000010


	//----- nvinfo : EIATTR_FRAME_SIZE
	.align		4
.L_41:
        /*000c*/ 	.byte	0x04, 0x11
        /*000e*/ 	.short	(.L_43 - .L_42)
	.align		4
.L_42:
        /*0010*/ 	.word	index@(_Z14getErrorMatrixPdS_S_)
        /*0014*/ 	.word	0x00000000


	//----- nvinfo : EIATTR_REGCOUNT
	.align		4
.L_43:
        /*0018*/ 	.byte	0x04, 0x2f
        /*001a*/ 	.short	(.L_45 - .L_44)
	.align		4
.L_44:
        /*001c*/ 	.word	index@(_Z15calculateMatrixPdS_m)
        /*0020*/ 	.word	0x00000012


	//----- nvinfo : EIATTR_FRAME_SIZE
	.align		4
.L_45:
        /*0024*/ 	.byte	0x04, 0x11
        /*0026*/ 	.short	(.L_47 - .L_46)
	.align		4
.L_46:
        /*0028*/ 	.word	index@(_Z15calculateMatrixPdS_m)
        /*002c*/ 	.word	0x00000000


	//----- nvinfo : EIATTR_REGCOUNT
	.align		4
.L_47:
        /*0030*/ 	.byte	0x04, 0x2f
        /*0032*/ 	.short	(.L_49 - .L_48)
	.align		4
.L_48:
        /*0034*/ 	.word	index@(_ZN3cub18CUB_300001_SM_10006detail11EmptyKernelIvEEvv)
        /*0038*/ 	.word	0x00000004


	//----- nvinfo : EIATTR_FRAME_SIZE
	.align		4
.L_49:
        /*003c*/ 	.byte	0x04, 0x11
        /*003e*/ 	.short	(.L_51 - .L_50)
	.align		4
.L_50:
        /*0040*/ 	.word	index@(_ZN3cub18CUB_300001_SM_10006detail11EmptyKernelIvEEvv)
        /*0044*/ 	.word	0x00000000


	//----- nvinfo : EIATTR_REGCOUNT
	.align		4
.L_51:
        /*0048*/ 	.byte	0x04, 0x2f
        /*004a*/ 	.short	(.L_53 - .L_52)
	.align		4
.L_52:
        /*004c*/ 	.word	index@(_ZN3cub18CUB_300001_SM_10006detail6reduce28DeviceReduceSingleTileKernelINS2_10policy_hubIdjN4cuda3__47maximumIvEEE10Policy1000EPdSB_jS8_ddNS5_3std3__410__identityEEEvT0_T1_T2_T3_T4_T6_)
        /*0050*/ 	.word	0x0000002c


	//----- nvinfo : EIATTR_FRAME_SIZE
	.align		4
.L_53:
        /*0054*/ 	.byte	0x04, 0x11
        /*0056*/ 	.short	(.L_55 - .L_54)
	.align		4
.L_54:
        /*0058*/ 	.word	index@(_ZN3cub18CUB_300001_SM_10006detail6reduce28DeviceReduceSingleTileKernelINS2_10policy_hubIdjN4cuda3__47maximumIvEEE10Policy1000EPdSB_jS8_ddNS5_3std3__410__identityEEEvT0_T1_T2_T3_T4_T6_)
        /*005c*/ 	.word	0x00000000


	//----- nvinfo : EIATTR_REGCOUNT
	.align		4
.L_55:
        /*0060*/ 	.byte	0x04, 0x2f
        /*0062*/ 	.short	(.L_57 - .L_56)
	.align		4
.L_56:
        /*0064*/ 	.word	index@(_ZN3cub18CUB_300001_SM_10006detail6reduce18DeviceReduceKernelINS2_10policy_hubIdjN4cuda3__47maximumIvEEE10Policy1000EPdjS8_dNS5_3std3__410__identityEEEvT0_PT3_T1_NS0_13GridEvenShareISI_EET2_T4_)
        /*0068*/ 	.word	0x0000001c


	//----- nvinfo : EIATTR_FRAME_SIZE
	.align		4
.L_57:
        /*006c*/ 	.byte	0x04, 0x11
        /*006e*/ 	.short	(.L_59 - .L_58)
	.align		4
.L_58:
        /*0070*/ 	.word	index@(_ZN3cub18CUB_300001_SM_10006detail6reduce18DeviceReduceKernelINS2_10policy_hubIdjN4cuda3__47maximumIvEEE10Policy1000EPdjS8_dNS5_3std3__410__identityEEEvT0_PT3_T1_NS0_13GridEvenShareISI_EET2_T4_)
        /*0074*/ 	.word	0x00000000


	//----- nvinfo : EIATTR_REGCOUNT
	.align		4
.L_59:
        /*0078*/ 	.byte	0x04, 0x2f
        /*007a*/ 	.short	(.L_61 - .L_60)
	.align		4
.L_60:
        /*007c*/ 	.word	index@(_ZN3cub18CUB_300001_SM_10006detail6reduce28DeviceReduceSingleTileKernelINS2_10policy_hubIdjN4cuda3__47maximumIvEEE10Policy1000EPdSB_iS8_ddNS5_3std3__410__identityEEEvT0_T1_T2_T3_T4_T6_)
        /*0080*/ 	.word	0x00000030


	//----- nvinfo : EIATTR_FRAME_SIZE
	.align		4
.L_61:
        /*0084*/ 	.byte	0x04, 0x11
        /*0086*/ 	.short	(.L_63 - .L_62)
	.align		4
.L_62:
        /*0088*/ 	.word	index@(_ZN3cub18CUB_300001_SM_10006detail6reduce28DeviceReduceSingleTileKernelINS2_10policy_hubIdjN4cuda3__47maximumIvEEE10Policy1000EPdSB_iS8_ddNS5_3std3__410__identityEEEvT0_T1_T2_T3_T4_T6_)
        /*008c*/ 	.word	0x00000000


	//----- nvinfo : EIATTR_MIN_STACK_SIZE
	.align		4
.L_63:
        /*0090*/ 	.byte	0x04, 0x12
        /*0092*/ 	.short	(.L_65 - .L_64)
	.align		4
.L_64:
        /*0094*/ 	.word	index@(_ZN3cub18CUB_300001_SM_10006detail6reduce28DeviceReduceSingleTileKernelINS2_10policy_hubIdjN4cuda3__47maximumIvEEE10Policy1000EPdSB_iS8_ddNS5_3std3__410__identityEEEvT0_T1_T2_T3_T4_T6_)
        /*0098*/ 	.word	0x00000000


	//----- nvinfo : EIATTR_MIN_STACK_SIZE
	.align		4
.L_65:
        /*009c*/ 	.byte	0x04, 0x12
        /*009e*/ 	.short	(.L_67 - .L_66)
	.align		4
.L_66:
        /*00a0*/ 	.word	index@(_ZN3cub18CUB_300001_SM_10006detail6reduce18DeviceReduceKernelINS2_10policy_hubIdjN4cuda3__47maximumIvEEE10Policy1000EPdjS8_dNS5_3std3__410__identityEEEvT0_PT3_T1_NS0_13GridEvenShareISI_EET2_T4_)
        /*00a4*/ 	.word	0x00000000


	//----- nvinfo : EIATTR_MIN_STACK_SIZE
	.align		4
.L_67:
        /*00a8*/ 	.byte	0x04, 0x12
        /*00aa*/ 	.short	(.L_69 - .L_68)
	.align		4
.L_68:
        /*00ac*/ 	.word	index@(_ZN3cub18CUB_300001_SM_10006detail6reduce28DeviceReduceSingleTileKernelINS2_10policy_hubIdjN4cuda3__47maximumIvEEE10Policy1000EPdSB_jS8_ddNS5_3std3__410__identityEEEvT0_T1_T2_T3_T4_T6_)
        /*00b0*/ 	.word	0x00000000


	//----- nvinfo : EIATTR_MIN_STACK_SIZE
	.align		4
.L_69:
        /*00b4*/ 	.byte	0x04, 0x12
        /*00b6*/ 	.short	(.L_71 - .L_70)
	.align		4
.L_70:
        /*00b8*/ 	.word	index@(_ZN3cub18CUB_300001_SM_10006detail11EmptyKernelIvEEvv)
        /*00bc*/ 	.word	0x00000000


	//----- nvinfo : EIATTR_MIN_STACK_SIZE
	.align		4
.L_71:
        /*00c0*/ 	.byte	0x04, 0x12
        /*00c2*/ 	.short	(.L_73 - .L_72)
	.align		4
.L_72:
        /*00c4*/ 	.word	index@(_Z15calculateMatrixPdS_m)
        /*00c8*/ 	.word	0x00000000


	//----- nvinfo : EIATTR_MIN_STACK_SIZE
	.align		4
.L_73:
        /*00cc*/ 	.byte	0x04, 0x12
        /*00ce*/ 	.short	(.L_75 - .L_74)
	.align		4
.L_74:
        /*00d0*/ 	.word	index@(_Z14getErrorMatrixPdS_S_)
        /*00d4*/ 	.word	0x00000000
.L_75:


//--------------------- .nv.compat                --------------------------
	.section	.nv.compat,"",@"SHT_CUDA_COMPAT_INFO"
	.align	4
        /*0000*/ 	.byte	0x02, 0x09, 0x00, 0x00, 0x02, 0x02, 0x01, 0x00, 0x02, 0x05, 0x05, 0x00, 0x03, 0x07, 0x01, 0x01
        /*0010*/ 	.byte	0x02, 0x03, 0x00, 0x00, 0x02, 0x06, 0x01, 0x00, 0x04, 0x0b, 0x08, 0x00, 0x01, 0x00, 0x00, 0x00
        /*0020*/ 	.byte	0x00, 0x00, 0x00, 0x00


//--------------------- .nv.info._ZN3cub18CUB_300001_SM_10006detail6reduce28DeviceReduceSingleTileKernelINS2_10policy_hubIdjN4cuda3__47maximumIvEEE10Policy1000EPdSB_iS8_ddNS5_3std3__410__identityEEEvT0_T1_T2_T3_T4_T6_ --------------------------
	.section	.nv.info._ZN3cub18CUB_300001_SM_10006detail6reduce28DeviceReduceSingleTileKernelINS2_10policy_hubIdjN4cuda3__47maximumIvEEE10Policy1000EPdSB_iS8_ddNS5_3std3__410__identityEEEvT0_T1_T2_T3_T4_T6_,"",@"SHT_CUDA_INFO"
	.sectionflags	@""
	.align	4


	//----- nvinfo : EIATTR_CUDA_API_VERSION
	.align		4
        /*0000*/ 	.byte	0x04, 0x37
        /*0002*/ 	.short	(.L_77 - .L_76)
.L_76:
        /*0004*/ 	.word	0x00000082


	//----- nvinfo : EIATTR_KPARAM_INFO
	.align		4
.L_77:
        /*0008*/ 	.byte	0x04, 0x17
        /*000a*/ 	.short	(.L_79 - .L_78)
.L_78:
        /*000c*/ 	.word	0x00000000
        /*0010*/ 	.short	0x0005
        /*0012*/ 	.short	0x0020
        /*0014*/ 	.byte	0x00, 0xf0, 0x05, 0x00


	//----- nvinfo : EIATTR_KPARAM_INFO
	.align		4
.L_79:
        /*0018*/ 	.byte	0x04, 0x17
        /*001a*/ 	.short	(.L_81 - .L_80)
.L_80:
        /*001c*/ 	.word	0x00000000
        /*0020*/ 	.short	0x0004
        /*0022*/ 	.short	0x0018
        /*0024*/ 	.byte	0x00, 0xf0, 0x21, 0x00


	//----- nvinfo : EIATTR_KPARAM_INFO
	.align		4
.L_81:
        /*0028*/ 	.byte	0x04, 0x17
        /*002a*/ 	.short	(.L_83 - .L_82)
.L_82:
        /*002c*/ 	.word	0x00000000
        /*0030*/ 	.short	0x0003
        /*0032*/ 	.short	0x0014
        /*0034*/ 	.byte	0x00, 0xf0, 0x05, 0x00


	//----- nvinfo : EIATTR_KPARAM_INFO
	.align		4
.L_83:
        /*0038*/ 	.byte	0x04, 0x17
        /*003a*/ 	.short	(.L_85 - .L_84)
.L_84:
        /*003c*/ 	.word	0x00000000
        /*0040*/ 	.short	0x0002
        /*0042*/ 	.short	0x0010
        /*0044*/ 	.byte	0x00, 0xf0, 0x11, 0x00


	//----- nvinfo : EIATTR_KPARAM_INFO
	.align		4
.L_85:
        /*0048*/ 	.byte	0x04, 0x17
        /*004a*/ 	.short	(.L_87 - .L_86)
.L_86:
        /*004c*/ 	.word	0x00000000
        /*0050*/ 	.short	0x0001
        /*0052*/ 	.short	0x0008
        /*0054*/ 	.byte	0x00, 0xf5, 0x21, 0x00


	//----- nvinfo : EIATTR_KPARAM_INFO
	.align		4
.L_87:
        /*0058*/ 	.byte	0x04, 0x17
        /*005a*/ 	.short	(.L_89 - .L_88)
.L_88:
        /*005c*/ 	.word	0x00000000
        /*0060*/ 	.short	0x0000
        /*0062*/ 	.short	0x0000
        /*0064*/ 	.byte	0x00, 0xf5, 0x21, 0x00


	//----- nvinfo : EIATTR_SPARSE_MMA_MASK
	.align		4
.L_89:
        /*0068*/ 	.byte	0x03, 0x50
        /*006a*/ 	.short	0x0000


	//----- nvinfo : EIATTR_MAXREG_COUNT
	.align		4
        /*006c*/ 	.byte	0x03, 0x1b
        /*006e*/ 	.short	0x00ff


	//----- nvinfo : EIATTR_NUM_BARRIERS
	.align		4
        /*0070*/ 	.byte	0x02, 0x4c
        /*0072*/ 	.byte	0x01
	.zero		1


	//----- nvinfo : EIATTR_MERCURY_ISA_VERSION
	.align		4
        /*0074*/ 	.byte	0x03, 0x5f
        /*0076*/ 	.short	0x0101


	//----- nvinfo : EIATTR_COOP_GROUP_MASK_REGIDS
	.align		4
        /*0078*/ 	.byte	0x04, 0x29
        /*007a*/ 	.short	(.L_91 - .L_90)


	//   ....[0]....
.L_90:
        /*007c*/ 	.word	0xffffffff


	//   ....[1]....
        /*0080*/ 	.word	0xffffffff


	//   ....[2]....
        /*0084*/ 	.word	0xffffffff


	//   ....[3]....
        /*0088*/ 	.word	0xffffffff


	//   ....[4]....
        /*008c*/ 	.word	0xffffffff


	//   ....[5]....
        /*0090*/ 	.word	0xffffffff


	//   ....[6]....
        /*0094*/ 	.word	0xffffffff


	//   ....[7]....
        /*0098*/ 	.word	0xffffffff


	//   ....[8]....
        /*009c*/ 	.word	0xffffffff


	//   ....[9]....
        /*00a0*/ 	.word	0xffffffff


	//   ....[10]....
        /*00a4*/ 	.word	0xffffffff


	//   ....[11]....
        /*00a8*/ 	.word	0xffffffff


	//   ....[12]....
        /*00ac*/ 	.word	0xffffffff


	//   ....[13]....
        /*00b0*/ 	.word	0xffffffff


	//   ....[14]....
        /*00b4*/ 	.word	0xffffffff


	//   ....[15]....
        /*00b8*/ 	.word	0xffffffff


	//   ....[16]....
        /*00bc*/ 	.word	0xffffffff


	//   ....[17]....
        /*00c0*/ 	.word	0xffffffff


	//   ....[18]....
        /*00c4*/ 	.word	0xffffffff


	//   ....[19]....
        /*00c8*/ 	.word	0xffffffff


	//   ....[20]....
        /*00cc*/ 	.word	0xffffffff


	//   ....[21]....
        /*00d0*/ 	.word	0xffffffff


	//   ....[22]....
        /*00d4*/ 	.word	0xffffffff


	//   ....[23]....
        /*00d8*/ 	.word	0xffffffff


	//   ....[24]....
        /*00dc*/ 	.word	0xffffffff


	//   ....[25]....
        /*00e0*/ 	.word	0xffffffff


	//   ....[26]....
        /*00e4*/ 	.word	0xffffffff


	//   ....[27]....
        /*00e8*/ 	.word	0xffffffff


	//   ....[28]....
        /*00ec*/ 	.word	0xffffffff


	//   ....[29]....
        /*00f0*/ 	.word	0xffffffff


	//   ....[30]....
        /*00f4*/ 	.word	0xffffffff


	//   ....[31]....
        /*00f8*/ 	.word	0xffffffff


	//   ....[32]....
        /*00fc*/ 	.word	0xffffffff


	//   ....[33]....
        /*0100*/ 	.word	0xffffffff


	//   ....[34]....
        /*0104*/ 	.word	0xffffffff


	//   ....[35]....
        /*0108*/ 	.word	0xffffffff


	//   ....[36]....
        /*010c*/ 	.word	0xffffffff


	//   ....[37]....
        /*0110*/ 	.word	0xffffffff


	//   ....[38]....
        /*0114*/ 	.word	0xffffffff


	//   ....[39]....
        /*0118*/ 	.word	0xffffffff


	//   ....[40]....
        /*011c*/ 	.word	0xffffffff


	//   ....[41]....
        /*0120*/ 	.word	0xffffffff


	//   ....[42]....
        /*0124*/ 	.word	0xffffffff


	//   ....[43]....
        /*0128*/ 	.word	0xffffffff


	//   ....[44]....
        /*012c*/ 	.word	0xffffffff


	//   ....[45]....
        /*0130*/ 	.word	0xffffffff


	//   ....[46]....
        /*0134*/ 	.word	0xffffffff


	//   ....[47]....
        /*0138*/ 	.word	0xffffffff


	//   ....[48]....
        /*013c*/ 	.word	0xffffffff


	//   ....[49]....
        /*0140*/ 	.word	0xffffffff


	//   ....[50]....
        /*0144*/ 	.word	0xffffffff


	//   ....[51]....
        /*0148*/ 	.word	0xffffffff


	//   ....[52]....
        /*014c*/ 	.word	0xffffffff


	//   ....[53]....
        /*0150*/ 	.word	0xffffffff


	//   ....[54]....
        /*0154*/ 	.word	0xffffffff


	//   ....[55]....
        /*0158*/ 	.word	0xffffffff


	//   ....[56]....
        /*015c*/ 	.word	0xffffffff


	//   ....[57]....
        /*0160*/ 	.word	0xffffffff


	//   ....[58]....
        /*0164*/ 	.word	0xffffffff


	//   ....[59]....
        /*0168*/ 	.word	0xffffffff


	//----- nvinfo : EIATTR_COOP_GROUP_INSTR_OFFSETS
	.align		4
.L_91:
        /*016c*/ 	.byte	0x04, 0x28
        /*016e*/ 	.short	(.L_93 - .L_92)


	//   ....[0]....
.L_92:
        /*0170*/ 	.word	0x00000d30


	//   ....[1]....
        /*0174*/ 	.word	0x00000d40


	//   ....[2]....
        /*0178*/ 	.word	0x00000dd0


	//   ....[3]....
        /*017c*/ 	.word	0x00000e10


	//   ....[4]....
        /*0180*/ 	.word	0x00000e80


	//   ....[5]....
        /*0184*/ 	.word	0x00000ea0


	//   ....[6]....
        /*0188*/ 	.word	0x00000ef0


	//   ....[7]....
        /*018c*/ 	.word	0x00000f10


	//   ....[8]....
        /*0190*/ 	.word	0x00000f60


	//   ....[9]....
        /*0194*/ 	.word	0x00000f80


	//   ....[10]....
        /*0198*/ 	.word	0x00001280


	//   ....[11]....
        /*019c*/ 	.word	0x00001290


	//   ....[12]....
        /*01a0*/ 	.word	0x00001320


	//   ....[13]....
        /*01a4*/ 	.word	0x00001350


	//   ....[14]....
        /*01a8*/ 	.word	0x000013b0


	//   ....[15]....
        /*01ac*/ 	.word	0x000013e0


	//   ....[16]....
        /*01b0*/ 	.word	0x00001440


	//   ....[17]....
        /*01b4*/ 	.word	0x00001480


	//   ....[18]....
        /*01b8*/ 	.word	0x000014f0


	//   ....[19]....
        /*01bc*/ 	.word	0x00001530


	//   ....[20]....
        /*01c0*/ 	.word	0x00002960


	//   ....[21]....
        /*01c4*/ 	.word	0x00002970


	//   ....[22]....
        /*01c8*/ 	.word	0x00002a00


	//   ....[23]....
        /*01cc*/ 	.word	0x00002a30


	//   ....[24]....
        /*01d0*/ 	.word	0x00002aa0


	//   ....[25]....
        /*01d4*/ 	.word	0x00002ac0


	//   ....[26]....
        /*01d8*/ 	.word	0x00002b20


	//   ....[27]....
        /*01dc*/ 	.word	0x00002b30


	//   ....[28]....
        /*01e0*/ 	.word	0x00002b80


	//   ....[29]....
        /*01e4*/ 	.word	0x00002b90


	//   ....[30]....
        /*01e8*/ 	.word	0x00003a20


	//   ....[31]....
        /*01ec*/ 	.word	0x00003a30


	//   ....[32]....
        /*01f0*/ 	.word	0x00003ac0


	//   ....[33]....
        /*01f4*/ 	.word	0x00003b00


	//   ....[34]....
        /*01f8*/ 	.word	0x00003b80


	//   ....[35]....
        /*01fc*/ 	.word	0x00003bc0


	//   ....[36]....
        /*0200*/ 	.word	0x00003c20


	//   ....[37]....
        /*0204*/ 	.word	0x00003c50


	//   ....[38]....
        /*0208*/ 	.word	0x00003ca0


	//   ....[39]....
        /*020c*/ 	.word	0x00003cd0


	//   ....[40]....
        /*0210*/ 	.word	0x00003fb0


	//   ....[41]....
        /*0214*/ 	.word	0x00003fc0


	//   ....[42]....
        /*0218*/ 	.word	0x00004050


	//   ....[43]....
        /*021c*/ 	.word	0x00004080


	//   ....[44]....
        /*0220*/ 	.word	0x000040d0


	//   ....[45]....
        /*0224*/ 	.word	0x00004100


	//   ....[46]....
        /*0228*/ 	.word	0x00004170


	//   ....[47]....
        /*022c*/ 	.word	0x000041b0


	//   ....[48]....
        /*0230*/ 	.word	0x00004220


	//   ....[49]....
        /*0234*/ 	.word	0x00004250


	//   ....[50]....
        /*0238*/ 	.word	0x00005700


	//   ....[51]....
        /*023c*/ 	.word	0x00005710


	//   ....[52]....
        /*0240*/ 	.word	0x000057a0


	//   ....[53]....
        /*0244*/ 	.word	0x000057e0


	//   ....[54]....
        /*0248*/ 	.word	0x00005860


	//   ....[55]....
        /*024c*/ 	.word	0x000058a0


	//   ....[56]....
        /*0250*/ 	.word	0x00005900


	//   ....[57]....
        /*0254*/ 	.word	0x00005930


	//   ....[58]....
        /*0258*/ 	.word	0x00005980


	//   ....[59]....
        /*025c*/ 	.word	0x000059b0


	//----- nvinfo : EIATTR_VRC_CTA_INIT_COUNT
	.align		4
.L_93:
        /*0260*/ 	.byte	0x02, 0x4a
	.zero		1
	.zero		1


	//----- nvinfo : EIATTR_EXIT_INSTR_OFFSETS
	.align		4
        /*0264*/ 	.byte	0x04, 0x1c
        /*0266*/ 	.short	(.L_95 - .L_94)


	//   ....[0]....
.L_94:
        /*0268*/ 	.word	0x00000080


	//   ....[1]....
        /*026c*/ 	.word	0x000000c0


	//   ....[2]....
        /*0270*/ 	.word	0x00005c20


	//   ....[3]....
        /*0274*/ 	.word	0x00005ca0


	//----- nvinfo : EIATTR_MAX_THREADS
	.align		4
.L_95:
        /*0278*/ 	.byte	0x04, 0x05
        /*027a*/ 	.short	(.L_97 - .L_96)
.L_96:
        /*027c*/ 	.word	0x00000100
        /*0280*/ 	.word	0x00000001
        /*0284*/ 	.word	0x00000001


	//----- nvinfo : EIATTR_CRS_STACK_SIZE
	.align		4
.L_97:
        /*0288*/ 	.byte	0x04, 0x1e
        /*028a*/ 	.short	(.L_99 - .L_98)
.L_98:
        /*028c*/ 	.word	0x00000000


	//----- nvinfo : EIATTR_CBANK_PARAM_SIZE
	.align		4
.L_99:
        /*0290*/ 	.byte	0x03, 0x19
        /*0292*/ 	.short	0x0021


	//----- nvinfo : EIATTR_PARAM_CBANK
	.align		4
        /*0294*/ 	.byte	0x04, 0x0a
        /*0296*/ 	.short	(.L_101 - .L_100)
	.align		4
.L_100:
        /*0298*/ 	.word	index@(.nv.constant0._ZN3cub18CUB_300001_SM_10006detail6reduce28DeviceReduceSingleTileKernelINS2_10policy_hubIdjN4cuda3__47maximumIvEEE10Policy1000EPdSB_iS8_ddNS5_3std3__410__identityEEEvT0_T1_T2_T3_T4_T6_)
        /*029c*/ 	.short	0x0380
        /*029e*/ 	.short	0x0021


	//----- nvinfo : EIATTR_SW_WAR
	.align		4
.L_101:
        /*02a0*/ 	.byte	0x04, 0x36
        /*02a2*/ 	.short	(.L_103 - .L_102)
.L_102:
        /*02a4*/ 	.word	0x00000008
.L_103:


//--------------------- .nv.info._ZN3cub18CUB_300001_SM_10006detail6reduce18DeviceReduceKernelINS2_10policy_hubIdjN4cuda3__47maximumIvEEE10Policy1000EPdjS8_dNS5_3std3__410__identityEEEvT0_PT3_T1_NS0_13GridEvenShareISI_EET2_T4_ --------------------------
	.section	.nv.info._ZN3cub18CUB_300001_SM_10006detail6reduce18DeviceReduceKernelINS2_10policy_hubIdjN4cuda3__47maximumIvEEE10Policy1000EPdjS8_dNS5_3std3__410__identityEEEvT0_PT3_T1_NS0_13GridEvenShareISI_EET2_T4_,"",@"SHT_CUDA_INFO"
	.sectionflags	@""
	.align	4


	//----- nvinfo : EIATTR_CUDA_API_VERSION
	.align		4
        /*0000*/ 	.byte	0x04, 0x37
        /*0002*/ 	.short	(.L_105 - .L_104)
.L_104:
        /*0004*/ 	.word	0x00000082


	//----- nvinfo : EIATTR_KPARAM_INFO
	.align		4
.L_105:
        /*0008*/ 	.byte	0x04, 0x17
        /*000a*/ 	.short	(.L_107 - .L_106)
.L_106:
        /*000c*/ 	.word	0x00000000
        /*0010*/ 	.short	0x0005
        /*0012*/ 	.short	0x003d
        /*0014*/ 	.byte	0x00, 0xf0, 0x05, 0x00


	//----- nvinfo : EIATTR_KPARAM_INFO
	.align		4
.L_107:
        /*0018*/ 	.byte	0x04, 0x17
        /*001a*/ 	.short	(.L_109 - .L_108)
.L_108:
        /*001c*/ 	.word	0x00000000
        /*0020*/ 	.short	0x0004
        /*0022*/ 	.short	0x003c
        /*0024*/ 	.byte	0x00, 0xf0, 0x05, 0x00


	//----- nvinfo : EIATTR_KPARAM_INFO
	.align		4
.L_109:
        /*0028*/ 	.byte	0x04, 0x17
        /*002a*/ 	.short	(.L_111 - .L_110)
.L_110:
        /*002c*/ 	.word	0x00000000
        /*0030*/ 	.short	0x0003
        /*0032*/ 	.short	0x0014
        /*0034*/ 	.byte	0x00, 0xf0, 0xa1, 0x00


	//----- nvinfo : EIATTR_KPARAM_INFO
	.align		4
.L_111:
        /*0038*/ 	.byte	0x04, 0x17
        /*003a*/ 	.short	(.L_113 - .L_112)
.L_112:
        /*003c*/ 	.word	0x00000000
        /*0040*/ 	.short	0x0002
        /*0042*/ 	.short	0x0010
        /*0044*/ 	.byte	0x00, 0xf0, 0x11, 0x00


	//----- nvinfo : EIATTR_KPARAM_INFO
	.align		4
.L_113:
        /*0048*/ 	.byte	0x04, 0x17
        /*004a*/ 	.short	(.L_115 - .L_114)
.L_114:
        /*004c*/ 	.word	0x00000000
        /*0050*/ 	.short	0x0001
        /*0052*/ 	.short	0x0008
        /*0054*/ 	.byte	0x00, 0xf5, 0x21, 0x00


	//----- nvinfo : EIATTR_KPARAM_INFO
	.align		4
.L_115:
        /*0058*/ 	.byte	0x04, 0x17
        /*005a*/ 	.short	(.L_117 - .L_116)
.L_116:
        /*005c*/ 	.word	0x00000000
        /*0060*/ 	.short	0x0000
        /*0062*/ 	.short	0x0000
        /*0064*/ 	.byte	0x00, 0xf5, 0x21, 0x00


	//----- nvinfo : EIATTR_SPARSE_MMA_MASK
	.align		4
.L_117:
        /*0068*/ 	.byte	0x03, 0x50
        /*006a*/ 	.short	0x0000


	//----- nvinfo : EIATTR_MAXREG_COUNT
	.align		4
        /*006c*/ 	.byte	0x03, 0x1b
        /*006e*/ 	.short	0x00ff


	//----- nvinfo : EIATTR_NUM_BARRIERS
	.align		4
        /*0070*/ 	.byte	0x02, 0x4c
        /*0072*/ 	.byte	0x01
	.zero		1


	//----- nvinfo : EIATTR_MERCURY_ISA_VERSION
	.align		4
        /*0074*/ 	.byte	0x03, 0x5f
        /*0076*/ 	.short	0x0101


	//----- nvinfo : EIATTR_COOP_GROUP_MASK_REGIDS
	.align		4
        /*0078*/ 	.byte	0x04, 0x29
        /*007a*/ 	.short	(.L_119 - .L_118)


	//   ....[0]....
.L_118:
        /*007c*/ 	.word	0xffffffff


	//   ....[1]....
        /*0080*/ 	.word	0xffffffff


	//   ....[2]....
        /*0084*/ 	.word	0xffffffff


	//   ....[3]....
        /*0088*/ 	.word	0xffffffff


	//   ....[4]....
        /*008c*/ 	.word	0xffffffff


	//   ....[5]....
        /*0090*/ 	.word	0xffffffff


	//   ....[6]....
        /*0094*/ 	.word	0xffffffff


	//   ....[7]....
        /*0098*/ 	.word	0xffffffff


	//   ....[8]....
        /*009c*/ 	.word	0xffffffff


	//   ....[9]....
        /*00a0*/ 	.word	0xffffffff


	//   ....[10]....
        /*00a4*/ 	.word	0xffffffff


	//   ....[11]....
        /*00a8*/ 	.word	0xffffffff


	//   ....[12]....
        /*00ac*/ 	.word	0xffffffff


	//   ....[13]....
        /*00b0*/ 	.word	0xffffffff


	//   ....[14]....
        /*00b4*/ 	.word	0xffffffff


	//   ....[15]....
        /*00b8*/ 	.word	0xffffffff


	//   ....[16]....
        /*00bc*/ 	.word	0xffffffff


	//   ....[17]....
        /*00c0*/ 	.word	0xffffffff


	//   ....[18]....
        /*00c4*/ 	.word	0xffffffff


	//   ....[19]....
        /*00c8*/ 	.word	0xffffffff


	//   ....[20]....
        /*00cc*/ 	.word	0xffffffff


	//   ....[21]....
        /*00d0*/ 	.word	0xffffffff


	//   ....[22]....
        /*00d4*/ 	.word	0xffffffff


	//   ....[23]....
        /*00d8*/ 	.word	0xffffffff


	//   ....[24]....
        /*00dc*/ 	.word	0xffffffff


	//   ....[25]....
        /*00e0*/ 	.word	0xffffffff


	//   ....[26]....
        /*00e4*/ 	.word	0xffffffff


	//   ....[27]....
        /*00e8*/ 	.word	0xffffffff


	//   ....[28]....
        /*00ec*/ 	.word	0xffffffff


	//   ....[29]....
        /*00f0*/ 	.word	0xffffffff


	//   ....[30]....
        /*00f4*/ 	.word	0xffffffff


	//   ....[31]....
        /*00f8*/ 	.word	0xffffffff


	//   ....[32]....
        /*00fc*/ 	.word	0xffffffff


	//   ....[33]....
        /*0100*/ 	.word	0xffffffff


	//   ....[34]....
        /*0104*/ 	.word	0xffffffff


	//   ....[35]....
        /*0108*/ 	.word	0xffffffff


	//   ....[36]....
        /*010c*/ 	.word	0xffffffff


	//   ....[37]....
        /*0110*/ 	.word	0xffffffff


	//   ....[38]....
        /*0114*/ 	.word	0xffffffff


	//   ....[39]....
        /*0118*/ 	.word	0xffffffff


	//   ....[40]....
        /*011c*/ 	.word	0xffffffff


	//   ....[41]....
        /*0120*/ 	.word	0xffffffff


	//   ....[42]....
        /*0124*/ 	.word	0xffffffff


	//   ....[43]....
        /*0128*/ 	.word	0xffffffff


	//   ....[44]....
        /*012c*/ 	.word	0xffffffff


	//   ....[45]....
        /*0130*/ 	.word	0xffffffff


	//   ....[46]....
        /*0134*/ 	.word	0xffffffff


	//   ....[47]....
        /*0138*/ 	.word	0xffffffff


	//   ....[48]....
        /*013c*/ 	.word	0xffffffff


	//   ....[49]....
        /*0140*/ 	.word	0xffffffff


	//   ....[50]....
        /*0144*/ 	.word	0xffffffff


	//   ....[51]....
        /*0148*/ 	.word	0xffffffff


	//   ....[52]....
        /*014c*/ 	.word	0xffffffff


	//   ....[53]....
        /*0150*/ 	.word	0xffffffff


	//   ....[54]....
        /*0154*/ 	.word	0xffffffff


	//   ....[55]....
        /*0158*/ 	.word	0xffffffff


	//   ....[56]....
        /*015c*/ 	.word	0xffffffff


	//   ....[57]....
        /*0160*/ 	.word	0xffffffff


	//   ....[58]....
        /*0164*/ 	.word	0xffffffff


	//   ....[59]....
        /*0168*/ 	.word	0xffffffff


	//----- nvinfo : EIATTR_COOP_GROUP_INSTR_OFFSETS
	.align		4
.L_119:
        /*016c*/ 	.byte	0x04, 0x28
        /*016e*/ 	.short	(.L_121 - .L_120)


	//   ....[0]....
.L_120:
        /*0170*/ 	.word	0x000005c0


	//   ....[1]....
        /*0174*/ 	.word	0x000005d0


	//   ....[2]....
        /*0178*/ 	.word	0x00000660


	//   ....[3]....
        /*017c*/ 	.word	0x00000670


	//   ....[4]....
        /*0180*/ 	.word	0x000006d0


	//   ....[5]....
        /*0184*/ 	.word	0x00000700


	//   ....[6]....
        /*0188*/ 	.word	0x00000780


	//   ....[7]....
        /*018c*/ 	.word	0x00000790


	//   ....[8]....
        /*0190*/ 	.word	0x000007e0


	//   ....[9]....
        /*0194*/ 	.word	0x000007f0


	//   ....[10]....
        /*0198*/ 	.word	0x00000ad0


	//   ....[11]....
        /*019c*/ 	.word	0x00000ae0


	//   ....[12]....
        /*01a0*/ 	.word	0x00000b70


	//   ....[13]....
        /*01a4*/ 	.word	0x00000b90


	//   ....[14]....
        /*01a8*/ 	.word	0x00000bf0


	//   ....[15]....
        /*01ac*/ 	.word	0x00000c10


	//   ....[16]....
        /*01b0*/ 	.word	0x00000c70


	//   ....[17]....
        /*01b4*/ 	.word	0x00000ca0


	//   ....[18]....
        /*01b8*/ 	.word	0x00000d20


	//   ....[19]....
        /*01bc*/ 	.word	0x00000d40


	//   ....[20]....
        /*01c0*/ 	.word	0x00001b60


	//   ....[21]....
        /*01c4*/ 	.word	0x00001b70


	//   ....[22]....
        /*01c8*/ 	.word	0x00001c00


	//   ....[23]....
        /*01cc*/ 	.word	0x00001c30


	//   ....[24]....
        /*01d0*/ 	.word	0x00001ca0


	//   ....[25]....
        /*01d4*/ 	.word	0x00001cc0


	//   ....[26]....
        /*01d8*/ 	.word	0x00001d20


	//   ....[27]....
        /*01dc*/ 	.word	0x00001d30


	//   ....[28]....
        /*01e0*/ 	.word	0x00001d80


	//   ....[29]....
        /*01e4*/ 	.word	0x00001d90


	//   ....[30]....
        /*01e8*/ 	.word	0x00002530


	//   ....[31]....
        /*01ec*/ 	.word	0x00002540


	//   ....[32]....
        /*01f0*/ 	.word	0x000025d0


	//   ....[33]....
        /*01f4*/ 	.word	0x000025e0


	//   ....[34]....
        /*01f8*/ 	.word	0x00002640


	//   ....[35]....
        /*01fc*/ 	.word	0x00002670


	//   ....[36]....
        /*0200*/ 	.word	0x000026f0


	//   ....[37]....
        /*0204*/ 	.word	0x00002700


	//   ....[38]....
        /*0208*/ 	.word	0x00002750


	//   ....[39]....
        /*020c*/ 	.word	0x00002760


	//   ....[40]....
        /*0210*/ 	.word	0x00002a60


	//   ....[41]....
        /*0214*/ 	.word	0x00002a70


	//   ....[42]....
        /*0218*/ 	.word	0x00002b00


	//   ....[43]....
        /*021c*/ 	.word	0x00002b20


	//   ....[44]....
        /*0220*/ 	.word	0x00002b80


	//   ....[45]....
        /*0224*/ 	.word	0x00002ba0


	//   ....[46]....
        /*0228*/ 	.word	0x00002c00


	//   ....[47]....
        /*022c*/ 	.word	0x00002c40


	//   ....[48]....
        /*0230*/ 	.word	0x00002cc0


	//   ....[49]....
        /*0234*/ 	.word	0x00002ce0


	//   ....[50]....
        /*0238*/ 	.word	0x00003b40


	//   ....[51]....
        /*023c*/ 	.word	0x00003b50


	//   ....[52]....
        /*0240*/ 	.word	0x00003be0


	//   ....[53]....
        /*0244*/ 	.word	0x00003bf0


	//   ....[54]....
        /*0248*/ 	.word	0x00003c50


	//   ....[55]....
        /*024c*/ 	.word	0x00003c80


	//   ....[56]....
        /*0250*/ 	.word	0x00003d00


	//   ....[57]....
        /*0254*/ 	.word	0x00003d10


	//   ....[58]....
        /*0258*/ 	.word	0x00003d60


	//   ....[59]....
        /*025c*/ 	.word	0x00003d70


	//----- nvinfo : EIATTR_VRC_CTA_INIT_COUNT
	.align		4
.L_121:
        /*0260*/ 	.byte	0x02, 0x4a
	.zero		1
	.zero		1


	//----- nvinfo : EIATTR_EXIT_INSTR_OFFSETS
	.align		4
        /*0264*/ 	.byte	0x04, 0x1c
        /*0266*/ 	.short	(.L_123 - .L_122)


	//   ....[0]....
.L_122:
        /*0268*/ 	.word	0x00003fe0


	//   ....[1]....
        /*026c*/ 	.word	0x00004040


	//----- nvinfo : EIATTR_MAX_THREADS
	.align		4
.L_123:
        /*0270*/ 	.byte	0x04, 0x05
        /*0272*/ 	.short	(.L_125 - .L_124)
.L_124:
        /*0274*/ 	.word	0x00000100
        /*0278*/ 	.word	0x00000001
        /*027c*/ 	.word	0x00000001


	//----- nvinfo : EIATTR_CRS_STACK_SIZE
	.align		4
.L_125:
        /*0280*/ 	.byte	0x04, 0x1e
        /*0282*/ 	.short	(.L_127 - .L_126)
.L_126:
        /*0284*/ 	.word	0x00000000


	//----- nvinfo : EIATTR_CBANK_PARAM_SIZE
	.align		4
.L_127:
        /*0288*/ 	.byte	0x03, 0x19
        /*028a*/ 	.short	0x003e


	//----- nvinfo : EIATTR_PARAM_CBANK
	.align		4
        /*028c*/ 	.byte	0x04, 0x0a
        /*028e*/ 	.short	(.L_129 - .L_128)
	.align		4
.L_128:
        /*0290*/ 	.word	index@(.nv.constant0._ZN3cub18CUB_300001_SM_10006detail6reduce18DeviceReduceKernelINS2_10policy_hubIdjN4cuda3__47maximumIvEEE10Policy1000EPdjS8_dNS5_3std3__410__identityEEEvT0_PT3_T1_NS0_13GridEvenShareISI_EET2_T4_)
        /*0294*/ 	.short	0x0380
        /*0296*/ 	.short	0x003e


	//----- nvinfo : EIATTR_SW_WAR
	.align		4
.L_129:
        /*0298*/ 	.byte	0x04, 0x36
        /*029a*/ 	.short	(.L_131 - .L_130)
.L_130:
        /*029c*/ 	.word	0x00000008
.L_131:


//--------------------- .nv.info._ZN3cub18CUB_300001_SM_10006detail6reduce28DeviceReduceSingleTileKernelINS2_10policy_hubIdjN4cuda3__47maximumIvEEE10Policy1000EPdSB_jS8_ddNS5_3std3__410__identityEEEvT0_T1_T2_T3_T4_T6_ --------------------------
	.section	.nv.info._ZN3cub18CUB_300001_SM_10006detail6reduce28DeviceReduceSingleTileKernelINS2_10policy_hubIdjN4cuda3__47maximumIvEEE10Policy1000EPdSB_jS8_ddNS5_3std3__410__identityEEEvT0_T1_T2_T3_T4_T6_,"",@"SHT_CUDA_INFO"
	.sectionflags	@""
	.align	4


	//----- nvinfo : EIATTR_CUDA_API_VERSION
	.align		4
        /*0000*/ 	.byte	0x04, 0x37
        /*0002*/ 	.short	(.L_133 - .L_132)
.L_132:
        /*0004*/ 	.word	0x00000082


	//----- nvinfo : EIATTR_KPARAM_INFO
	.align		4
.L_133:
        /*0008*/ 	.byte	0x04, 0x17
        /*000a*/ 	.short	(.L_135 - .L_134)
.L_134:
        /*000c*/ 	.word	0x00000000
        /*0010*/ 	.short	0x0005
        /*0012*/ 	.short	0x0020
        /*0014*/ 	.byte	0x00, 0xf0, 0x05, 0x00


	//----- nvinfo : EIATTR_KPARAM_INFO
	.align		4
.L_135:
        /*0018*/ 	.byte	0x04, 0x17
        /*001a*/ 	.short	(.L_137 - .L_136)
.L_136:
        /*001c*/ 	.word	0x00000000
        /*0020*/ 	.short	0x0004
        /*0022*/ 	.short	0x0018
        /*0024*/ 	.byte	0x00, 0xf0, 0x21, 0x00


	//----- nvinfo : EIATTR_KPARAM_INFO
	.align		4
.L_137:
        /*0028*/ 	.byte	0x04, 0x17
        /*002a*/ 	.short	(.L_139 - .L_138)
.L_138:
        /*002c*/ 	.word	0x00000000
        /*0030*/ 	.short	0x0003
        /*0032*/ 	.short	0x0014
        /*0034*/ 	.byte	0x00, 0xf0, 0x05, 0x00


	//----- nvinfo : EIATTR_KPARAM_INFO
	.align		4
.L_139:
        /*0038*/ 	.byte	0x04, 0x17
        /*003a*/ 	.short	(.L_141 - .L_140)
.L_140:
        /*003c*/ 	.word	0x00000000
        /*0040*/ 	.short	0x0002
        /*0042*/ 	.short	0x0010
        /*0044*/ 	.byte	0x00, 0xf0, 0x11, 0x00


	//----- nvinfo : EIATTR_KPARAM_INFO
	.align		4
.L_141:
        /*0048*/ 	.byte	0x04, 0x17
        /*004a*/ 	.short	(.L_143 - .L_142)
.L_142:
        /*004c*/ 	.word	0x00000000
        /*0050*/ 	.short	0x0001
        /*0052*/ 	.short	0x0008
        /*0054*/ 	.byte	0x00, 0xf5, 0x21, 0x00


	//----- nvinfo : EIATTR_KPARAM_INFO
	.align		4
.L_143:
        /*0058*/ 	.byte	0x04, 0x17
        /*005a*/ 	.short	(.L_145 - .L_144)
.L_144:
        /*005c*/ 	.word	0x00000000
        /*0060*/ 	.short	0x0000
        /*0062*/ 	.short	0x0000
        /*0064*/ 	.byte	0x00, 0xf5, 0x21, 0x00


	//----- nvinfo : EIATTR_SPARSE_MMA_MASK
	.align		4
.L_145:
        /*0068*/ 	.byte	0x03, 0x50
        /*006a*/ 	.short	0x0000


	//----- nvinfo : EIATTR_MAXREG_COUNT
	.align		4
        /*006c*/ 	.byte	0x03, 0x1b
        /*006e*/ 	.short	0x00ff


	//----- nvinfo : EIATTR_NUM_BARRIERS
	.align		4
        /*0070*/ 	.byte	0x02, 0x4c
        /*0072*/ 	.byte	0x01
	.zero		1


	//----- nvinfo : EIATTR_MERCURY_ISA_VERSION
	.align		4
        /*0074*/ 	.byte	0x03, 0x5f
        /*0076*/ 	.short	0x0101


	//----- nvinfo : EIATTR_COOP_GROUP_MASK_REGIDS
	.align		4
        /*0078*/ 	.byte	0x04, 0x29
        /*007a*/ 	.short	(.L_147 - .L_146)


	//   ....[0]....
.L_146:
        /*007c*/ 	.word	0xffffffff


	//   ....[1]....
        /*0080*/ 	.word	0xffffffff


	//   ....[2]....
        /*0084*/ 	.word	0xffffffff


	//   ....[3]....
        /*0088*/ 	.word	0xffffffff


	//   ....[4]....
        /*008c*/ 	.word	0xffffffff


	//   ....[5]....
        /*0090*/ 	.word	0xffffffff


	//   ....[6]....
        /*0094*/ 	.word	0xffffffff


	//   ....[7]....
        /*0098*/ 	.word	0xffffffff


	//   ....[8]....
        /*009c*/ 	.word	0xffffffff


	//   ....[9]....
        /*00a0*/ 	.word	0xffffffff


	//   ....[10]....
        /*00a4*/ 	.word	0xffffffff


	//   ....[11]....
        /*00a8*/ 	.word	0xffffffff


	//   ....[12]....
        /*00ac*/ 	.word	0xffffffff


	//   ....[13]....
        /*00b0*/ 	.word	0xffffffff


	//   ....[14]....
        /*00b4*/ 	.word	0xffffffff


	//   ....[15]....
        /*00b8*/ 	.word	0xffffffff


	//   ....[16]....
        /*00bc*/ 	.word	0xffffffff


	//   ....[17]....
        /*00c0*/ 	.word	0xffffffff


	//   ....[18]....
        /*00c4*/ 	.word	0xffffffff


	//   ....[19]....
        /*00c8*/ 	.word	0xffffffff


	//   ....[20]....
        /*00cc*/ 	.word	0xffffffff


	//   ....[21]....
        /*00d0*/ 	.word	0xffffffff


	//   ....[22]....
        /*00d4*/ 	.word	0xffffffff


	//   ....[23]....
        /*00d8*/ 	.word	0xffffffff


	//   ....[24]....
        /*00dc*/ 	.word	0xffffffff


	//   ....[25]....
        /*00e0*/ 	.word	0xffffffff


	//   ....[26]....
        /*00e4*/ 	.word	0xffffffff


	//   ....[27]....
        /*00e8*/ 	.word	0xffffffff


	//   ....[28]....
        /*00ec*/ 	.word	0xffffffff


	//   ....[29]....
        /*00f0*/ 	.word	0xffffffff


	//   ....[30]....
        /*00f4*/ 	.word	0xffffffff


	//   ....[31]....
        /*00f8*/ 	.word	0xffffffff


	//   ....[32]....
        /*00fc*/ 	.word	0xffffffff


	//   ....[33]....
        /*0100*/ 	.word	0xffffffff


	//   ....[34]....
        /*0104*/ 	.word	0xffffffff


	//   ....[35]....
        /*0108*/ 	.word	0xffffffff


	//   ....[36]....
        /*010c*/ 	.word	0xffffffff


	//   ....[37]....
        /*0110*/ 	.word	0xffffffff


	//   ....[38]....
        /*0114*/ 	.word	0xffffffff


	//   ....[39]....
        /*0118*/ 	.word	0xffffffff


	//   ....[40]....
        /*011c*/ 	.word	0xffffffff


	//   ....[41]....
        /*0120*/ 	.word	0xffffffff


	//   ....[42]....
        /*0124*/ 	.word	0xffffffff


	//   ....[43]....
        /*0128*/ 	.word	0xffffffff


	//   ....[44]....
        /*012c*/ 	.word	0xffffffff


	//   ....[45]....
        /*0130*/ 	.word	0xffffffff


	//   ....[46]....
        /*0134*/ 	.word	0xffffffff


	//   ....[47]....
        /*0138*/ 	.word	0xffffffff


	//   ....[48]....
        /*013c*/ 	.word	0xffffffff


	//   ....[49]....
        /*0140*/ 	.word	0xffffffff


	//   ....[50]....
        /*0144*/ 	.word	0xffffffff


	//   ....[51]....
        /*0148*/ 	.word	0xffffffff


	//   ....[52]....
        /*014c*/ 	.word	0xffffffff


	//   ....[53]....
        /*0150*/ 	.word	0xffffffff


	//   ....[54]....
        /*0154*/ 	.word	0xffffffff


	//   ....[55]....
        /*0158*/ 	.word	0xffffffff


	//   ....[56]....
        /*015c*/ 	.word	0xffffffff


	//   ....[57]....
        /*0160*/ 	.word	0xffffffff


	//   ....[58]....
        /*0164*/ 	.word	0xffffffff


	//   ....[59]....
        /*0168*/ 	.word	0xffffffff


	//----- nvinfo : EIATTR_COOP_GROUP_INSTR_OFFSETS
	.align		4
.L_147:
        /*016c*/ 	.byte	0x04, 0x28
        /*016e*/ 	.short	(.L_149 - .L_148)


	//   ....[0]....
.L_148:
        /*0170*/ 	.word	0x00000cb0


	//   ....[1]....
        /*0174*/ 	.word	0x00000cc0


	//   ....[2]....
        /*0178*/ 	.word	0x00000d50


	//   ....[3]....
        /*017c*/ 	.word	0x00000d90


	//   ....[4]....
        /*0180*/ 	.word	0x00000e10


	//   ....[5]....
        /*0184*/ 	.word	0x00000e40


	//   ....[6]....
        /*0188*/ 	.word	0x00000e90


	//   ....[7]....
        /*018c*/ 	.word	0x00000ec0


	//   ....[8]....
        /*0190*/ 	.word	0x00000f10


	//   ....[9]....
        /*0194*/ 	.word	0x00000f40


	//   ....[10]....
        /*0198*/ 	.word	0x00001240


	//   ....[11]....
        /*019c*/ 	.word	0x00001250


	//   ....[12]....
        /*01a0*/ 	.word	0x000012e0


	//   ....[13]....
        /*01a4*/ 	.word	0x00001310


	//   ....[14]....
        /*01a8*/ 	.word	0x00001370


	//   ....[15]....
        /*01ac*/ 	.word	0x000013a0


	//   ....[16]....
        /*01b0*/ 	.word	0x00001400


	//   ....[17]....
        /*01b4*/ 	.word	0x00001440


	//   ....[18]....
        /*01b8*/ 	.word	0x000014b0


	//   ....[19]....
        /*01bc*/ 	.word	0x000014f0


	//   ....[20]....
        /*01c0*/ 	.word	0x00002180


	//   ....[21]....
        /*01c4*/ 	.word	0x00002190


	//   ....[22]....
        /*01c8*/ 	.word	0x00002220


	//   ....[23]....
        /*01cc*/ 	.word	0x00002250


	//   ....[24]....
        /*01d0*/ 	.word	0x000022c0


	//   ....[25]....
        /*01d4*/ 	.word	0x000022e0


	//   ....[26]....
        /*01d8*/ 	.word	0x00002340


	//   ....[27]....
        /*01dc*/ 	.word	0x00002350


	//   ....[28]....
        /*01e0*/ 	.word	0x000023a0


	//   ....[29]....
        /*01e4*/ 	.word	0x000023b0


	//   ....[30]....
        /*01e8*/ 	.word	0x000031c0


	//   ....[31]....
        /*01ec*/ 	.word	0x000031d0


	//   ....[32]....
        /*01f0*/ 	.word	0x00003260


	//   ....[33]....
        /*01f4*/ 	.word	0x000032a0


	//   ....[34]....
        /*01f8*/ 	.word	0x00003320


	//   ....[35]....
        /*01fc*/ 	.word	0x00003360


	//   ....[36]....
        /*0200*/ 	.word	0x000033c0


	//   ....[37]....
        /*0204*/ 	.word	0x000033f0


	//   ....[38]....
        /*0208*/ 	.word	0x00003440


	//   ....[39]....
        /*020c*/ 	.word	0x00003470


	//   ....[40]....
        /*0210*/ 	.word	0x00003750


	//   ....[41]....
        /*0214*/ 	.word	0x00003760


	//   ....[42]....
        /*0218*/ 	.word	0x000037f0


	//   ....[43]....
        /*021c*/ 	.word	0x00003820


	//   ....[44]....
        /*0220*/ 	.word	0x00003870


	//   ....[45]....
        /*0224*/ 	.word	0x000038a0


	//   ....[46]....
        /*0228*/ 	.word	0x00003910


	//   ....[47]....
        /*022c*/ 	.word	0x00003950


	//   ....[48]....
        /*0230*/ 	.word	0x000039c0


	//   ....[49]....
        /*0234*/ 	.word	0x000039f0


	//   ....[50]....
        /*0238*/ 	.word	0x00004730


	//   ....[51]....
        /*023c*/ 	.word	0x00004740


	//   ....[52]....
        /*0240*/ 	.word	0x000047d0


	//   ....[53]....
        /*0244*/ 	.word	0x00004800


	//   ....[54]....
        /*0248*/ 	.word	0x00004870


	//   ....[55]....
        /*024c*/ 	.word	0x00004890


	//   ....[56]....
        /*0250*/ 	.word	0x000048f0


	//   ....[57]....
        /*0254*/ 	.word	0x00004900


	//   ....[58]....
        /*0258*/ 	.word	0x00004950


	//   ....[59]....
        /*025c*/ 	.word	0x00004960


	//----- nvinfo : EIATTR_VRC_CTA_INIT_COUNT
	.align		4
.L_149:
        /*0260*/ 	.byte	0x02, 0x4a
	.zero		1
	.zero		1


	//----- nvinfo : EIATTR_EXIT_INSTR_OFFSETS
	.align		4
        /*0264*/ 	.byte	0x04, 0x1c
        /*0266*/ 	.short	(.L_151 - .L_150)


	//   ....[0]....
.L_150:
        /*0268*/ 	.word	0x00000080


	//   ....[1]....
        /*026c*/ 	.word	0x000000c0


	//   ....[2]....
        /*0270*/ 	.word	0x00004bd0


	//   ....[3]....
        /*0274*/ 	.word	0x00004c50


	//----- nvinfo : EIATTR_MAX_THREADS
	.align		4
.L_151:
        /*0278*/ 	.byte	0x04, 0x05
        /*027a*/ 	.short	(.L_153 - .L_152)
.L_152:
        /*027c*/ 	.word	0x00000100
        /*0280*/ 	.word	0x00000001
        /*0284*/ 	.word	0x00000001


	//----- nvinfo : EIATTR_CRS_STACK_SIZE
	.align		4
.L_153:
        /*0288*/ 	.byte	0x04, 0x1e
        /*028a*/ 	.short	(.L_155 - .L_154)
.L_154:
        /*028c*/ 	.word	0x00000000


	//----- nvinfo : EIATTR_CBANK_PARAM_SIZE
	.align		4
.L_155:
        /*0290*/ 	.byte	0x03, 0x19
        /*0292*/ 	.short	0x0021


	//----- nvinfo : EIATTR_PARAM_CBANK
	.align		4
        /*0294*/ 	.byte	0x04, 0x0a
        /*0296*/ 	.short	(.L_157 - .L_156)
	.align		4
.L_156:
        /*0298*/ 	.word	index@(.nv.constant0._ZN3cub18CUB_300001_SM_10006detail6reduce28DeviceReduceSingleTileKernelINS2_10policy_hubIdjN4cuda3__47maximumIvEEE10Policy1000EPdSB_jS8_ddNS5_3std3__410__identityEEEvT0_T1_T2_T3_T4_T6_)
        /*029c*/ 	.short	0x0380
        /*029e*/ 	.short	0x0021


	//----- nvinfo : EIATTR_SW_WAR
	.align		4
.L_157:
        /*02a0*/ 	.byte	0x04, 0x36
        /*02a2*/ 	.short	(.L_159 - .L_158)
.L_158:
        /*02a4*/ 	.word	0x00000008
.L_159:


//--------------------- .nv.info._ZN3cub18CUB_300001_SM_10006detail11EmptyKernelIvEEvv --------------------------
	.section	.nv.info._ZN3cub18CUB_300001_SM_10006detail11EmptyKernelIvEEvv,"",@"SHT_CUDA_INFO"
	.sectionflags	@""
	.align	4


	//----- nvinfo : EIATTR_CUDA_API_VERSION
	.align		4
        /*0000*/ 	.byte	0x04, 0x37
        /*0002*/ 	.short	(.L_161 - .L_160)
.L_160:
        /*0004*/ 	.word	0x00000082


	//----- nvinfo : EIATTR_SPARSE_MMA_MASK
	.align		4
.L_161:
        /*0008*/ 	.byte	0x03, 0x50
        /*000a*/ 	.short	0x0000


	//----- nvinfo : EIATTR_MAXREG_COUNT
	.align		4
        /*000c*/ 	.byte	0x03, 0x1b
        /*000e*/ 	.short	0x00ff


	//----- nvinfo : EIATTR_MERCURY_ISA_VERSION
	.align		4
        /*0010*/ 	.byte	0x03, 0x5f
        /*0012*/ 	.short	0x0101


	//----- nvinfo : EIATTR_VRC_CTA_INIT_COUNT
	.align		4
        /*0014*/ 	.byte	0x02, 0x4a
	.zero		1
	.zero		1


	//----- nvinfo : EIATTR_EXIT_INSTR_OFFSETS
	.align		4
        /*0018*/ 	.byte	0x04, 0x1c
        /*001a*/ 	.short	(.L_163 - .L_162)


	//   ....[0]....
.L_162:
        /*001c*/ 	.word	0x00000010


	//----- nvinfo : EIATTR_SW_WAR
	.align		4
.L_163:
        /*0020*/ 	.byte	0x04, 0x36
        /*0022*/ 	.short	(.L_165 - .L_164)
.L_164:
        /*0024*/ 	.word	0x00000008
.L_165:


//--------------------- .nv.info._Z15calculateMatrixPdS_m --------------------------
	.section	.nv.info._Z15calculateMatrixPdS_m,"",@"SHT_CUDA_INFO"
	.sectionflags	@""
	.align	4


	//----- nvinfo : EIATTR_CUDA_API_VERSION
	.align		4
        /*0000*/ 	.byte	0x04, 0x37
        /*0002*/ 	.short	(.L_167 - .L_166)
.L_166:
        /*0004*/ 	.word	0x00000082


	//----- nvinfo : EIATTR_KPARAM_INFO
	.align		4
.L_167:
        /*0008*/ 	.byte	0x04, 0x17
        /*000a*/ 	.short	(.L_169 - .L_168)
.L_168:
        /*000c*/ 	.word	0x00000000
        /*0010*/ 	.short	0x0002
        /*0012*/ 	.short	0x0010
        /*0014*/ 	.byte	0x00, 0xf0, 0x21, 0x00


	//----- nvinfo : EIATTR_KPARAM_INFO
	.align		4
.L_169:
        /*0018*/ 	.byte	0x04, 0x17
        /*001a*/ 	.short	(.L_171 - .L_170)
.L_170:
        /*001c*/ 	.word	0x00000000
        /*0020*/ 	.short	0x0001
        /*0022*/ 	.short	0x0008
        /*0024*/ 	.byte	0x00, 0xf5, 0x21, 0x00


	//----- nvinfo : EIATTR_KPARAM_INFO
	.align		4
.L_171:
        /*0028*/ 	.byte	0x04, 0x17
        /*002a*/ 	.short	(.L_173 - .L_172)
.L_172:
        /*002c*/ 	.word	0x00000000
        /*0030*/ 	.short	0x0000
        /*0032*/ 	.short	0x0000
        /*0034*/ 	.byte	0x00, 0xf5, 0x21, 0x00


	//----- nvinfo : EIATTR_SPARSE_MMA_MASK
	.align		4
.L_173:
        /*0038*/ 	.byte	0x03, 0x50
        /*003a*/ 	.short	0x0000


	//----- nvinfo : EIATTR_MAXREG_COUNT
	.align		4
        /*003c*/ 	.byte	0x03, 0x1b
        /*003e*/ 	.short	0x00ff


	//----- nvinfo : EIATTR_MERCURY_ISA_VERSION
	.align		4
        /*0040*/ 	.byte	0x03, 0x5f
        /*0042*/ 	.short	0x0101


	//----- nvinfo : EIATTR_VRC_CTA_INIT_COUNT
	.align		4
        /*0044*/ 	.byte	0x02, 0x4a
	.zero		1
	.zero		1


	//----- nvinfo : EIATTR_EXIT_INSTR_OFFSETS
	.align		4
        /*0048*/ 	.byte	0x04, 0x1c
        /*004a*/ 	.short	(.L_175 - .L_174)


	//   ....[0]....
.L_174:
        /*004c*/ 	.word	0x00000050


	//   ....[1]....
        /*0050*/ 	.word	0x00000250


	//----- nvinfo : EIATTR_CBANK_PARAM_SIZE
	.align		4
.L_175:
        /*0054*/ 	.byte	0x03, 0x19
        /*0056*/ 	.short	0x0018


	//----- nvinfo : EIATTR_PARAM_CBANK
	.align		4
        /*0058*/ 	.byte	0x04, 0x0a
        /*005a*/ 	.short	(.L_177 - .L_176)
	.align		4
.L_176:
        /*005c*/ 	.word	index@(.nv.constant0._Z15calculateMatrixPdS_m)
        /*0060*/ 	.short	0x0380
        /*0062*/ 	.short	0x0018


	//----- nvinfo : EIATTR_SW_WAR
	.align		4
.L_177:
        /*0064*/ 	.byte	0x04, 0x36
        /*0066*/ 	.short	(.L_179 - .L_178)
.L_178:
        /*0068*/ 	.word	0x00000008
.L_179:


//--------------------- .nv.info._Z14getErrorMatrixPdS_S_ --------------------------
	.section	.nv.info._Z14getErrorMatrixPdS_S_,"",@"SHT_CUDA_INFO"
	.sectionflags	@""
	.align	4


	//----- nvinfo : EIATTR_CUDA_API_VERSION
	.align		4
        /*0000*/ 	.byte	0x04, 0x37
        /*0002*/ 	.short	(.L_181 - .L_180)
.L_180:
        /*0004*/ 	.word	0x00000082


	//----- nvinfo : EIATTR_KPARAM_INFO
	.align		4
.L_181:
        /*0008*/ 	.byte	0x04, 0x17
        /*000a*/ 	.short	(.L_183 - .L_182)
.L_182:
        /*000c*/ 	.word	0x00000000
        /*0010*/ 	.short	0x0002
        /*0012*/ 	.short	0x0010
        /*0014*/ 	.byte	0x00, 0xf5, 0x21, 0x00


	//----- nvinfo : EIATTR_KPARAM_INFO
	.align		4
.L_183:
        /*0018*/ 	.byte	0x04, 0x17
        /*001a*/ 	.short	(.L_185 - .L_184)
.L_184:
        /*001c*/ 	.word	0x00000000
        /*0020*/ 	.short	0x0001
        /*0022*/ 	.short	0x0008
        /*0024*/ 	.byte	0x00, 0xf5, 0x21, 0x00


	//----- nvinfo : EIATTR_KPARAM_INFO
	.align		4
.L_185:
        /*0028*/ 	.byte	0x04, 0x17
        /*002a*/ 	.short	(.L_187 - .L_186)
.L_186:
        /*002c*/ 	.word	0x00000000
        /*0030*/ 	.short	0x0000
        /*0032*/ 	.short	0x0000
        /*0034*/ 	.byte	0x00, 0xf5, 0x21, 0x00


	//----- nvinfo : EIATTR_SPARSE_MMA_MASK
	.align		4
.L_187:
        /*0038*/ 	.byte	0x03, 0x50
        /*003a*/ 	.short	0x0000


	//----- nvinfo : EIATTR_MAXREG_COUNT
	.align		4
        /*003c*/ 	.byte	0x03, 0x1b
        /*003e*/ 	.short	0x00ff


	//----- nvinfo : EIATTR_MERCURY_ISA_VERSION
	.align		4
        /*0040*/ 	.byte	0x03, 0x5f
        /*0042*/ 	.short	0x0101


	//----- nvinfo : EIATTR_VRC_CTA_INIT_COUNT
	.align		4
        /*0044*/ 	.byte	0x02, 0x4a
	.zero		1
	.zero		1


	//----- nvinfo : EIATTR_EXIT_INSTR_OFFSETS
	.align		4
        /*0048*/ 	.byte	0x04, 0x1c
        /*004a*/ 	.short	(.L_189 - .L_188)


	//   ....[0]....
.L_188:
        /*004c*/ 	.word	0x00000070


	//   ....[1]....
        /*0050*/ 	.word	0x00000140


	//----- nvinfo : EIATTR_CBANK_PARAM_SIZE
	.align		4
.L_189:
        /*0054*/ 	.byte	0x03, 0x19
        /*0056*/ 	.short	0x0018


	//----- nvinfo : EIATTR_PARAM_CBANK
	.align		4
        /*0058*/ 	.byte	0x04, 0x0a
        /*005a*/ 	.short	(.L_191 - .L_190)
	.align		4
.L_190:
        /*005c*/ 	.word	index@(.nv.constant0._Z14getErrorMatrixPdS_S_)
        /*0060*/ 	.short	0x0380
        /*0062*/ 	.short	0x0018


	//----- nvinfo : EIATTR_SW_WAR
	.align		4
.L_191:
        /*0064*/ 	.byte	0x04, 0x36
        /*0066*/ 	.short	(.L_193 - .L_192)
.L_192:
        /*0068*/ 	.word	0x00000008
.L_193:


//--------------------- .nv.callgraph             --------------------------
	.section	.nv.callgraph,"",@"SHT_CUDA_CALLGRAPH"
	.align	4
	.sectionentsize	8
	.align		4
        /*0000*/ 	.word	0x00000000
	.align		4
        /*0004*/ 	.word	0xffffffff
	.align		4
        /*0008*/ 	.word	0x00000000
	.align		4
        /*000c*/ 	.word	0xfffffffe
	.align		4
        /*0010*/ 	.word	0x00000000
	.align		4
        /*0014*/ 	.word	0xfffffffd
	.align		4
        /*0018*/ 	.word	0x00000000
	.align		4
        /*001c*/ 	.word	0xfffffffc


//--------------------- .nv.constant4             --------------------------
	.section	.nv.constant4,"a",@progbits
	.align	8
	.align		8
.nv.constant4:
        /*0000*/ 	.dword	_ZN34_INTERNAL_bbc9fd16_4_k_cu_b49606b44cuda3std3__45__cpo5beginE
	.align		8
        /*0008*/ 	.dword	_ZN34_INTERNAL_bbc9fd16_4_k_cu_b49606b44cuda3std3__45__cpo3endE
	.align		8
        /*0010*/ 	.dword	_ZN34_INTERNAL_bbc9fd16_4_k_cu_b49606b44cuda3std3__45__cpo6cbeginE
	.align		8
        /*0018*/ 	.dword	_ZN34_INTERNAL_bbc9fd16_4_k_cu_b49606b44cuda3std3__45__cpo4cendE
	.align		8
        /*0020*/ 	.dword	_ZN34_INTERNAL_bbc9fd16_4_k_cu_b49606b44cuda3std3__45__cpo6rbeginE
	.align		8
        /*0028*/ 	.dword	_ZN34_INTERNAL_bbc9fd16_4_k_cu_b49606b44cuda3std3__45__cpo4rendE
	.align		8
        /*0030*/ 	.dword	_ZN34_INTERNAL_bbc9fd16_4_k_cu_b49606b44cuda3std3__45__cpo7crbeginE
	.align		8
        /*0038*/ 	.dword	_ZN34_INTERNAL_bbc9fd16_4_k_cu_b49606b44cuda3std3__45__cpo5crendE
	.align		8
        /*0040*/ 	.dword	_ZN34_INTERNAL_bbc9fd16_4_k_cu_b49606b44cuda3std3__436_GLOBAL__N__bbc9fd16_4_k_cu_b49606b46ignoreE
	.align		8
        /*0048*/ 	.dword	_ZN34_INTERNAL_bbc9fd16_4_k_cu_b49606b44cuda3std3__419piecewise_constructE
	.align		8
        /*0050*/ 	.dword	_ZN34_INTERNAL_bbc9fd16_4_k_cu_b49606b44cuda3std3__48in_placeE
	.align		8
        /*0058*/ 	.dword	_ZN34_INTERNAL_bbc9fd16_4_k_cu_b49606b44cuda3std3__420unreachable_sentinelE
	.align		8
        /*0060*/ 	.dword	_ZN34_INTERNAL_bbc9fd16_4_k_cu_b49606b44cuda3std3__47nulloptE
	.align		8
        /*0068*/ 	.dword	_ZN34_INTERNAL_bbc9fd16_4_k_cu_b49606b44cuda3std3__48unexpectE
	.align		8
        /*0070*/ 	.dword	_ZN34_INTERNAL_bbc9fd16_4_k_cu_b49606b44cuda3std6ranges3__45__cpo4swapE
	.align		8
        /*0078*/ 	.dword	_ZN34_INTERNAL_bbc9fd16_4_k_cu_b49606b44cuda3std6ranges3__45__cpo9iter_moveE
	.align		8
        /*0080*/ 	.dword	_ZN34_INTERNAL_bbc9fd16_4_k_cu_b49606b44cuda3std6ranges3__45__cpo5beginE
	.align		8
        /*0088*/ 	.dword	_ZN34_INTERNAL_bbc9fd16_4_k_cu_b49606b44cuda3std6ranges3__45__cpo3endE
	.align		8
        /*0090*/ 	.dword	_ZN34_INTERNAL_bbc9fd16_4_k_cu_b49606b44cuda3std6ranges3__45__cpo6cbeginE
	.align		8
        /*0098*/ 	.dword	_ZN34_INTERNAL_bbc9fd16_4_k_cu_b49606b44cuda3std6ranges3__45__cpo4cendE
	.align		8
        /*00a0*/ 	.dword	_ZN34_INTERNAL_bbc9fd16_4_k_cu_b49606b44cuda3std6ranges3__45__cpo7advanceE
	.align		8
        /*00a8*/ 	.dword	_ZN34_INTERNAL_bbc9fd16_4_k_cu_b49606b44cuda3std6ranges3__45__cpo9iter_swapE
	.align		8
        /*00b0*/ 	.dword	_ZN34_INTERNAL_bbc9fd16_4_k_cu_b49606b44cuda3std6ranges3__45__cpo4nextE
	.align		8
        /*00b8*/ 	.dword	_ZN34_INTERNAL_bbc9fd16_4_k_cu_b49606b44cuda3std6ranges3__45__cpo4prevE
	.align		8
        /*00c0*/ 	.dword	_ZN34_INTERNAL_bbc9fd16_4_k_cu_b49606b44cuda3std6ranges3__45__cpo4dataE
	.align		8
        /*00c8*/ 	.dword	_ZN34_INTERNAL_bbc9fd16_4_k_cu_b49606b44cuda3std6ranges3__45__cpo5cdataE
	.align		8
        /*00d0*/ 	.dword	_ZN34_INTERNAL_bbc9fd16_4_k_cu_b49606b44cuda3std6ranges3__45__cpo4sizeE
	.align		8
        /*00d8*/ 	.dword	_ZN34_INTERNAL_bbc9fd16_4_k_cu_b49606b44cuda3std6ranges3__45__cpo5ssizeE
	.align		8
        /*00e0*/ 	.dword	_ZN34_INTERNAL_bbc9fd16_4_k_cu_b49606b44cuda3std6ranges3__45__cpo8distanceE
	.align		8
        /*00e8*/ 	.dword	_ZN34_INTERNAL_bbc9fd16_4_k_cu_b49606b46thrust24THRUST_300001_SM_1000_NS6system6detail10sequential3seqE
	.align		8
        /*00f0*/ 	.dword	_ZN34_INTERNAL_bbc9fd16_4_k_cu_b49606b46thrust24THRUST_300001_SM_1000_NS12placeholders2_1E
	.align		8
        /*00f8*/ 	.dword	_ZN34_INTERNAL_bbc9fd16_4_k_cu_b49606b46thrust24THRUST_300001_SM_1000_NS12placeholders2_2E
	.align		8
        /*0100*/ 	.dword	_ZN34_INTERNAL_bbc9fd16_4_k_cu_b49606b46thrust24THRUST_300001_SM_1000_NS12placeholders2_3E
	.align		8
        /*0108*/ 	.dword	_ZN34_INTERNAL_bbc9fd16_4_k_cu_b49606b46thrust24THRUST_300001_SM_1000_NS12placeholders2_4E
	.align		8
        /*0110*/ 	.dword	_ZN34_INTERNAL_bbc9fd16_4_k_cu_b49606b46thrust24THRUST_300001_SM_1000_NS12placeholders2_5E
	.align		8
        /*0118*/ 	.dword	_ZN34_INTERNAL_bbc9fd16_4_k_cu_b49606b46thrust24THRUST_300001_SM_1000_NS12placeholders2_6E
	.align		8
        /*0120*/ 	.dword	_ZN34_INTERNAL_bbc9fd16_4_k_cu_b49606b46thrust24THRUST_300001_SM_1000_NS12placeholders2_7E
	.align		8
        /*0128*/ 	.dword	_ZN34_INTERNAL_bbc9fd16_4_k_cu_b49606b46thrust24THRUST_300001_SM_1000_NS12placeholders2_8E
	.align		8
        /*0130*/ 	.dword	_ZN34_INTERNAL_bbc9fd16_4_k_cu_b49606b46thrust24THRUST_300001_SM_1000_NS12placeholders2_9E
	.align		8
        /*0138*/ 	.dword	_ZN34_INTERNAL_bbc9fd16_4_k_cu_b49606b46thrust24THRUST_300001_SM_1000_NS12placeholders3_10E


//--------------------- .text._ZN3cub18CUB_300001_SM_10006detail6reduce28DeviceReduceSingleTileKernelINS2_10policy_hubIdjN4cuda3__47maximumIvEEE10Policy1000EPdSB_iS8_ddNS5_3std3__410__identityEEEvT0_T1_T2_T3_T4_T6_ --------------------------
	.section	.text._ZN3cub18CUB_300001_SM_10006detail6reduce28DeviceReduceSingleTileKernelINS2_10policy_hubIdjN4cuda3__47maximumIvEEE10Policy1000EPdSB_iS8_ddNS5_3std3__410__identityEEEvT0_T1_T2_T3_T4_T6_,"ax",@progbits
	.align	128
        .global         _ZN3cub18CUB_300001_SM_10006detail6reduce28DeviceReduceSingleTileKernelINS2_10policy_hubIdjN4cuda3__47maximumIvEEE10Policy1000EPdSB_iS8_ddNS5_3std3__410__identityEEEvT0_T1_T2_T3_T4_T6_
        .type           _ZN3cub18CUB_300001_SM_10006detail6reduce28DeviceReduceSingleTileKernelINS2_10policy_hubIdjN4cuda3__47maximumIvEEE10Policy1000EPdSB_iS8_ddNS5_3std3__410__identityEEEvT0_T1_T2_T3_T4_T6_,@function
        .size           _ZN3cub18CUB_300001_SM_10006detail6reduce28DeviceReduceSingleTileKernelINS2_10policy_hubIdjN4cuda3__47maximumIvEEE10Policy1000EPdSB_iS8_ddNS5_3std3__410__identityEEEvT0_T1_T2_T3_T4_T6_,(.L_x_149 - _ZN3cub18CUB_300001_SM_10006detail6reduce28DeviceReduceSingleTileKernelINS2_10policy_hubIdjN4cuda3__47maximumIvEEE10Policy1000EPdSB_iS8_ddNS5_3std3__410__identityEEEvT0_T1_T2_T3_T4_T6_)
        .other          _ZN3cub18CUB_300001_SM_10006detail6reduce28DeviceReduceSingleTileKernelINS2_10policy_hubIdjN4cuda3__47maximumIvEEE10Policy1000EPdSB_iS8_ddNS5_3std3__410__identityEEEvT0_T1_T2_T3_T4_T6_,@"STO_CUDA_ENTRY STV_DEFAULT"
_ZN3cub18CUB_300001_SM_10006detail6reduce28DeviceReduceSingleTileKernelINS2_10policy_hubIdjN4cuda3__47maximumIvEEE10Policy1000EPdSB_iS8_ddNS5_3std3__410__identityEEEvT0_T1_T2_T3_T4_T6_:
.text._ZN3cub18CUB_300001_SM_10006detail6reduce28DeviceReduceSingleTileKernelINS2_10policy_hubIdjN4cuda3__47maximumIvEEE10Policy1000EPdSB_iS8_ddNS5_3std3__410__identityEEEvT0_T1_T2_T3_T4_T6_:
[----:B------:R-:W-:Y:S01]  /*0000*/  LDC R1, c[0x0][0x37c] ;  /* 0x0000df00ff017b82 */ /* 0x000fe20000000800 */
[----:B------:R-:W0:Y:S01]  /*0010*/  LDCU UR4, c[0x0][0x390] ;  /* 0x00007200ff0477ac */ /* 0x000e220008000800 */
[----:B------:R-:W1:Y:S01]  /*0020*/  LDCU.64 UR6, c[0x0][0x358] ;  /* 0x00006b00ff0677ac */ /* 0x000e620008000a00 */
[----:B0-----:R-:W-:-:S05]  /*0030*/  IMAD.U32 R4, RZ, RZ, UR4 ;  /* 0x00000004ff047e24 */ /* 0x001fca000f8e00ff */
[----:B------:R-:W-:-:S13]  /*0040*/  ISETP.NE.AND P0, PT, R4, RZ, PT ;  /* 0x000000ff0400720c */ /* 0x000fda0003f05270 */
[----:B-1----:R-:W-:Y:S05]  /*0050*/  @P0 BRA `(.L_x_0) ;  /* 0x00000000001c0947 */ /* 0x002fea0003800000 */
[----:B------:R-:W0:Y:S02]  /*0060*/  S2R R0, SR_TID.X ;  /* 0x0000000000007919 */ /* 0x000e240000002100 */
[----:B0-----:R-:W-:-:S13]  /*0070*/  ISETP.NE.AND P0, PT, R0, RZ, PT ;  /* 0x000000ff0000720c */ /* 0x001fda0003f05270 */
[----:B------:R-:W-:Y:S05]  /*0080*/  @P0 EXIT ;  /* 0x000000000000094d */ /* 0x000fea0003800000 */
[----:B------:R-:W0:Y:S08]  /*0090*/  LDC.64 R2, c[0x0][0x388] ;  /* 0x0000e200ff027b82 */ /* 0x000e300000000a00 */
[----:B------:R-:W0:Y:S02]  /*00a0*/  LDC.64 R4, c[0x0][0x398] ;  /* 0x0000e600ff047b82 */ /* 0x000e240000000a00 */
[----:B0-----:R-:W-:Y:S01]  /*00b0*/  STG.E.64 desc[UR6][R2.64], R4 ;  /* 0x0000000402007986 */ /* 0x001fe2000c101b06 */
[----:B------:R-:W-:Y:S05]  /*00c0*/  EXIT ;  /* 0x000000000000794d */ /* 0x000fea0003800000 */
.L_x_0:
[----:B------:R-:W0:Y:S01]  /*00d0*/  LDCU UR4, c[0x0][0x380] ;  /* 0x00007000ff0477ac */ /* 0x000e220008000800 */
[----:B------:R-:W-:Y:S01]  /*00e0*/  BSSY.RECONVERGENT B0, `(.L_x_1) ;  /* 0x00005b3000007945 */ /* 0x000fe20003800200 */
[----:B0-----:R-:W-:-:S09]  /*00f0*/  ULOP3.LUT UP0, URZ, UR4, 0x1f, URZ, 0xc0, !UPT ;  /* 0x0000001f04ff7892 */ /* 0x001fd2000f80c0ff */
[----:B------:R-:W-:Y:S05]  /*0100*/  BRA.U UP0, `(.L_x_2) ;  /* 0x0000002d003c7547 */ /* 0x000fea000b800000 */
[----:B------:R-:W-:-:S13]  /*0110*/  ISETP.GT.AND P0, PT, R4, 0x7ff, PT ;  /* 0x000007ff0400780c */ /* 0x000fda0003f04270 */
[----:B------:R-:W-:Y:S05]  /*0120*/  @P0 BRA `(.L_x_3) ;  /* 0x0000001400e80947 */ /* 0x000fea0003800000 */
[----:B------:R-:W0:Y:S01]  /*0130*/  S2R R3, SR_TID.X ;  /* 0x0000000000037919 */ /* 0x000e220000002100 */
[----:B------:R-:W-:Y:S01]  /*0140*/  BSSY.RECONVERGENT B1, `(.L_x_4) ;  /* 0x0000009000017945 */ /* 0x000fe20003800200 */
[----:B------:R-:W-:Y:S02]  /*0150*/  CS2R R6, SRZ ;  /* 0x0000000000067805 */ /* 0x000fe4000001ff00 */
[----:B0-----:R-:W-:Y:S01]  /*0160*/  ISETP.GE.AND P0, PT, R3, R4, PT ;  /* 0x000000040300720c */ /* 0x001fe20003f06270 */
[----:B------:R-:W-:-:S12]  /*0170*/  IMAD.MOV.U32 R5, RZ, RZ, R3 ;  /* 0x000000ffff057224 */ /* 0x000fd800078e0003 */
[----:B------:R-:W-:Y:S05]  /*0180*/  @P0 BRA `(.L_x_5) ;  /* 0x0000000000100947 */ /* 0x000fea0003800000 */
[----:B------:R-:W0:Y:S02]  /*0190*/  LDC.64 R6, c[0x0][0x380] ;  /* 0x0000e000ff067b82 */ /* 0x000e240000000a00 */
[----:B0-----:R-:W-:-:S06]  /*01a0*/  IMAD.WIDE.U32 R6, R3, 0x8, R6 ;  /* 0x0000000803067825 */ /* 0x001fcc00078e0006 */
[----:B------:R-:W5:Y:S01]  /*01b0*/  LDG.E.64.CONSTANT R6, desc[UR6][R6.64] ;  /* 0x0000000606067981 */ /* 0x000f62000c1e9b00 */
[----:B------:R-:W-:-:S07]  /*01c0*/  VIADD R5, R3, 0x100 ;  /* 0x0000010003057836 */ /* 0x000fce0000000000 */
.L_x_5:
[----:B------:R-:W-:Y:S05]  /*01d0*/  BSYNC.RECONVERGENT B1 ;  /* 0x0000000000017941 */ /* 0x000fea0003800200 */
.L_x_4:
[----:B------:R-:W-:Y:S01]  /*01e0*/  ISETP.GE.AND P0, PT, R5, R4, PT ;  /* 0x000000040500720c */ /* 0x000fe20003f06270 */
[----:B------:R-:W-:-:S12]  /*01f0*/  BSSY.RECONVERGENT B1, `(.L_x_6) ;  /* 0x00000b0000017945 */ /* 0x000fd80003800200 */
[----:B------:R-:W-:Y:S05]  /*0200*/  @P0 BRA `(.L_x_7) ;  /* 0x0000000800b80947 */ /* 0x000fea0003800000 */
[----:B------:R-:W-:Y:S01]  /*0210*/  LOP3.LUT R9, RZ, R5, RZ, 0x33, !PT ;  /* 0x00000005ff097212 */ /* 0x000fe200078e33ff */
[----:B------:R-:W-:Y:S04]  /*0220*/  BSSY.RECONVERGENT B2, `(.L_x_8) ;  /* 0x0000019000027945 */ /* 0x000fe80003800200 */
[----:B------:R-:W-:-:S05]  /*0230*/  IMAD.IADD R0, R9, 0x1, R4 ;  /* 0x0000000109007824 */ /* 0x000fca00078e0204 */
[C---:B------:R-:W-:Y:S02]  /*0240*/  LOP3.LUT R2, R0.reuse, 0x300, RZ, 0xc0, !PT ;  /* 0x0000030000027812 */ /* 0x040fe400078ec0ff */
[----:B------:R-:W-:Y:S02]  /*0250*/  ISETP.GE.U32.AND P0, PT, R0, 0x300, PT ;  /* 0x000003000000780c */ /* 0x000fe40003f06070 */
[----:B------:R-:W-:-:S13]  /*0260*/  ISETP.NE.AND P1, PT, R2, 0x300, PT ;  /* 0x000003000200780c */ /* 0x000fda0003f25270 */
[----:B------:R-:W-:Y:S05]  /*0270*/  @!P1 BRA `(.L_x_9) ;  /* 0x00000000004c9947 */ /* 0x000fea0003800000 */
[----:B------:R-:W0:Y:S01]  /*0280*/  LDC.64 R8, c[0x0][0x380] ;  /* 0x0000e000ff087b82 */ /* 0x000e220000000a00 */
[----:B------:R-:W-:-:S04]  /*0290*/  LEA.HI R0, R0, 0x1, RZ, 0x18 ;  /* 0x0000000100007811 */ /* 0x000fc800078fc0ff */
[----:B------:R-:W-:-:S05]  /*02a0*/  LOP3.LUT R0, R0, 0x3, RZ, 0xc0, !PT ;  /* 0x0000000300007812 */ /* 0x000fca00078ec0ff */
[----:B------:R-:W-:Y:S02]  /*02b0*/  IMAD.MOV R0, RZ, RZ, -R0 ;  /* 0x000000ffff007224 */ /* 0x000fe400078e0a00 */
[----:B0-----:R-:W-:-:S04]  /*02c0*/  IMAD.WIDE.U32 R8, R5, 0x8, R8 ;  /* 0x0000000805087825 */ /* 0x001fc800078e0008 */
[----:B------:R-:W-:Y:S02]  /*02d0*/  IMAD.MOV.U32 R2, RZ, RZ, R8 ;  /* 0x000000ffff027224 */ /* 0x000fe400078e0008 */
[----:B------:R-:W-:-:S07]  /*02e0*/  IMAD.MOV.U32 R11, RZ, RZ, R9 ;  /* 0x000000ffff0b7224 */ /* 0x000fce00078e0009 */
.L_x_10:
[----:B------:R-:W-:Y:S02]  /*02f0*/  IMAD.MOV.U32 R8, RZ, RZ, R2 ;  /* 0x000000ffff087224 */ /* 0x000fe400078e0002 */
[----:B------:R-:W-:-:S06]  /*0300*/  IMAD.MOV.U32 R9, RZ, RZ, R11 ;  /* 0x000000ffff097224 */ /* 0x000fcc00078e000b */
[----:B------:R-:W2:Y:S01]  /*0310*/  LDG.E.64.CONSTANT R8, desc[UR6][R8.64] ;  /* 0x0000000608087981 */ /* 0x000ea2000c1e9b00 */
[----:B------:R-:W-:Y:S01]  /*0320*/  VIADD R0, R0, 0x1 ;  /* 0x0000000100007836 */ /* 0x000fe20000000000 */
[----:B------:R-:W-:Y:S01]  /*0330*/  IADD3 R2, P3, PT, R2, 0x800, RZ ;  /* 0x0000080002027810 */ /* 0x000fe20007f7e0ff */
[----:B------:R-:W-:-:S03]  /*0340*/  VIADD R5, R5, 0x100 ;  /* 0x0000010005057836 */ /* 0x000fc60000000000 */
[----:B------:R-:W-:Y:S01]  /*0350*/  ISETP.NE.AND P2, PT, R0, RZ, PT ;  /* 0x000000ff0000720c */ /* 0x000fe20003f45270 */
[----:B------:R-:W-:Y:S01]  /*0360*/  IMAD.X R11, RZ, RZ, R11, P3 ;  /* 0x000000ffff0b7224 */ /* 0x000fe200018e060b */
[----:B--2--5:R-:W-:-:S06]  /*0370*/  DSETP.GEU.AND P1, PT, R6, R8, PT ;  /* 0x000000080600722a */ /* 0x024fcc0003f2e000 */
[----:B------:R-:W-:Y:S02]  /*0380*/  FSEL R6, R8, R6, !P1 ;  /* 0x0000000608067208 */ /* 0x000fe40004800000 */
[----:B------:R-:W-:-:S03]  /*0390*/  FSEL R7, R9, R7, !P1 ;  /* 0x0000000709077208 */ /* 0x000fc60004800000 */
[----:B------:R-:W-:Y:S05]  /*03a0*/  @P2 BRA `(.L_x_10) ;  /* 0xfffffffc00d02947 */ /* 0x000fea000383ffff */
.L_x_9:
[----:B------:R-:W-:Y:S05]  /*03b0*/  BSYNC.RECONVERGENT B2 ;  /* 0x0000000000027941 */ /* 0x000fea0003800200 */
.L_x_8:
[----:B------:R-:W-:Y:S05]  /*03c0*/  @!P0 BRA `(.L_x_7) ;  /* 0x0000000800488947 */ /* 0x000fea0003800000 */
[----:B------:R-:W-:Y:S01]  /*03d0*/  IMAD.IADD R0, R4, 0x1, -R5 ;  /* 0x0000000104007824 */ /* 0x000fe200078e0a05 */
[----:B------:R-:W-:Y:S01]  /*03e0*/  BSSY.RECONVERGENT B2, `(.L_x_11) ;  /* 0x0000051000027945 */ /* 0x000fe20003800200 */
[----:B------:R-:W-:-:S03]  /*03f0*/  PLOP3.LUT P0, PT, PT, PT, PT, 0x80, 0x8 ;  /* 0x000000000008781c */ /* 0x000fc60003f0f070 */
[----:B------:R-:W-:-:S13]  /*0400*/  ISETP.GT.AND P1, PT, R0, 0xc00, PT ;  /* 0x00000c000000780c */ /* 0x000fda0003f24270 */
[----:B------:R-:W-:Y:S05]  /*0410*/  @!P1 BRA `(.L_x_12) ;  /* 0x0000000400349947 */ /* 0x000fea0003800000 */
[----:B------:R-:W0:Y:S01]  /*0420*/  LDC.64 R8, c[0x0][0x380] ;  /* 0x0000e000ff087b82 */ /* 0x000e220000000a00 */
[----:B------:R-:W-:Y:S01]  /*0430*/  PLOP3.LUT P0, PT, PT, PT, PT, 0x8, 0x80 ;  /* 0x000000000080781c */ /* 0x000fe20003f0e170 */
[----:B------:R-:W-:-:S12]  /*0440*/  VIADD R0, R4, 0xfffff400 ;  /* 0xfffff40004007836 */ /* 0x000fd80000000000 */
.L_x_13:
[----:B0-----:R-:W-:-:S05]  /*0450*/  IMAD.WIDE R30, R5, 0x8, R8 ;  /* 0x00000008051e7825 */ /* 0x001fca00078e0208 */
[----:B------:R-:W2:Y:S04]  /*0460*/  LDG.E.64.CONSTANT R10, desc[UR6][R30.64] ;  /* 0x000000061e0a7981 */ /* 0x000ea8000c1e9b00 */
[----:B------:R-:W3:Y:S04]  /*0470*/  LDG.E.64.CONSTANT R12, desc[UR6][R30.64+0x800] ;  /* 0x000800061e0c7981 */ /* 0x000ee8000c1e9b00 */
[----:B------:R-:W4:Y:S01]  /*0480*/  LDG.E.64.CONSTANT R14, desc[UR6][R30.64+0x1000] ;  /* 0x001000061e0e7981 */ /* 0x000f22000c1e9b00 */
[----:B------:R-:W-:-:S03]  /*0490*/  VIADD R39, R5, 0x400 ;  /* 0x0000040005277836 */ /* 0x000fc60000000000 */
[----:B------:R-:W4:Y:S01]  /*04a0*/  LDG.E.64.CONSTANT R16, desc[UR6][R30.64+0x1800] ;  /* 0x001800061e107981 */ /* 0x000f22000c1e9b00 */
[----:B------:R-:W-:-:S05]  /*04b0*/  IMAD.WIDE R38, R39, 0x8, R8 ;  /* 0x0000000827267825 */ /* 0x000fca00078e0208 */
[----:B------:R-:W4:Y:S04]  /*04c0*/  LDG.E.64.CONSTANT R18, desc[UR6][R38.64] ;  /* 0x0000000626127981 */ /* 0x000f28000c1e9b00 */
[----:B------:R-:W4:Y:S04]  /*04d0*/  LDG.E.64.CONSTANT R20, desc[UR6][R38.64+0x800] ;  /* 0x0008000626147981 */ /* 0x000f28000c1e9b00 */
        /* <DEDUP_REMOVED lines=12> */
[----:B------:R-:W4:Y:S04]  /*05a0*/  LDG.E.64.CONSTANT R38, desc[UR6][R44.64+0x1000] ;  /* 0x001000062c267981 */ /* 0x000f28000c1e9b00 */
[----:B------:R-:W4:Y:S01]  /*05b0*/  LDG.E.64.CONSTANT R40, desc[UR6][R44.64+0x1800] ;  /* 0x001800062c287981 */ /* 0x000f22000c1e9b00 */
[----:B------:R-:W-:-:S05]  /*05c0*/  VIADD R5, R5, 0x1000 ;  /* 0x0000100005057836 */ /* 0x000fca0000000000 */
[----:B------:R-:W-:Y:S01]  /*05d0*/  ISETP.GE.AND P2, PT, R5, R0, PT ;  /* 0x000000000500720c */ /* 0x000fe20003f46270 */
[----:B--2--5:R-:W-:-:S06]  /*05e0*/  DSETP.GEU.AND P1, PT, R6, R10, PT ;  /* 0x0000000a0600722a */ /* 0x024fcc0003f2e000 */
[----:B------:R-:W-:Y:S02]  /*05f0*/  FSEL R6, R10, R6, !P1 ;  /* 0x000000060a067208 */ /* 0x000fe40004800000 */
[----:B------:R-:W-:-:S06]  /*0600*/  FSEL R7, R11, R7, !P1 ;  /* 0x000000070b077208 */ /* 0x000fcc0004800000 */
[----:B---3--:R-:W-:-:S06]  /*0610*/  DSETP.GEU.AND P1, PT, R6, R12, PT ;  /* 0x0000000c0600722a */ /* 0x008fcc0003f2e000 */
[----:B------:R-:W-:Y:S02]  /*0620*/  FSEL R6, R12, R6, !P1 ;  /* 0x000000060c067208 */ /* 0x000fe40004800000 */
[----:B------:R-:W-:-:S06]  /*0630*/  FSEL R7, R13, R7, !P1 ;  /* 0x000000070d077208 */ /* 0x000fcc0004800000 */
[----:B----4-:R-:W-:-:S06]  /*0640*/  DSETP.GEU.AND P1, PT, R6, R14, PT ;  /* 0x0000000e0600722a */ /* 0x010fcc0003f2e000 */
[----:B------:R-:W-:Y:S02]  /*0650*/  FSEL R6, R14, R6, !P1 ;  /* 0x000000060e067208 */ /* 0x000fe40004800000 */
[----:B------:R-:W-:-:S06]  /*0660*/  FSEL R7, R15, R7, !P1 ;  /* 0x000000070f077208 */ /* 0x000fcc0004800000 */
[----:B------:R-:W-:-:S06]  /*0670*/  DSETP.GEU.AND P1, PT, R6, R16, PT ;  /* 0x000000100600722a */ /* 0x000fcc0003f2e000 */
        /* <DEDUP_REMOVED lines=37> */
[----:B------:R-:W-:Y:S01]  /*08d0*/  FSEL R7, R41, R7, !P1 ;  /* 0x0000000729077208 */ /* 0x000fe20004800000 */
[----:B------:R-:W-:Y:S06]  /*08e0*/  @!P2 BRA `(.L_x_13) ;  /* 0xfffffff800d8a947 */ /* 0x000fec000383ffff */
.L_x_12:
[----:B------:R-:W-:Y:S05]  /*08f0*/  BSYNC.RECONVERGENT B2 ;  /* 0x0000000000027941 */ /* 0x000fea0003800200 */
.L_x_11:
[----:B------:R-:W-:Y:S01]  /*0900*/  IMAD.IADD R0, R4, 0x1, -R5 ;  /* 0x0000000104007824 */ /* 0x000fe200078e0a05 */
[----:B------:R-:W-:Y:S04]  /*0910*/  BSSY.RECONVERGENT B2, `(.L_x_14) ;  /* 0x0000029000027945 */ /* 0x000fe80003800200 */
[----:B------:R-:W-:-:S13]  /*0920*/  ISETP.GT.AND P1, PT, R0, 0x400, PT ;  /* 0x000004000000780c */ /* 0x000fda0003f24270 */
[----:B------:R-:W-:Y:S05]  /*0930*/  @!P1 BRA `(.L_x_15) ;  /* 0x0000000000989947 */ /* 0x000fea0003800000 */
[----:B------:R-:W0:Y:S02]  /*0940*/  LDC.64 R18, c[0x0][0x380] ;  /* 0x0000e000ff127b82 */ /* 0x000e240000000a00 */
        /* <DEDUP_REMOVED lines=11> */
[----:B------:R-:W-:Y:S01]  /*0a00*/  VIADD R5, R5, 0x800 ;  /* 0x0000080005057836 */ /* 0x000fe20000000000 */
        /* <DEDUP_REMOVED lines=20> */
[----:B------:R-:W-:Y:S02]  /*0b50*/  FSEL R7, R25, R7, !P0 ;  /* 0x0000000719077208 */ /* 0x000fe40004000000 */
[----:B------:R-:W-:-:S04]  /*0b60*/  PLOP3.LUT P0, PT, PT, PT, PT, 0x8, 0x80 ;  /* 0x000000000080781c */ /* 0x000fc80003f0e170 */
[----:B------:R-:W-:-:S06]  /*0b70*/  DSETP.GEU.AND P1, PT, R6, R26, PT ;  /* 0x0000001a0600722a */ /* 0x000fcc0003f2e000 */
[----:B------:R-:W-:Y:S02]  /*0b80*/  FSEL R6, R26, R6, !P1 ;  /* 0x000000061a067208 */ /* 0x000fe40004800000 */
[----:B------:R-:W-:-:S07]  /*0b90*/  FSEL R7, R27, R7, !P1 ;  /* 0x000000071b077208 */ /* 0x000fce0004800000 */
.L_x_15:
[----:B------:R-:W-:Y:S05]  /*0ba0*/  BSYNC.RECONVERGENT B2 ;  /* 0x0000000000027941 */ /* 0x000fea0003800200 */
.L_x_14:
[----:B------:R-:W-:-:S13]  /*0bb0*/  ISETP.LT.OR P0, PT, R5, R4, P0 ;  /* 0x000000040500720c */ /* 0x000fda0000701670 */
[----:B------:R-:W-:Y:S05]  /*0bc0*/  @!P0 BRA `(.L_x_7) ;  /* 0x0000000000488947 */ /* 0x000fea0003800000 */
[----:B------:R-:W0:Y:S02]  /*0bd0*/  LDC.64 R8, c[0x0][0x380] ;  /* 0x0000e000ff087b82 */ /* 0x000e240000000a00 */
[----:B0-----:R-:W-:-:S05]  /*0be0*/  IMAD.WIDE R8, R5, 0x8, R8 ;  /* 0x0000000805087825 */ /* 0x001fca00078e0208 */
[----:B------:R-:W2:Y:S04]  /*0bf0*/  LDG.E.64.CONSTANT R10, desc[UR6][R8.64] ;  /* 0x00000006080a7981 */ /* 0x000ea8000c1e9b00 */
[----:B------:R-:W3:Y:S04]  /*0c00*/  LDG.E.64.CONSTANT R12, desc[UR6][R8.64+0x800] ;  /* 0x00080006080c7981 */ /* 0x000ee8000c1e9b00 */
[----:B------:R-:W4:Y:S04]  /*0c10*/  LDG.E.64.CONSTANT R14, desc[UR6][R8.64+0x1000] ;  /* 0x00100006080e7981 */ /* 0x000f28000c1e9b00 */
[----:B------:R-:W4:Y:S01]  /*0c20*/  LDG.E.64.CONSTANT R16, desc[UR6][R8.64+0x1800] ;  /* 0x0018000608107981 */ /* 0x000f22000c1e9b00 */
        /* <DEDUP_REMOVED lines=11> */
[----:B------:R-:W-:-:S07]  /*0ce0*/  FSEL R7, R17, R7, !P0 ;  /* 0x0000000711077208 */ /* 0x000fce0004000000 */
.L_x_7:
[----:B------:R-:W-:Y:S05]  /*0cf0*/  BSYNC.RECONVERGENT B1 ;  /* 0x0000000000017941 */ /* 0x000fea0003800200 */
.L_x_6:
[----:B------:R-:W-:-:S13]  /*0d00*/  ISETP.GE.AND P0, PT, R4, 0x100, PT ;  /* 0x000001000400780c */ /* 0x000fda0003f06270 */
[----:B------:R-:W-:Y:S05]  /*0d10*/  @!P0 BRA `(.L_x_16) ;  /* 0x00000004003c8947 */ /* 0x000fea0003800000 */
[----:B------:R-:W0:Y:S01]  /*0d20*/  S2R R8, SR_LANEID ;  /* 0x0000000000087919 */ /* 0x000e220000000000 */
[----:B-----5:R-:W-:Y:S04]  /*0d30*/  SHFL.DOWN PT, R4, R6, 0x1, 0x1f ;  /* 0x08201f0006047f89 */ /* 0x020fe800000e0000 */
[----:B------:R-:W1:Y:S02]  /*0d40*/  SHFL.DOWN PT, R5, R7, 0x1, 0x1f ;  /* 0x08201f0007057f89 */ /* 0x000e6400000e0000 */
[----:B-1----:R-:W-:Y:S01]  /*0d50*/  DSETP.GEU.AND P1, PT, R6, R4, PT ;  /* 0x000000040600722a */ /* 0x002fe20003f2e000 */
[C---:B0-----:R-:W-:Y:S02]  /*0d60*/  ISETP.GT.AND P0, PT, R8.reuse, 0x1e, PT ;  /* 0x0000001e0800780c */ /* 0x041fe40003f04270 */
[----:B------:R-:W-:-:S03]  /*0d70*/  ISETP.NE.AND P2, PT, R8, RZ, PT ;  /* 0x000000ff0800720c */ /* 0x000fc60003f45270 */
[----:B------:R-:W-:Y:S02]  /*0d80*/  FSEL R9, R4, R6, !P1 ;  /* 0x0000000604097208 */ /* 0x000fe40004800000 */
[----:B------:R-:W-:Y:S02]  /*0d90*/  FSEL R5, R5, R7, !P1 ;  /* 0x0000000705057208 */ /* 0x000fe40004800000 */
[----:B------:R-:W-:Y:S02]  /*0da0*/  FSEL R6, R6, R9, P0 ;  /* 0x0000000906067208 */ /* 0x000fe40000000000 */
[----:B------:R-:W-:Y:S02]  /*0db0*/  FSEL R11, R7, R5, P0 ;  /* 0x00000005070b7208 */ /* 0x000fe40000000000 */
[----:B------:R-:W-:Y:S01]  /*0dc0*/  ISETP.GT.AND P0, PT, R8, 0x1d, PT ;  /* 0x0000001d0800780c */ /* 0x000fe20003f04270 */
[----:B------:R-:W-:Y:S01]  /*0dd0*/  SHFL.DOWN PT, R4, R6, 0x2, 0x1f ;  /* 0x08401f0006047f89 */ /* 0x000fe200000e0000 */
[----:B------:R-:W-:Y:S01]  /*0de0*/  @!P2 MOV R2, 0x400 ;  /* 0x000004000002a802 */ /* 0x000fe20000000f00 */
[----:B------:R-:W-:Y:S01]  /*0df0*/  IMAD.MOV.U32 R7, RZ, RZ, R11 ;  /* 0x000000ffff077224 */ /* 0x000fe200078e000b */
[----:B------:R-:W-:Y:S01]  /*0e00*/  @!P2 SHF.R.U32.HI R0, RZ, 0x2, R3 ;  /* 0x00000002ff00a819 */ /* 0x000fe20000011603 */
[----:B------:R-:W0:Y:S03]  /*0e10*/  SHFL.DOWN PT, R5, R11, 0x2, 0x1f ;  /* 0x08401f000b057f89 */ /* 0x000e2600000e0000 */
[----:B------:R-:W-:Y:S01]  /*0e20*/  @!P2 LOP3.LUT R0, R0, 0xf8, RZ, 0xc0, !PT ;  /* 0x000000f80000a812 */ /* 0x000fe200078ec0ff */
[----:B------:R-:W1:Y:S01]  /*0e30*/  @!P2 S2R R9, SR_CgaCtaId ;  /* 0x000000000009a919 */ /* 0x000e620000008800 */
[----:B0-----:R-:W-:-:S06]  /*0e40*/  DSETP.GEU.AND P1, PT, R6, R4, PT ;  /* 0x000000040600722a */ /* 0x001fcc0003f2e000 */
[----:B------:R-:W-:Y:S02]  /*0e50*/  @!P0 FSEL R6, R4, R6, !P1 ;  /* 0x0000000604068208 */ /* 0x000fe40004800000 */
[----:B------:R-:W-:Y:S02]  /*0e60*/  @!P0 FSEL R11, R5, R11, !P1 ;  /* 0x0000000b050b8208 */ /* 0x000fe40004800000 */
[----:B------:R-:W-:Y:S01]  /*0e70*/  ISETP.GT.AND P0, PT, R8, 0x1b, PT ;  /* 0x0000001b0800780c */ /* 0x000fe20003f04270 */
[----:B------:R-:W-:Y:S02]  /*0e80*/  SHFL.DOWN PT, R4, R6, 0x4, 0x1f ;  /* 0x08801f0006047f89 */ /* 0x000fe400000e0000 */
[----:B------:R-:W-:Y:S02]  /*0e90*/  IMAD.MOV.U32 R7, RZ, RZ, R11 ;  /* 0x000000ffff077224 */ /* 0x000fe400078e000b */
[----:B------:R-:W0:Y:S04]  /*0ea0*/  SHFL.DOWN PT, R5, R11, 0x4, 0x1f ;  /* 0x08801f000b057f89 */ /* 0x000e2800000e0000 */
        /* <DEDUP_REMOVED lines=14> */
[----:B0-----:R-:W-:Y:S01]  /*0f90*/  DSETP.GEU.AND P0, PT, R6, R4, PT ;  /* 0x000000040600722a */ /* 0x001fe20003f0e000 */
[----:B-1----:R-:W-:-:S05]  /*0fa0*/  @!P2 LEA R7, R9, R2, 0x18 ;  /* 0x000000020907a211 */ /* 0x002fca00078ec0ff */
[----:B------:R-:W-:Y:S01]  /*0fb0*/  FSEL R4, R4, R6, !P0 ;  /* 0x0000000604047208 */ /* 0x000fe20004000000 */
[----:B------:R-:W-:Y:S01]  /*0fc0*/  @!P2 IMAD.IADD R9, R0, 0x1, R7 ;  /* 0x000000010009a824 */ /* 0x000fe200078e0207 */
[----:B------:R-:W-:Y:S02]  /*0fd0*/  FSEL R5, R5, R11, !P0 ;  /* 0x0000000b05057208 */ /* 0x000fe40004000000 */
[----:B------:R-:W-:Y:S02]  /*0fe0*/  ISETP.NE.AND P0, PT, R3, RZ, PT ;  /* 0x000000ff0300720c */ /* 0x000fe40003f05270 */
[----:B------:R-:W-:Y:S01]  /*0ff0*/  FSEL R6, R6, R4, P1 ;  /* 0x0000000406067208 */ /* 0x000fe20000800000 */
[----:B------:R3:W-:Y:S01]  /*1000*/  @!P2 STS.64 [R9+0x8], R4 ;  /* 0x000008040900a388 */ /* 0x0007e20000000a00 */
[----:B------:R-:W-:Y:S01]  /*1010*/  FSEL R7, R11, R5, P1 ;  /* 0x000000050b077208 */ /* 0x000fe20000800000 */
[----:B------:R-:W-:Y:S08]  /*1020*/  BAR.SYNC.DEFER_BLOCKING 0x0 ;  /* 0x0000000000007b1d */ /* 0x000ff00000010000 */
[----:B------:R-:W-:Y:S05]  /*1030*/  @P0 BRA `(.L_x_17) ;  /* 0x0000004800f40947 */ /* 0x000fea0003800000 */
[----:B------:R-:W0:Y:S01]  /*1040*/  S2UR UR5, SR_CgaCtaId ;  /* 0x00000000000579c3 */ /* 0x000e220000008800 */
[----:B------:R-:W-:Y:S02]  /*1050*/  UMOV UR4, 0x400 ;  /* 0x0000040000047882 */ /* 0x000fe40000000000 */
[----:B0-----:R-:W-:-:S09]  /*1060*/  ULEA UR4, UR5, UR4, 0x18 ;  /* 0x0000000405047291 */ /* 0x001fd2000f8ec0ff */
[----:B---3--:R-:W0:Y:S04]  /*1070*/  LDS.128 R8, [UR4+0x10] ;  /* 0x00001004ff087984 */ /* 0x008e280008000c00 */
[----:B------:R-:W1:Y:S01]  /*1080*/  LDS.128 R12, [UR4+0x20] ;  /* 0x00002004ff0c7984 */ /* 0x000e620008000c00 */
[----:B0-----:R-:W-:-:S06]  /*1090*/  DSETP.GEU.AND P1, PT, R6, R8, PT ;  /* 0x000000080600722a */ /* 0x001fcc0003f2e000 */
[----:B------:R-:W-:Y:S02]  /*10a0*/  FSEL R2, R8, R6, !P1 ;  /* 0x0000000608027208 */ /* 0x000fe40004800000 */
[----:B------:R-:W-:Y:S02]  /*10b0*/  FSEL R3, R9, R7, !P1 ;  /* 0x0000000709037208 */ /* 0x000fe40004800000 */
[----:B------:R-:W0:Y:S04]  /*10c0*/  LDS.128 R4, [UR4+0x30] ;  /* 0x00003004ff047984 */ /* 0x000e280008000c00 */
[----:B------:R-:W-:-:S06]  /*10d0*/  DSETP.GEU.AND P1, PT, R2, R10, PT ;  /* 0x0000000a0200722a */ /* 0x000fcc0003f2e000 */
[----:B------:R-:W-:Y:S02]  /*10e0*/  FSEL R2, R10, R2, !P1 ;  /* 0x000000020a027208 */ /* 0x000fe40004800000 */
[----:B------:R-:W-:-:S06]  /*10f0*/  FSEL R3, R11, R3, !P1 ;  /* 0x000000030b037208 */ /* 0x000fcc0004800000 */
[----:B-1----:R-:W-:-:S06]  /*1100*/  DSETP.GEU.AND P1, PT, R2, R12, PT ;  /* 0x0000000c0200722a */ /* 0x002fcc0003f2e000 */
[----:B------:R-:W-:Y:S02]  /*1110*/  FSEL R8, R12, R2, !P1 ;  /* 0x000000020c087208 */ /* 0x000fe40004800000 */
[----:B------:R-:W-:Y:S02]  /*1120*/  FSEL R9, R13, R3, !P1 ;  /* 0x000000030d097208 */ /* 0x000fe40004800000 */
[----:B------:R-:W1:Y:S04]  /*1130*/  LDS.64 R2, [UR4+0x40] ;  /* 0x00004004ff027984 */ /* 0x000e680008000a00 */
[----:B------:R-:W-:-:S06]  /*1140*/  DSETP.GEU.AND P1, PT, R8, R14, PT ;  /* 0x0000000e0800722a */ /* 0x000fcc0003f2e000 */
[----:B------:R-:W-:Y:S02]  /*1150*/  FSEL R8, R14, R8, !P1 ;  /* 0x000000080e087208 */ /* 0x000fe40004800000 */
[----:B------:R-:W-:-:S06]  /*1160*/  FSEL R9, R15, R9, !P1 ;  /* 0x000000090f097208 */ /* 0x000fcc0004800000 */
[----:B0-----:R-:W-:-:S06]  /*1170*/  DSETP.GEU.AND P1, PT, R8, R4, PT ;  /* 0x000000040800722a */ /* 0x001fcc0003f2e000 */
[----:B------:R-:W-:Y:S02]  /*1180*/  FSEL R4, R4, R8, !P1 ;  /* 0x0000000804047208 */ /* 0x000fe40004800000 */
[----:B------:R-:W-:-:S06]  /*1190*/  FSEL R5, R5, R9, !P1 ;  /* 0x0000000905057208 */ /* 0x000fcc0004800000 */
[----:B------:R-:W-:-:S06]  /*11a0*/  DSETP.GEU.AND P1, PT, R4, R6, PT ;  /* 0x000000060400722a */ /* 0x000fcc0003f2e000 */
[----:B------:R-:W-:Y:S02]  /*11b0*/  FSEL R4, R6, R4, !P1 ;  /* 0x0000000406047208 */ /* 0x000fe40004800000 */
[----:B------:R-:W-:-:S06]  /*11c0*/  FSEL R5, R7, R5, !P1 ;  /* 0x0000000507057208 */ /* 0x000fcc0004800000 */
[----:B-1----:R-:W-:-:S06]  /*11d0*/  DSETP.GEU.AND P1, PT, R4, R2, PT ;  /* 0x000000020400722a */ /* 0x002fcc0003f2e000 */
[----:B------:R-:W-:Y:S02]  /*11e0*/  FSEL R6, R2, R4, !P1 ;  /* 0x0000000402067208 */ /* 0x000fe40004800000 */
[----:B------:R-:W-:Y:S01]  /*11f0*/  FSEL R7, R3, R5, !P1 ;  /* 0x0000000503077208 */ /* 0x000fe20004800000 */
[----:B------:R-:W-:Y:S06]  /*1200*/  BRA `(.L_x_17) ;  /* 0x0000004800807947 */ /* 0x000fec0003800000 */
.L_x_16:
[----:B------:R-:W-:Y:S01]  /*1210*/  LOP3.LUT R0, R3, 0x3e0, RZ, 0xc0, !PT ;  /* 0x000003e003007812 */ /* 0x000fe200078ec0ff */
[----:B------:R-:W0:Y:S03]  /*1220*/  S2R R10, SR_LANEID ;  /* 0x00000000000a7919 */ /* 0x000e260000000000 */
[----:B------:R-:W-:Y:S01]  /*1230*/  LOP3.LUT R9, RZ, R0, RZ, 0x33, !PT ;  /* 0x00000000ff097212 */ /* 0x000fe200078e33ff */
[----:B------:R-:W-:-:S04]  /*1240*/  VIADD R5, R0, 0x20 ;  /* 0x0000002000057836 */ /* 0x000fc80000000000 */
[----:B------:R-:W-:Y:S01]  /*1250*/  IMAD.IADD R9, R9, 0x1, R4 ;  /* 0x0000000109097824 */ /* 0x000fe200078e0204 */
[----:B------:R-:W-:-:S04]  /*1260*/  ISETP.GT.AND P0, PT, R5, R4, PT ;  /* 0x000000040500720c */ /* 0x000fc80003f04270 */
[----:B------:R-:W-:-:S05]  /*1270*/  SEL R5, R9, 0x1f, P0 ;  /* 0x0000001f09057807 */ /* 0x000fca0000000000 */
[----:B-----5:R-:W-:Y:S04]  /*1280*/  SHFL.DOWN PT, R8, R6, 0x1, R5 ;  /* 0x0820000006087989 */ /* 0x020fe800000e0005 */
[----:B------:R-:W1:Y:S01]  /*1290*/  SHFL.DOWN PT, R9, R7, 0x1, R5 ;  /* 0x0820000007097989 */ /* 0x000e6200000e0005 */
[C---:B0-----:R-:W-:Y:S01]  /*12a0*/  ISETP.GE.AND P0, PT, R10.reuse, R5, PT ;  /* 0x000000050a00720c */ /* 0x041fe20003f06270 */
[----:B------:R-:W-:Y:S01]  /*12b0*/  VIADD R0, R10, 0x2 ;  /* 0x000000020a007836 */ /* 0x000fe20000000000 */
[----:B-1----:R-:W-:-:S06]  /*12c0*/  DSETP.GEU.AND P1, PT, R6, R8, PT ;  /* 0x000000080600722a */ /* 0x002fcc0003f2e000 */
[-C--:B------:R-:W-:Y:S02]  /*12d0*/  FSEL R11, R8, R6.reuse, !P1 ;  /* 0x00000006080b7208 */ /* 0x080fe40004800000 */
[-C--:B------:R-:W-:Y:S02]  /*12e0*/  FSEL R9, R9, R7.reuse, !P1 ;  /* 0x0000000709097208 */ /* 0x080fe40004800000 */
[----:B------:R-:W-:Y:S02]  /*12f0*/  FSEL R2, R11, R6, !P0 ;  /* 0x000000060b027208 */ /* 0x000fe40004000000 */
[----:B------:R-:W-:Y:S02]  /*1300*/  FSEL R11, R9, R7, !P0 ;  /* 0x00000007090b7208 */ /* 0x000fe40004000000 */
[----:B------:R-:W-:Y:S01]  /*1310*/  ISETP.GT.AND P0, PT, R0, R5, PT ;  /* 0x000000050000720c */ /* 0x000fe20003f04270 */
[----:B------:R-:W-:Y:S01]  /*1320*/  SHFL.DOWN PT, R8, R2, 0x2, R5 ;  /* 0x0840000002087989 */ /* 0x000fe200000e0005 */
[----:B------:R-:W-:-:S02]  /*1330*/  IMAD.MOV.U32 R6, RZ, RZ, R2 ;  /* 0x000000ffff067224 */ /* 0x000fc400078e0002 */
[----:B------:R-:W-:Y:S01]  /*1340*/  IMAD.MOV.U32 R7, RZ, RZ, R11 ;  /* 0x000000ffff077224 */ /* 0x000fe200078e000b */
[----:B------:R-:W0:Y:S01]  /*1350*/  SHFL.DOWN PT, R9, R11, 0x2, R5 ;  /* 0x084000000b097989 */ /* 0x000e2200000e0005 */
[----:B------:R-:W-:-:S04]  /*1360*/  VIADD R0, R10, 0x4 ;  /* 0x000000040a007836 */ /* 0x000fc80000000000 */
[----:B0-----:R-:W-:-:S06]  /*1370*/  DSETP.GEU.AND P1, PT, R6, R8, PT ;  /* 0x000000080600722a */ /* 0x001fcc0003f2e000 */
[----:B------:R-:W-:Y:S02]  /*1380*/  @!P0 FSEL R2, R8, R2, !P1 ;  /* 0x0000000208028208 */ /* 0x000fe40004800000 */
[----:B------:R-:W-:Y:S02]  /*1390*/  @!P0 FSEL R11, R9, R11, !P1 ;  /* 0x0000000b090b8208 */ /* 0x000fe40004800000 */
[----:B------:R-:W-:Y:S01]  /*13a0*/  ISETP.GT.AND P0, PT, R0, R5, PT ;  /* 0x000000050000720c */ /* 0x000fe20003f04270 */
[----:B------:R-:W-:Y:S01]  /*13b0*/  SHFL.DOWN PT, R6, R2, 0x4, R5 ;  /* 0x0880000002067989 */ /* 0x000fe200000e0005 */
[----:B------:R-:W-:Y:S02]  /*13c0*/  IMAD.MOV.U32 R8, RZ, RZ, R2 ;  /* 0x000000ffff087224 */ /* 0x000fe400078e0002 */
        /* <DEDUP_REMOVED lines=8> */
[----:B------:R-:W-:Y:S01]  /*1450*/  IMAD.MOV.U32 R8, RZ, RZ, R2 ;  /* 0x000000ffff087224 */ /* 0x000fe200078e0002 */
[C---:B------:R-:W-:Y:S01]  /*1460*/  ISETP.NE.AND P0, PT, R10.reuse, RZ, PT ;  /* 0x000000ff0a00720c */ /* 0x040fe20003f05270 */
[----:B------:R-:W-:Y:S01]  /*1470*/  IMAD.MOV.U32 R9, RZ, RZ, R11 ;  /* 0x000000ffff097224 */ /* 0x000fe200078e000b */
[----:B------:R-:W0:Y:S01]  /*1480*/  SHFL.DOWN PT, R7, R11, 0x8, R5 ;  /* 0x090000000b077989 */ /* 0x000e2200000e0005 */
[----:B------:R-:W-:-:S10]  /*1490*/  VIADD R0, R10, 0x10 ;  /* 0x000000100a007836 */ /* 0x000fd40000000000 */
[----:B------:R-:W1:Y:S01]  /*14a0*/  @!P0 S2R R13, SR_CgaCtaId ;  /* 0x00000000000d8919 */ /* 0x000e620000008800 */
[----:B0-----:R-:W-:-:S06]  /*14b0*/  DSETP.GEU.AND P2, PT, R8, R6, PT ;  /* 0x000000060800722a */ /* 0x001fcc0003f4e000 */
[----:B------:R-:W-:Y:S02]  /*14c0*/  @!P1 FSEL R2, R6, R2, !P2 ;  /* 0x0000000206029208 */ /* 0x000fe40005000000 */
[----:B------:R-:W-:Y:S02]  /*14d0*/  @!P1 FSEL R11, R7, R11, !P2 ;  /* 0x0000000b070b9208 */ /* 0x000fe40005000000 */
[----:B------:R-:W-:Y:S01]  /*14e0*/  ISETP.GT.AND P1, PT, R0, R5, PT ;  /* 0x000000050000720c */ /* 0x000fe20003f24270 */
[----:B------:R-:W-:Y:S01]  /*14f0*/  SHFL.DOWN PT, R6, R2, 0x10, R5 ;  /* 0x0a00000002067989 */ /* 0x000fe200000e0005 */
[----:B------:R-:W-:Y:S01]  /*1500*/  IMAD.MOV.U32 R8, RZ, RZ, R2 ;  /* 0x000000ffff087224 */ /* 0x000fe200078e0002 */
[----:B------:R-:W-:Y:S01]  /*1510*/  @!P0 SHF.R.U32.HI R0, RZ, 0x2, R3 ;  /* 0x00000002ff008819 */ /* 0x000fe20000011603 */
[----:B------:R-:W-:Y:S01]  /*1520*/  IMAD.MOV.U32 R9, RZ, RZ, R11 ;  /* 0x000000ffff097224 */ /* 0x000fe200078e000b */
[----:B------:R-:W0:Y:S02]  /*1530*/  SHFL.DOWN PT, R7, R11, 0x10, R5 ;  /* 0x0a0000000b077989 */ /* 0x000e2400000e0005 */
[----:B------:R-:W-:-:S03]  /*1540*/  @!P0 LOP3.LUT R0, R0, 0xf8, RZ, 0xc0, !PT ;  /* 0x000000f800008812 */ /* 0x000fc600078ec0ff */
[----:B0-----:R-:W-:Y:S01]  /*1550*/  DSETP.GEU.AND P2, PT, R8, R6, PT ;  /* 0x000000060800722a */ /* 0x001fe20003f4e000 */
[----:B------:R-:W-:-:S04]  /*1560*/  @!P0 MOV R8, 0x400 ;  /* 0x0000040000088802 */ /* 0x000fc80000000f00 */
[----:B-1----:R-:W-:Y:S02]  /*1570*/  @!P0 LEA R13, R13, R8, 0x18 ;  /* 0x000000080d0d8211 */ /* 0x002fe400078ec0ff */
[----:B------:R-:W-:Y:S02]  /*1580*/  @!P1 FSEL R2, R6, R2, !P2 ;  /* 0x0000000206029208 */ /* 0x000fe40005000000 */
[----:B------:R-:W-:Y:S01]  /*1590*/  @!P1 FSEL R11, R7, R11, !P2 ;  /* 0x0000000b070b9208 */ /* 0x000fe20005000000 */
[----:B------:R-:W-:Y:S02]  /*15a0*/  @!P0 IMAD.IADD R13, R0, 0x1, R13 ;  /* 0x00000001000d8824 */ /* 0x000fe400078e020d */
[----:B------:R-:W-:Y:S02]  /*15b0*/  IMAD.MOV.U32 R6, RZ, RZ, R2 ;  /* 0x000000ffff067224 */ /* 0x000fe400078e0002 */
[----:B------:R-:W-:-:S05]  /*15c0*/  IMAD.MOV.U32 R7, RZ, RZ, R11 ;  /* 0x000000ffff077224 */ /* 0x000fca00078e000b */
[----:B------:R3:W-:Y:S01]  /*15d0*/  @!P0 STS.64 [R13+0x8], R6 ;  /* 0x000008060d008388 */ /* 0x0007e20000000a00 */
[----:B------:R-:W-:Y:S01]  /*15e0*/  BAR.SYNC.DEFER_BLOCKING 0x0 ;  /* 0x0000000000007b1d */ /* 0x000fe20000010000 */
[----:B------:R-:W-:-:S13]  /*15f0*/  ISETP.NE.AND P0, PT, R3, RZ, PT ;  /* 0x000000ff0300720c */ /* 0x000fda0003f05270 */
[----:B---3--:R-:W-:Y:S05]  /*1600*/  @P0 BRA `(.L_x_17) ;  /* 0x0000004400800947 */ /* 0x008fea0003800000 */
[----:B------:R-:W0:Y:S01]  /*1610*/  S2UR UR5, SR_CgaCtaId ;  /* 0x00000000000579c3 */ /* 0x000e220000008800 */
[----:B------:R-:W-:Y:S01]  /*1620*/  UMOV UR4, 0x400 ;  /* 0x0000040000047882 */ /* 0x000fe20000000000 */
[----:B------:R-:W-:Y:S01]  /*1630*/  ISETP.GT.AND P2, PT, R4, 0x20, PT ;  /* 0x000000200400780c */ /* 0x000fe20003f44270 */
[----:B0-----:R-:W-:-:S09]  /*1640*/  ULEA UR4, UR5, UR4, 0x18 ;  /* 0x0000000405047291 */ /* 0x001fd2000f8ec0ff */
[----:B------:R-:W0:Y:S04]  /*1650*/  LDS.128 R16, [UR4+0x10] ;  /* 0x00001004ff107984 */ /* 0x000e280008000c00 */
[----:B------:R-:W1:Y:S04]  /*1660*/  LDS.128 R12, [UR4+0x20] ;  /* 0x00002004ff0c7984 */ /* 0x000e680008000c00 */
[----:B------:R-:W2:Y:S01]  /*1670*/  LDS.128 R8, [UR4+0x30] ;  /* 0x00003004ff087984 */ /* 0x000ea20008000c00 */
[----:B0-----:R-:W-:-:S06]  /*1680*/  DSETP.GEU.AND P1, PT, R6, R16, PT ;  /* 0x000000100600722a */ /* 0x001fcc0003f2e000 */
[-C--:B------:R-:W-:Y:S02]  /*1690*/  FSEL R3, R16, R6.reuse, !P1 ;  /* 0x0000000610037208 */ /* 0x080fe40004800000 */
[-C--:B------:R-:W-:Y:S02]  /*16a0*/  FSEL R17, R17, R7.reuse, !P1 ;  /* 0x0000000711117208 */ /* 0x080fe40004800000 */
[----:B------:R-:W-:Y:S02]  /*16b0*/  FSEL R6, R3, R6, P2 ;  /* 0x0000000603067208 */ /* 0x000fe40001000000 */
[----:B------:R-:W-:Y:S02]  /*16c0*/  FSEL R7, R17, R7, P2 ;  /* 0x0000000711077208 */ /* 0x000fe40001000000 */
[C---:B------:R-:W-:Y:S01]  /*16d0*/  ISETP.GT.AND P1, PT, R4.reuse, 0x40, PT ;  /* 0x000000400400780c */ /* 0x040fe20003f24270 */
[----:B------:R-:W-:Y:S01]  /*16e0*/  IMAD.MOV.U32 R2, RZ, RZ, R6 ;  /* 0x000000ffff027224 */ /* 0x000fe200078e0006 */
[----:B------:R-:W-:Y:S01]  /*16f0*/  ISETP.GT.AND P2, PT, R4, 0x60, PT ;  /* 0x000000600400780c */ /* 0x000fe20003f44270 */
[----:B------:R-:W-:-:S06]  /*1700*/  IMAD.MOV.U32 R3, RZ, RZ, R7 ;  /* 0x000000ffff037224 */ /* 0x000fcc00078e0007 */
[----:B------:R-:W-:-:S06]  /*1710*/  DSETP.GEU.AND P3, PT, R2, R18, PT ;  /* 0x000000120200722a */ /* 0x000fcc0003f6e000 */
[----:B------:R-:W-:Y:S02]  /*1720*/  @P1 FSEL R6, R18, R6, !P3 ;  /* 0x0000000612061208 */ /* 0x000fe40005800000 */
[----:B------:R-:W-:Y:S02]  /*1730*/  @P1 FSEL R7, R19, R7, !P3 ;  /* 0x0000000713071208 */ /* 0x000fe40005800000 */
[----:B------:R-:W-:Y:S01]  /*1740*/  ISETP.GT.AND P1, PT, R4, 0x80, PT ;  /* 0x000000800400780c */ /* 0x000fe20003f24270 */
[----:B------:R-:W-:Y:S02]  /*1750*/  IMAD.MOV.U32 R2, RZ, RZ, R6 ;  /* 0x000000ffff027224 */ /* 0x000fe400078e0006 */
[----:B------:R-:W-:-:S06]  /*1760*/  IMAD.MOV.U32 R3, RZ, RZ, R7 ;  /* 0x000000ffff037224 */ /* 0x000fcc00078e0007 */
[----:B-1----:R-:W-:Y:S01]  /*1770*/  DSETP.GEU.AND P3, PT, R2, R12, PT ;  /* 0x0000000c0200722a */ /* 0x002fe20003f6e000 */
[----:B------:R-:W0:Y:S05]  /*1780*/  LDS.64 R2, [UR4+0x40] ;  /* 0x00004004ff027984 */ /* 0x000e2a0008000a00 */
[----:B------:R-:W-:Y:S02]  /*1790*/  @P2 FSEL R6, R12, R6, !P3 ;  /* 0x000000060c062208 */ /* 0x000fe40005800000 */
[----:B------:R-:W-:Y:S02]  /*17a0*/  @P2 FSEL R7, R13, R7, !P3 ;  /* 0x000000070d072208 */ /* 0x000fe40005800000 */
[----:B------:R-:W-:-:S04]  /*17b0*/  ISETP.GT.AND P2, PT, R4, 0xa0, PT ;  /* 0x000000a00400780c */ /* 0x000fc80003f44270 */
[----:B------:R-:W-:-:S06]  /*17c0*/  DSETP.GEU.AND P3, PT, R6, R14, PT ;  /* 0x0000000e0600722a */ /* 0x000fcc0003f6e000 */
[----:B------:R-:W-:Y:S02]  /*17d0*/  @P1 FSEL R6, R14, R6, !P3 ;  /* 0x000000060e061208 */ /* 0x000fe40005800000 */
[----:B------:R-:W-:Y:S02]  /*17e0*/  @P1 FSEL R7, R15, R7, !P3 ;  /* 0x000000070f071208 */ /* 0x000fe40005800000 */
[----:B------:R-:W-:-:S04]  /*17f0*/  ISETP.GT.AND P1, PT, R4, 0xc0, PT ;  /* 0x000000c00400780c */ /* 0x000fc80003f24270 */
[----:B--2---:R-:W-:-:S06]  /*1800*/  DSETP.GEU.AND P3, PT, R6, R8, PT ;  /* 0x000000080600722a */ /* 0x004fcc0003f6e000 */
[----:B------:R-:W-:Y:S02]  /*1810*/  @P2 FSEL R6, R8, R6, !P3 ;  /* 0x0000000608062208 */ /* 0x000fe40005800000 */
[----:B------:R-:W-:Y:S02]  /*1820*/  @P2 FSEL R7, R9, R7, !P3 ;  /* 0x0000000709072208 */ /* 0x000fe40005800000 */
[----:B------:R-:W-:-:S04]  /*1830*/  ISETP.GT.AND P2, PT, R4, 0xe0, PT ;  /* 0x000000e00400780c */ /* 0x000fc80003f44270 */
[----:B------:R-:W-:-:S06]  /*1840*/  DSETP.GEU.AND P3, PT, R6, R10, PT ;  /* 0x0000000a0600722a */ /* 0x000fcc0003f6e000 */
[----:B------:R-:W-:Y:S02]  /*1850*/  @P1 FSEL R6, R10, R6, !P3 ;  /* 0x000000060a061208 */ /* 0x000fe40005800000 */
[----:B------:R-:W-:-:S03]  /*1860*/  @P1 FSEL R7, R11, R7, !P3 ;  /* 0x000000070b071208 */ /* 0x000fc60005800000 */
[----:B------:R-:W-:Y:S02]  /*1870*/  IMAD.MOV.U32 R4, RZ, RZ, R6 ;  /* 0x000000ffff047224 */ /* 0x000fe400078e0006 */
[----:B------:R-:W-:-:S06]  /*1880*/  IMAD.MOV.U32 R5, RZ, RZ, R7 ;  /* 0x000000ffff057224 */ /* 0x000fcc00078e0007 */
[----:B0-----:R-:W-:-:S06]  /*1890*/  DSETP.GEU.AND P1, PT, R4, R2, PT ;  /* 0x000000020400722a */ /* 0x001fcc0003f2e000 */
[----:B------:R-:W-:Y:S02]  /*18a0*/  @P2 FSEL R6, R2, R6, !P1 ;  /* 0x0000000602062208 */ /* 0x000fe40004800000 */
[----:B------:R-:W-:Y:S01]  /*18b0*/  @P2 FSEL R7, R3, R7, !P1 ;  /* 0x0000000703072208 */ /* 0x000fe20004800000 */
[----:B------:R-:W-:Y:S06]  /*18c0*/  BRA `(.L_x_17) ;  /* 0x0000004000d07947 */ /* 0x000fec0003800000 */
.L_x_3:
[----:B------:R-:W0:Y:S01]  /*18d0*/  S2R R0, SR_TID.X ;  /* 0x0000000000007919 */ /* 0x000e220000002100 */
[----:B------:R-:W1:Y:S02]  /*18e0*/  LDCU.64 UR4, c[0x0][0x380] ;  /* 0x00007000ff0477ac */ /* 0x000e640008000a00 */
[----:B-1----:R-:W-:Y:S02]  /*18f0*/  IMAD.U32 R2, RZ, RZ, UR4 ;  /* 0x00000004ff027e24 */ /* 0x002fe4000f8e00ff */
[----:B------:R-:W-:Y:S02]  /*1900*/  IMAD.U32 R3, RZ, RZ, UR5 ;  /* 0x00000005ff037e24 */ /* 0x000fe4000f8e00ff */
[----:B0-----:R-:W-:-:S04]  /*1910*/  IMAD.SHL.U32 R5, R0, 0x4, RZ ;  /* 0x0000000400057824 */ /* 0x001fc800078e00ff */
[----:B------:R-:W-:-:S05]  /*1920*/  IMAD.WIDE.U32 R6, R5, 0x8, R2 ;  /* 0x0000000805067825 */ /* 0x000fca00078e0002 */
[----:B------:R-:W2:Y:S04]  /*1930*/  LDG.E.128.CONSTANT R20, desc[UR6][R6.64] ;  /* 0x0000000606147981 */ /* 0x000ea8000c1e9d00 */
[----:B------:R-:W3:Y:S04]  /*1940*/  LDG.E.128.CONSTANT R12, desc[UR6][R6.64+0x10] ;  /* 0x00001006060c7981 */ /* 0x000ee8000c1e9d00 */
[----:B------:R-:W4:Y:S04]  /*1950*/  LDG.E.128.CONSTANT R8, desc[UR6][R6.64+0x2000] ;  /* 0x0020000606087981 */ /* 0x000f28000c1e9d00 */
[----:B------:R0:W5:Y:S01]  /*1960*/  LDG.E.128.CONSTANT R16, desc[UR6][R6.64+0x2010] ;  /* 0x0020100606107981 */ /* 0x000162000c1e9d00 */
[----:B------:R-:W-:Y:S01]  /*1970*/  ISETP.GE.U32.AND P1, PT, R4, 0x1000, PT ;  /* 0x000010000400780c */ /* 0x000fe20003f26070 */
[----:B------:R-:W-:Y:S01]  /*1980*/  UMOV UR4, 0x800 ;  /* 0x0000080000047882 */ /* 0x000fe20000000000 */
[----:B--2---:R-:W-:-:S06]  /*1990*/  DSETP.GEU.AND P0, PT, R20, R22, PT ;  /* 0x000000161400722a */ /* 0x004fcc0003f0e000 */
[----:B------:R-:W-:Y:S02]  /*19a0*/  FSEL R20, R22, R20, !P0 ;  /* 0x0000001416147208 */ /* 0x000fe40004000000 */
[----:B------:R-:W-:-:S06]  /*19b0*/  FSEL R21, R23, R21, !P0 ;  /* 0x0000001517157208 */ /* 0x000fcc0004000000 */
[----:B---3--:R-:W-:-:S06]  /*19c0*/  DSETP.GEU.AND P0, PT, R20, R12, PT ;  /* 0x0000000c1400722a */ /* 0x008fcc0003f0e000 */
[----:B------:R-:W-:Y:S02]  /*19d0*/  FSEL R12, R12, R20, !P0 ;  /* 0x000000140c0c7208 */ /* 0x000fe40004000000 */
[----:B------:R-:W-:-:S06]  /*19e0*/  FSEL R13, R13, R21, !P0 ;  /* 0x000000150d0d7208 */ /* 0x000fcc0004000000 */
[----:B------:R-:W-:-:S06]  /*19f0*/  DSETP.GEU.AND P0, PT, R12, R14, PT ;  /* 0x0000000e0c00722a */ /* 0x000fcc0003f0e000 */
[----:B------:R-:W-:Y:S02]  /*1a00*/  FSEL R12, R14, R12, !P0 ;  /* 0x0000000c0e0c7208 */ /* 0x000fe40004000000 */
[----:B------:R-:W-:-:S06]  /*1a10*/  FSEL R13, R15, R13, !P0 ;  /* 0x0000000d0f0d7208 */ /* 0x000fcc0004000000 */
[----:B----4-:R-:W-:-:S06]  /*1a20*/  DSETP.GEU.AND P0, PT, R12, R8, PT ;  /* 0x000000080c00722a */ /* 0x010fcc0003f0e000 */
[----:B0-----:R-:W-:Y:S02]  /*1a30*/  FSEL R6, R8, R12, !P0 ;  /* 0x0000000c08067208 */ /* 0x001fe40004000000 */
[----:B------:R-:W-:-:S06]  /*1a40*/  FSEL R7, R9, R13, !P0 ;  /* 0x0000000d09077208 */ /* 0x000fcc0004000000 */
[----:B------:R-:W-:-:S06]  /*1a50*/  DSETP.GEU.AND P0, PT, R6, R10, PT ;  /* 0x0000000a0600722a */ /* 0x000fcc0003f0e000 */
[----:B------:R-:W-:Y:S02]  /*1a60*/  FSEL R6, R10, R6, !P0 ;  /* 0x000000060a067208 */ /* 0x000fe40004000000 */
[----:B------:R-:W-:-:S06]  /*1a70*/  FSEL R7, R11, R7, !P0 ;  /* 0x000000070b077208 */ /* 0x000fcc0004000000 */
[----:B-----5:R-:W-:-:S06]  /*1a80*/  DSETP.GEU.AND P0, PT, R6, R16, PT ;  /* 0x000000100600722a */ /* 0x020fcc0003f0e000 */
[----:B------:R-:W-:Y:S02]  /*1a90*/  FSEL R6, R16, R6, !P0 ;  /* 0x0000000610067208 */ /* 0x000fe40004000000 */
[----:B------:R-:W-:-:S06]  /*1aa0*/  FSEL R7, R17, R7, !P0 ;  /* 0x0000000711077208 */ /* 0x000fcc0004000000 */
[----:B------:R-:W-:-:S06]  /*1ab0*/  DSETP.GEU.AND P0, PT, R6, R18, PT ;  /* 0x000000120600722a */ /* 0x000fcc0003f0e000 */
[----:B------:R-:W-:Y:S02]  /*1ac0*/  FSEL R6, R18, R6, !P0 ;  /* 0x0000000612067208 */ /* 0x000fe40004000000 */
[----:B------:R-:W-:Y:S01]  /*1ad0*/  FSEL R7, R19, R7, !P0 ;  /* 0x0000000713077208 */ /* 0x000fe20004000000 */
[----:B------:R-:W-:Y:S06]  /*1ae0*/  @!P1 BRA `(.L_x_18) ;  /* 0x0000000000a49947 */ /* 0x000fec0003800000 */
[----:B------:R-:W0:Y:S01]  /*1af0*/  LDC R24, c[0x0][0x390] ;  /* 0x0000e400ff187b82 */ /* 0x000e220000000800 */
[----:B------:R-:W-:Y:S01]  /*1b00*/  VIADD R25, R4, 0xfffff800 ;  /* 0xfffff80004197836 */ /* 0x000fe20000000000 */
[----:B------:R-:W-:-:S06]  /*1b10*/  UMOV UR4, 0x800 ;  /* 0x0000080000047882 */ /* 0x000fcc0000000000 */
[----:B------:R-:W1:Y:S02]  /*1b20*/  LDC.64 R2, c[0x0][0x380] ;  /* 0x0000e000ff027b82 */ /* 0x000e640000000a00 */
.L_x_20:
[----:B------:R-:W-:-:S04]  /*1b30*/  VIADD R27, R5, UR4 ;  /* 0x00000004051b7c36 */ /* 0x000fc80008000000 */
[----:B-1----:R-:W-:-:S05]  /*1b40*/  IMAD.WIDE.U32 R26, R27, 0x8, R2 ;  /* 0x000000081b1a7825 */ /* 0x002fca00078e0002 */
[----:B------:R-:W2:Y:S04]  /*1b50*/  LDG.E.128.CONSTANT R12, desc[UR6][R26.64] ;  /* 0x000000061a0c7981 */ /* 0x000ea8000c1e9d00 */
[----:B------:R-:W3:Y:S04]  /*1b60*/  LDG.E.128.CONSTANT R16, desc[UR6][R26.64+0x10] ;  /* 0x000010061a107981 */ /* 0x000ee8000c1e9d00 */
[----:B------:R-:W4:Y:S04]  /*1b70*/  LDG.E.128.CONSTANT R20, desc[UR6][R26.64+0x2000] ;  /* 0x002000061a147981 */ /* 0x000f28000c1e9d00 */
[----:B------:R-:W5:Y:S01]  /*1b80*/  LDG.E.128.CONSTANT R8, desc[UR6][R26.64+0x2010] ;  /* 0x002010061a087981 */ /* 0x000f62000c1e9d00 */
[----:B0-----:R-:W-:Y:S01]  /*1b90*/  IMAD.MOV.U32 R4, RZ, RZ, R24 ;  /* 0x000000ffff047224 */ /* 0x001fe200078e0018 */
[----:B--2---:R-:W-:-:S06]  /*1ba0*/  DSETP.GEU.AND P0, PT, R6, R12, PT ;  /* 0x0000000c0600722a */ /* 0x004fcc0003f0e000 */
[----:B------:R-:W-:Y:S02]  /*1bb0*/  FSEL R6, R12, R6, !P0 ;  /* 0x000000060c067208 */ /* 0x000fe40004000000 */
[----:B------:R-:W-:-:S06]  /*1bc0*/  FSEL R7, R13, R7, !P0 ;  /* 0x000000070d077208 */ /* 0x000fcc0004000000 */
[----:B------:R-:W-:-:S06]  /*1bd0*/  DSETP.GEU.AND P0, PT, R6, R14, PT ;  /* 0x0000000e0600722a */ /* 0x000fcc0003f0e000 */
        /* <DEDUP_REMOVED lines=14> */
[----:B-----5:R-:W-:-:S06]  /*1cc0*/  DSETP.GEU.AND P0, PT, R6, R8, PT ;  /* 0x000000080600722a */ /* 0x020fcc0003f0e000 */
[----:B------:R-:W-:Y:S01]  /*1cd0*/  FSEL R6, R8, R6, !P0 ;  /* 0x0000000608067208 */ /* 0x000fe20004000000 */
[----:B------:R-:W-:Y:S01]  /*1ce0*/  VIADD R8, R4, -UR4 ;  /* 0x8000000404087c36 */ /* 0x000fe20008000000 */
[----:B------:R-:W-:-:S04]  /*1cf0*/  FSEL R7, R9, R7, !P0 ;  /* 0x0000000709077208 */ /* 0x000fc80004000000 */
[----:B------:R-:W-:Y:S02]  /*1d00*/  ISETP.GE.AND P1, PT, R8, 0x800, PT ;  /* 0x000008000800780c */ /* 0x000fe40003f26270 */
[----:B------:R-:W-:-:S06]  /*1d10*/  DSETP.GEU.AND P0, PT, R6, R10, PT ;  /* 0x0000000a0600722a */ /* 0x000fcc0003f0e000 */
[----:B------:R-:W-:Y:S02]  /*1d20*/  FSEL R6, R10, R6, !P0 ;  /* 0x000000060a067208 */ /* 0x000fe40004000000 */
[----:B------:R-:W-:-:S03]  /*1d30*/  FSEL R7, R11, R7, !P0 ;  /* 0x000000070b077208 */ /* 0x000fc60004000000 */
[----:B------:R-:W-:Y:S05]  /*1d40*/  @!P1 BRA `(.L_x_19) ;  /* 0x0000000c00009947 */ /* 0x000fea0003800000 */
[----:B------:R-:W-:-:S06]  /*1d50*/  UIADD3 UR4, UPT, UPT, UR4, 0x800, URZ ;  /* 0x0000080004047890 */ /* 0x000fcc000fffe0ff */
[----:B------:R-:W-:-:S13]  /*1d60*/  ISETP.LT.AND P0, PT, R25, UR4, PT ;  /* 0x0000000419007c0c */ /* 0x000fda000bf01270 */
[----:B------:R-:W-:Y:S05]  /*1d70*/  @!P0 BRA `(.L_x_20) ;  /* 0xfffffffc006c8947 */ /* 0x000fea000383ffff */
.L_x_18:
[----:B------:R-:W-:-:S13]  /*1d80*/  ISETP.LE.AND P0, PT, R4, UR4, PT ;  /* 0x0000000404007c0c */ /* 0x000fda000bf03270 */
[----:B------:R-:W-:Y:S05]  /*1d90*/  @P0 BRA `(.L_x_19) ;  /* 0x0000000800ec0947 */ /* 0x000fea0003800000 */
[----:B------:R-:W-:Y:S01]  /*1da0*/  VIADD R41, R4, -UR4 ;  /* 0x8000000404297c36 */ /* 0x000fe20008000000 */
[----:B------:R-:W-:Y:S04]  /*1db0*/  BSSY.RECONVERGENT B1, `(.L_x_19) ;  /* 0x00000b9000017945 */ /* 0x000fe80003800200 */
[----:B------:R-:W-:-:S13]  /*1dc0*/  ISETP.GE.AND P0, PT, R0, R41, PT ;  /* 0x000000290000720c */ /* 0x000fda0003f06270 */
[----:B------:R-:W-:Y:S05]  /*1dd0*/  @P0 BRA `(.L_x_21) ;  /* 0x0000000800d80947 */ /* 0x000fea0003800000 */
[----:B------:R-:W-:Y:S01]  /*1de0*/  LOP3.LUT R5, RZ, R0, RZ, 0x33, !PT ;  /* 0x00000000ff057212 */ /* 0x000fe200078e33ff */
[----:B------:R-:W-:Y:S01]  /*1df0*/  BSSY.RECONVERGENT B2, `(.L_x_22) ;  /* 0x0000016000027945 */ /* 0x000fe20003800200 */
[----:B------:R-:W-:Y:S02]  /*1e00*/  IMAD.MOV.U32 R40, RZ, RZ, R0 ;  /* 0x000000ffff287224 */ /* 0x000fe400078e0000 */
[----:B------:R-:W-:-:S04]  /*1e10*/  IADD3 R4, PT, PT, R4, -UR4, R5 ;  /* 0x8000000404047c10 */ /* 0x000fc8000fffe005 */
[C---:B------:R-:W-:Y:S02]  /*1e20*/  LOP3.LUT R5, R4.reuse, 0x300, RZ, 0xc0, !PT ;  /* 0x0000030004057812 */ /* 0x040fe400078ec0ff */
[----:B------:R-:W-:Y:S02]  /*1e30*/  ISETP.GE.U32.AND P2, PT, R4, 0x300, PT ;  /* 0x000003000400780c */ /* 0x000fe40003f46070 */
[----:B------:R-:W-:-:S13]  /*1e40*/  ISETP.NE.AND P0, PT, R5, 0x300, PT ;  /* 0x000003000500780c */ /* 0x000fda0003f05270 */
[----:B------:R-:W-:Y:S05]  /*1e50*/  @!P0 BRA `(.L_x_23) ;  /* 0x00000000003c8947 */ /* 0x000fea0003800000 */
[----:B------:R-:W-:Y:S01]  /*1e60*/  LEA.HI R4, R4, 0x1, RZ, 0x18 ;  /* 0x0000000104047811 */ /* 0x000fe200078fc0ff */
[----:B------:R-:W-:Y:S02]  /*1e70*/  VIADD R9, R0, UR4 ;  /* 0x0000000400097c36 */ /* 0x000fe40008000000 */
[----:B------:R-:W-:Y:S01]  /*1e80*/  IMAD.MOV.U32 R40, RZ, RZ, R0 ;  /* 0x000000ffff287224 */ /* 0x000fe200078e0000 */
[----:B------:R-:W-:-:S05]  /*1e90*/  LOP3.LUT R4, R4, 0x3, RZ, 0xc0, !PT ;  /* 0x0000000304047812 */ /* 0x000fca00078ec0ff */
[----:B------:R-:W-:-:S07]  /*1ea0*/  IMAD.MOV R8, RZ, RZ, -R4 ;  /* 0x000000ffff087224 */ /* 0x000fce00078e0a04 */
.L_x_24:
[----:B------:R-:W-:-:S06]  /*1eb0*/  IMAD.WIDE.U32 R4, R9, 0x8, R2 ;  /* 0x0000000809047825 */ /* 0x000fcc00078e0002 */
[----:B------:R-:W2:Y:S01]  /*1ec0*/  LDG.E.64.CONSTANT R4, desc[UR6][R4.64] ;  /* 0x0000000604047981 */ /* 0x000ea2000c1e9b00 */
[----:B------:R-:W-:Y:S02]  /*1ed0*/  VIADD R8, R8, 0x1 ;  /* 0x0000000108087836 */ /* 0x000fe40000000000 */
[----:B------:R-:W-:Y:S02]  /*1ee0*/  VIADD R40, R40, 0x100 ;  /* 0x0000010028287836 */ /* 0x000fe40000000000 */
[----:B------:R-:W-:Y:S01]  /*1ef0*/  VIADD R9, R9, 0x100 ;  /* 0x0000010009097836 */ /* 0x000fe20000000000 */
[----:B------:R-:W-:Y:S01]  /*1f00*/  ISETP.NE.AND P1, PT, R8, RZ, PT ;  /* 0x000000ff0800720c */ /* 0x000fe20003f25270 */
[----:B--2---:R-:W-:-:S06]  /*1f10*/  DSETP.GEU.AND P0, PT, R6, R4, PT ;  /* 0x000000040600722a */ /* 0x004fcc0003f0e000 */
[----:B------:R-:W-:Y:S02]  /*1f20*/  FSEL R6, R4, R6, !P0 ;  /* 0x0000000604067208 */ /* 0x000fe40004000000 */
[----:B------:R-:W-:-:S04]  /*1f30*/  FSEL R7, R5, R7, !P0 ;  /* 0x0000000705077208 */ /* 0x000fc80004000000 */
[----:B------:R-:W-:Y:S05]  /*1f40*/  @P1 BRA `(.L_x_24) ;  /* 0xfffffffc00d81947 */ /* 0x000fea000383ffff */
.L_x_23:
[----:B------:R-:W-:Y:S05]  /*1f50*/  BSYNC.RECONVERGENT B2 ;  /* 0x0000000000027941 */ /* 0x000fea0003800200 */
.L_x_22:
[----:B------:R-:W-:Y:S05]  /*1f60*/  @!P2 BRA `(.L_x_21) ;  /* 0x000000080074a947 */ /* 0x000fea0003800000 */
[----:B------:R-:W0:Y:S01]  /*1f70*/  LDCU.64 UR8, c[0x0][0x380] ;  /* 0x00007000ff0877ac */ /* 0x000e220008000a00 */
[----:B------:R-:W-:Y:S01]  /*1f80*/  IMAD.IADD R9, R41, 0x1, -R40 ;  /* 0x0000000129097824 */ /* 0x000fe200078e0a28 */
[C---:B------:R-:W-:Y:S01]  /*1f90*/  IADD3 R5, P0, PT, R40.reuse, UR4, RZ ;  /* 0x0000000428057c10 */ /* 0x040fe2000ff1e0ff */
[----:B------:R-:W-:Y:S01]  /*1fa0*/  BSSY.RECONVERGENT B2, `(.L_x_25) ;  /* 0x0000059000027945 */ /* 0x000fe20003800200 */
[----:B------:R-:W-:Y:S02]  /*1fb0*/  VIADD R43, R40, UR4 ;  /* 0x00000004282b7c36 */ /* 0x000fe40008000000 */
[----:B------:R-:W-:Y:S01]  /*1fc0*/  ISETP.GT.AND P1, PT, R9, 0xc00, PT ;  /* 0x00000c000900780c */ /* 0x000fe20003f24270 */
[----:B------:R-:W-:Y:S01]  /*1fd0*/  IMAD.X R8, RZ, RZ, RZ, P0 ;  /* 0x000000ffff087224 */ /* 0x000fe200000e06ff */
[----:B0-----:R-:W-:-:S04]  /*1fe0*/  LEA R4, P0, R5, UR8, 0x3 ;  /* 0x0000000805047c11 */ /* 0x001fc8000f8018ff */
[----:B------:R-:W-:Y:S02]  /*1ff0*/  LEA.HI.X R5, R5, UR9, R8, 0x3, P0 ;  /* 0x0000000905057c11 */ /* 0x000fe400080f1c08 */
[----:B------:R-:W-:-:S05]  /*2000*/  IADD3 R4, P0, PT, R4, 0x1000, RZ ;  /* 0x0000100004047810 */ /* 0x000fca0007f1e0ff */
[----:B------:R-:W-:Y:S01]  /*2010*/  IMAD.X R5, RZ, RZ, R5, P0 ;  /* 0x000000ffff057224 */ /* 0x000fe200000e0605 */
[----:B------:R-:W-:Y:S01]  /*2020*/  PLOP3.LUT P0, PT, PT, PT, PT, 0x80, 0x8 ;  /* 0x000000000008781c */ /* 0x000fe20003f0f070 */
[----:B------:R-:W-:-:S12]  /*2030*/  @!P1 BRA `(.L_x_26) ;  /* 0x00000004003c9947 */ /* 0x000fd80003800000 */
[----:B------:R-:W-:Y:S01]  /*2040*/  PLOP3.LUT P0, PT, PT, PT, PT, 0x8, 0x80 ;  /* 0x000000000080781c */ /* 0x000fe20003f0e170 */
[----:B------:R-:W-:-:S12]  /*2050*/  VIADD R45, R41, 0xfffff400 ;  /* 0xfffff400292d7836 */ /* 0x000fd80000000000 */
.L_x_27:
[C---:B------:R-:W-:Y:S01]  /*2060*/  IMAD.WIDE.U32 R38, R43.reuse, 0x8, R2 ;  /* 0x000000082b267825 */ /* 0x040fe200078e0002 */
[----:B------:R-:W2:Y:S04]  /*2070*/  LDG.E.64.CONSTANT R8, desc[UR6][R4.64+-0x800] ;  /* 0xfff8000604087981 */ /* 0x000ea8000c1e9b00 */
[----:B------:R-:W3:Y:S04]  /*2080*/  LDG.E.64.CONSTANT R10, desc[UR6][R4.64] ;  /* 0x00000006040a7981 */ /* 0x000ee8000c1e9b00 */
[----:B------:R-:W4:Y:S01]  /*2090*/  LDG.E.64.CONSTANT R38, desc[UR6][R38.64] ;  /* 0x0000000626267981 */ /* 0x000f22000c1e9b00 */
[----:B------:R-:W-:-:S03]  /*20a0*/  VIADD R15, R43, 0x400 ;  /* 0x000004002b0f7836 */ /* 0x000fc60000000000 */
[----:B------:R-:W5:Y:S01]  /*20b0*/  LDG.E.64.CONSTANT R12, desc[UR6][R4.64+0x800] ;  /* 0x00080006040c7981 */ /* 0x000f62000c1e9b00 */
[----:B------:R-:W-:-:S03]  /*20c0*/  IMAD.WIDE.U32 R14, R15, 0x8, R2 ;  /* 0x000000080f0e7825 */ /* 0x000fc600078e0002 */
[----:B------:R-:W5:Y:S04]  /*20d0*/  LDG.E.64.CONSTANT R16, desc[UR6][R4.64+0x1800] ;  /* 0x0018000604107981 */ /* 0x000f68000c1e9b00 */
[----:B------:R-:W5:Y:S04]  /*20e0*/  LDG.E.64.CONSTANT R14, desc[UR6][R14.64] ;  /* 0x000000060e0e7981 */ /* 0x000f68000c1e9b00 */
[----:B------:R-:W5:Y:S01]  /*20f0*/  LDG.E.64.CONSTANT R18, desc[UR6][R4.64+0x2000] ;  /* 0x0020000604127981 */ /* 0x000f62000c1e9b00 */
        /* <DEDUP_REMOVED lines=11> */
[----:B------:R-:W5:Y:S04]  /*21b0*/  LDG.E.64.CONSTANT R34, desc[UR6][R4.64+0x6000] ;  /* 0x0060000604227981 */ /* 0x000f68000c1e9b00 */
[----:B------:R0:W5:Y:S01]  /*21c0*/  LDG.E.64.CONSTANT R36, desc[UR6][R4.64+0x6800] ;  /* 0x0068000604247981 */ /* 0x000162000c1e9b00 */
[----:B------:R-:W-:-:S05]  /*21d0*/  VIADD R40, R40, 0x1000 ;  /* 0x0000100028287836 */ /* 0x000fca0000000000 */
[----:B------:R-:W-:Y:S02]  /*21e0*/  ISETP.GE.AND P2, PT, R40, R45, PT ;  /* 0x0000002d2800720c */ /* 0x000fe40003f46270 */
[----:B0-----:R-:W-:Y:S01]  /*21f0*/  IADD3 R4, P3, PT, R4, 0x8000, RZ ;  /* 0x0000800004047810 */ /* 0x001fe20007f7e0ff */
[----:B------:R-:W-:-:S04]  /*2200*/  VIADD R43, R43, 0x1000 ;  /* 0x000010002b2b7836 */ /* 0x000fc80000000000 */
[----:B------:R-:W-:Y:S01]  /*2210*/  IMAD.X R5, RZ, RZ, R5, P3 ;  /* 0x000000ffff057224 */ /* 0x000fe200018e0605 */
[----:B----4-:R-:W-:-:S06]  /*2220*/  DSETP.GEU.AND P1, PT, R6, R38, PT ;  /* 0x000000260600722a */ /* 0x010fcc0003f2e000 */
[----:B------:R-:W-:Y:S02]  /*2230*/  FSEL R6, R38, R6, !P1 ;  /* 0x0000000626067208 */ /* 0x000fe40004800000 */
[----:B------:R-:W-:-:S06]  /*2240*/  FSEL R7, R39, R7, !P1 ;  /* 0x0000000727077208 */ /* 0x000fcc0004800000 */
[----:B--2---:R-:W-:-:S06]  /*2250*/  DSETP.GEU.AND P1, PT, R6, R8, PT ;  /* 0x000000080600722a */ /* 0x004fcc0003f2e000 */
[----:B------:R-:W-:Y:S02]  /*2260*/  FSEL R6, R8, R6, !P1 ;  /* 0x0000000608067208 */ /* 0x000fe40004800000 */
[----:B------:R-:W-:-:S06]  /*2270*/  FSEL R7, R9, R7, !P1 ;  /* 0x0000000709077208 */ /* 0x000fcc0004800000 */
[----:B---3--:R-:W-:-:S06]  /*2280*/  DSETP.GEU.AND P1, PT, R6, R10, PT ;  /* 0x0000000a0600722a */ /* 0x008fcc0003f2e000 */
[----:B------:R-:W-:Y:S02]  /*2290*/  FSEL R6, R10, R6, !P1 ;  /* 0x000000060a067208 */ /* 0x000fe40004800000 */
[----:B------:R-:W-:-:S06]  /*22a0*/  FSEL R7, R11, R7, !P1 ;  /* 0x000000070b077208 */ /* 0x000fcc0004800000 */
[----:B-----5:R-:W-:-:S06]  /*22b0*/  DSETP.GEU.AND P1, PT, R6, R12, PT ;  /* 0x0000000c0600722a */ /* 0x020fcc0003f2e000 */
        /* <DEDUP_REMOVED lines=39> */
.L_x_26:
[----:B------:R-:W-:Y:S05]  /*2530*/  BSYNC.RECONVERGENT B2 ;  /* 0x0000000000027941 */ /* 0x000fea0003800200 */
.L_x_25:
[----:B------:R-:W-:Y:S01]  /*2540*/  IMAD.IADD R8, R41, 0x1, -R40 ;  /* 0x0000000129087824 */ /* 0x000fe200078e0a28 */
[----:B------:R-:W-:Y:S04]  /*2550*/  BSSY.RECONVERGENT B2, `(.L_x_28) ;  /* 0x000002b000027945 */ /* 0x000fe80003800200 */
[----:B------:R-:W-:-:S13]  /*2560*/  ISETP.GT.AND P1, PT, R8, 0x400, PT ;  /* 0x000004000800780c */ /* 0x000fda0003f24270 */
[----:B------:R-:W-:Y:S05]  /*2570*/  @!P1 BRA `(.L_x_29) ;  /* 0x0000000000a09947 */ /* 0x000fea0003800000 */
        /* <DEDUP_REMOVED lines=9> */
[----:B------:R-:W5:Y:S04]  /*2610*/  LDG.E.64.CONSTANT R22, desc[UR6][R4.64+0x2000] ;  /* 0x0020000604167981 */ /* 0x000f68000c1e9b00 */
[----:B------:R0:W5:Y:S01]  /*2620*/  LDG.E.64.CONSTANT R8, desc[UR6][R4.64+0x2800] ;  /* 0x0028000604087981 */ /* 0x000162000c1e9b00 */
[----:B------:R-:W-:-:S02]  /*2630*/  VIADD R40, R40, 0x800 ;  /* 0x0000080028287836 */ /* 0x000fc40000000000 */
[----:B------:R-:W-:Y:S01]  /*2640*/  VIADD R43, R43, 0x800 ;  /* 0x000008002b2b7836 */ /* 0x000fe20000000000 */
[----:B0-----:R-:W-:-:S05]  /*2650*/  IADD3 R4, P2, PT, R4, 0x4000, RZ ;  /* 0x0000400004047810 */ /* 0x001fca0007f5e0ff */
        /* <DEDUP_REMOVED lines=22> */
[----:B------:R-:W-:Y:S01]  /*27c0*/  DSETP.GEU.AND P1, PT, R6, R8, PT ;  /* 0x000000080600722a */ /* 0x000fe20003f2e000 */
[----:B------:R-:W-:-:S05]  /*27d0*/  PLOP3.LUT P0, PT, PT, PT, PT, 0x8, 0x80 ;  /* 0x000000000080781c */ /* 0x000fca0003f0e170 */
[----:B------:R-:W-:Y:S02]  /*27e0*/  FSEL R6, R8, R6, !P1 ;  /* 0x0000000608067208 */ /* 0x000fe40004800000 */
[----:B------:R-:W-:-:S07]  /*27f0*/  FSEL R7, R9, R7, !P1 ;  /* 0x0000000709077208 */ /* 0x000fce0004800000 */
.L_x_29:
[----:B------:R-:W-:Y:S05]  /*2800*/  BSYNC.RECONVERGENT B2 ;  /* 0x0000000000027941 */ /* 0x000fea0003800200 */
.L_x_28:
[----:B------:R-:W-:-:S13]  /*2810*/  ISETP.LT.OR P0, PT, R40, R41, P0 ;  /* 0x000000292800720c */ /* 0x000fda0000701670 */
[----:B------:R-:W-:Y:S05]  /*2820*/  @!P0 BRA `(.L_x_21) ;  /* 0x0000000000448947 */ /* 0x000fea0003800000 */
[----:B------:R-:W-:Y:S01]  /*2830*/  IMAD.WIDE.U32 R2, R43, 0x8, R2 ;  /* 0x000000082b027825 */ /* 0x000fe200078e0002 */
[----:B------:R-:W2:Y:S04]  /*2840*/  LDG.E.64.CONSTANT R8, desc[UR6][R4.64+-0x800] ;  /* 0xfff8000604087981 */ /* 0x000ea8000c1e9b00 */
[----:B------:R-:W3:Y:S04]  /*2850*/  LDG.E.64.CONSTANT R10, desc[UR6][R4.64] ;  /* 0x00000006040a7981 */ /* 0x000ee8000c1e9b00 */
[----:B------:R-:W4:Y:S04]  /*2860*/  LDG.E.64.CONSTANT R2, desc[UR6][R2.64] ;  /* 0x0000000602027981 */ /* 0x000f28000c1e9b00 */
[----:B------:R-:W5:Y:S01]  /*2870*/  LDG.E.64.CONSTANT R12, desc[UR6][R4.64+0x800] ;  /* 0x00080006040c7981 */ /* 0x000f62000c1e9b00 */
        /* <DEDUP_REMOVED lines=11> */
[----:B------:R-:W-:-:S07]  /*2930*/  FSEL R7, R13, R3, !P0 ;  /* 0x000000030d077208 */ /* 0x000fce0004000000 */
.L_x_21:
[----:B------:R-:W-:Y:S05]  /*2940*/  BSYNC.RECONVERGENT B1 ;  /* 0x0000000000017941 */ /* 0x000fea0003800200 */
.L_x_19:
[----:B------:R-:W0:Y:S01]  /*2950*/  S2R R10, SR_LANEID ;  /* 0x00000000000a7919 */ /* 0x000e220000000000 */
[----:B------:R-:W-:Y:S04]  /*2960*/  SHFL.DOWN PT, R2, R6, 0x1, 0x1f ;  /* 0x08201f0006027f89 */ /* 0x000fe800000e0000 */
        /* <DEDUP_REMOVED lines=10> */
[----:B------:R-:W-:-:S02]  /*2a10*/  @!P2 MOV R7, 0x400 ;  /* 0x000004000007a802 */ /* 0x000fc40000000f00 */
        /* <DEDUP_REMOVED lines=8> */
[----:B------:R-:W-:Y:S01]  /*2aa0*/  SHFL.DOWN PT, R2, R4, 0x4, 0x1f ;  /* 0x08801f0004027f89 */ /* 0x000fe200000e0000 */
[----:B-1----:R-:W-:-:S03]  /*2ab0*/  @!P2 LEA R7, R8, R7, 0x18 ;  /* 0x000000070807a211 */ /* 0x002fc600078ec0ff */
[----:B------:R-:W0:Y:S02]  /*2ac0*/  SHFL.DOWN PT, R3, R5, 0x4, 0x1f ;  /* 0x08801f0005037f89 */ /* 0x000e2400000e0000 */
[----:B------:R-:W-:Y:S01]  /*2ad0*/  @!P2 IMAD.IADD R9, R6, 0x1, R7 ;  /* 0x000000010609a824 */ /* 0x000fe200078e0207 */
[----:B0-----:R-:W-:-:S06]  /*2ae0*/  DSETP.GEU.AND P0, PT, R4, R2, PT ;  /* 0x000000020400722a */ /* 0x001fcc0003f0e000 */
[----:B------:R-:W-:Y:S02]  /*2af0*/  @!P1 FSEL R4, R2, R4, !P0 ;  /* 0x0000000402049208 */ /* 0x000fe40004000000 */
[----:B------:R-:W-:Y:S02]  /*2b00*/  @!P1 FSEL R5, R3, R5, !P0 ;  /* 0x0000000503059208 */ /* 0x000fe40004000000 */
[----:B------:R-:W-:Y:S01]  /*2b10*/  ISETP.GT.AND P1, PT, R10, 0x17, PT ;  /* 0x000000170a00780c */ /* 0x000fe20003f24270 */
[----:B------:R-:W-:Y:S04]  /*2b20*/  SHFL.DOWN PT, R2, R4, 0x8, 0x1f ;  /* 0x09001f0004027f89 */ /* 0x000fe800000e0000 */
[----:B------:R-:W0:Y:S02]  /*2b30*/  SHFL.DOWN PT, R3, R5, 0x8, 0x1f ;  /* 0x09001f0005037f89 */ /* 0x000e2400000e0000 */
[----:B0-----:R-:W-:-:S06]  /*2b40*/  DSETP.GEU.AND P0, PT, R4, R2, PT ;  /* 0x000000020400722a */ /* 0x001fcc0003f0e000 */
[----:B------:R-:W-:Y:S02]  /*2b50*/  @!P1 FSEL R4, R2, R4, !P0 ;  /* 0x0000000402049208 */ /* 0x000fe40004000000 */
[----:B------:R-:W-:Y:S02]  /*2b60*/  @!P1 FSEL R5, R3, R5, !P0 ;  /* 0x0000000503059208 */ /* 0x000fe40004000000 */
[----:B------:R-:W-:Y:S01]  /*2b70*/  ISETP.GT.AND P1, PT, R10, 0xf, PT ;  /* 0x0000000f0a00780c */ /* 0x000fe20003f24270 */
[----:B------:R-:W-:Y:S04]  /*2b80*/  SHFL.DOWN PT, R2, R4, 0x10, 0x1f ;  /* 0x0a001f0004027f89 */ /* 0x000fe800000e0000 */
[----:B------:R-:W0:Y:S02]  /*2b90*/  SHFL.DOWN PT, R3, R5, 0x10, 0x1f ;  /* 0x0a001f0005037f89 */ /* 0x000e2400000e0000 */
[----:B0-----:R-:W-:-:S06]  /*2ba0*/  DSETP.GEU.AND P0, PT, R4, R2, PT ;  /* 0x000000020400722a */ /* 0x001fcc0003f0e000 */
[----:B------:R-:W-:Y:S02]  /*2bb0*/  FSEL R2, R2, R4, !P0 ;  /* 0x0000000402027208 */ /* 0x000fe40004000000 */
        /* <DEDUP_REMOVED lines=10> */
[----:B--2---:R-:W0:Y:S04]  /*2c60*/  LDS.128 R8, [UR4+0x10] ;  /* 0x00001004ff087984 */ /* 0x004e280008000c00 */
        /* <DEDUP_REMOVED lines=25> */
.L_x_2:
        /* <DEDUP_REMOVED lines=12> */
.L_x_32:
[----:B------:R-:W-:Y:S05]  /*2ec0*/  BSYNC.RECONVERGENT B1 ;  /* 0x0000000000017941 */ /* 0x000fea0003800200 */
.L_x_31:
        /* <DEDUP_REMOVED lines=17> */
.L_x_37:
        /* <DEDUP_REMOVED lines=12> */
.L_x_36:
[----:B------:R-:W-:Y:S05]  /*30a0*/  BSYNC.RECONVERGENT B2 ;  /* 0x0000000000027941 */ /* 0x000fea0003800200 */
.L_x_35:
        /* <DEDUP_REMOVED lines=9> */
.L_x_40:
        /* <DEDUP_REMOVED lines=74> */
.L_x_39:
[----:B------:R-:W-:Y:S05]  /*35e0*/  BSYNC.RECONVERGENT B2 ;  /* 0x0000000000027941 */ /* 0x000fea0003800200 */
.L_x_38:
        /* <DEDUP_REMOVED lines=42> */
.L_x_42:
[----:B------:R-:W-:Y:S05]  /*3890*/  BSYNC.RECONVERGENT B2 ;  /* 0x0000000000027941 */ /* 0x000fea0003800200 */
.L_x_41:
        /* <DEDUP_REMOVED lines=20> */
.L_x_34:
[----:B------:R-:W-:Y:S05]  /*39e0*/  BSYNC.RECONVERGENT B1 ;  /* 0x0000000000017941 */ /* 0x000fea0003800200 */
.L_x_33:
        /* <DEDUP_REMOVED lines=14> */
[----:B------:R-:W-:Y:S01]  /*3ad0*/  IMAD.MOV.U32 R2, RZ, RZ, R9 ;  /* 0x000000ffff027224 */ /* 0x000fe200078e0009 */
[----:B------:R-:W-:Y:S01]  /*3ae0*/  @!P2 MOV R4, 0x400 ;  /* 0x000004000004a802 */ /* 0x000fe20000000f00 */
[----:B------:R-:W-:Y:S01]  /*3af0*/  IMAD.MOV.U32 R3, RZ, RZ, R11 ;  /* 0x000000ffff037224 */ /* 0x000fe200078e000b */
[----:B------:R-:W0:Y:S01]  /*3b00*/  SHFL.DOWN PT, R7, R11, 0x2, 0x1f ;  /* 0x08401f000b077f89 */ /* 0x000e2200000e0000 */
[----:B------:R-:W-:Y:S01]  /*3b10*/  @!P2 SHF.R.U32.HI R0, RZ, 0x2, R5 ;  /* 0x00000002ff00a819 */ /* 0x000fe20000011605 */
[----:B------:R-:W1:Y:S03]  /*3b20*/  @!P2 S2R R13, SR_CgaCtaId ;  /* 0x00000000000da919 */ /* 0x000e660000008800 */
[----:B------:R-:W-:Y:S01]  /*3b30*/  @!P2 LOP3.LUT R0, R0, 0xf8, RZ, 0xc0, !PT ;  /* 0x000000f80000a812 */ /* 0x000fe200078ec0ff */
[----:B0-----:R-:W-:-:S06]  /*3b40*/  DSETP.GEU.AND P0, PT, R2, R6, PT ;  /* 0x000000060200722a */ /* 0x001fcc0003f0e000 */
[----:B------:R-:W-:Y:S02]  /*3b50*/  @!P1 FSEL R9, R6, R9, !P0 ;  /* 0x0000000906099208 */ /* 0x000fe40004000000 */
[----:B------:R-:W-:Y:S02]  /*3b60*/  @!P1 FSEL R11, R7, R11, !P0 ;  /* 0x0000000b070b9208 */ /* 0x000fe40004000000 */
[----:B------:R-:W-:Y:S01]  /*3b70*/  ISETP.GT.AND P1, PT, R8, 0x1b, PT ;  /* 0x0000001b0800780c */ /* 0x000fe20003f24270 */
[----:B------:R-:W-:Y:S01]  /*3b80*/  SHFL.DOWN PT, R2, R9, 0x4, 0x1f ;  /* 0x08801f0009027f89 */ /* 0x000fe200000e0000 */
[----:B------:R-:W-:Y:S01]  /*3b90*/  IMAD.MOV.U32 R6, RZ, RZ, R9 ;  /* 0x000000ffff067224 */ /* 0x000fe200078e0009 */
[----:B-1----:R-:W-:Y:S01]  /*3ba0*/  @!P2 LEA R13, R13, R4, 0x18 ;  /* 0x000000040d0da211 */ /* 0x002fe200078ec0ff */
[----:B------:R-:W-:Y:S01]  /*3bb0*/  IMAD.MOV.U32 R7, RZ, RZ, R11 ;  /* 0x000000ffff077224 */ /* 0x000fe200078e000b */
[----:B------:R-:W0:Y:S03]  /*3bc0*/  SHFL.DOWN PT, R3, R11, 0x4, 0x1f ;  /* 0x08801f000b037f89 */ /* 0x000e2600000e0000 */
[----:B------:R-:W-:-:S02]  /*3bd0*/  @!P2 IMAD.IADD R13, R0, 0x1, R13 ;  /* 0x00000001000da824 */ /* 0x000fc400078e020d */
[----:B0-----:R-:W-:-:S06]  /*3be0*/  DSETP.GEU.AND P0, PT, R6, R2, PT ;  /* 0x000000020600722a */ /* 0x001fcc0003f0e000 */
[----:B------:R-:W-:Y:S02]  /*3bf0*/  @!P1 FSEL R9, R2, R9, !P0 ;  /* 0x0000000902099208 */ /* 0x000fe40004000000 */
[----:B------:R-:W-:Y:S02]  /*3c00*/  @!P1 FSEL R11, R3, R11, !P0 ;  /* 0x0000000b030b9208 */ /* 0x000fe40004000000 */
[----:B------:R-:W-:Y:S01]  /*3c10*/  ISETP.GT.AND P1, PT, R8, 0x17, PT ;  /* 0x000000170800780c */ /* 0x000fe20003f24270 */
[----:B------:R-:W-:Y:S01]  /*3c20*/  SHFL.DOWN PT, R2, R9, 0x8, 0x1f ;  /* 0x09001f0009027f89 */ /* 0x000fe200000e0000 */
[----:B------:R-:W-:Y:S02]  /*3c30*/  IMAD.MOV.U32 R6, RZ, RZ, R9 ;  /* 0x000000ffff067224 */ /* 0x000fe400078e0009 */
[----:B------:R-:W-:Y:S01]  /*3c40*/  IMAD.MOV.U32 R7, RZ, RZ, R11 ;  /* 0x000000ffff077224 */ /* 0x000fe200078e000b */
[----:B------:R-:W0:Y:S05]  /*3c50*/  SHFL.DOWN PT, R3, R11, 0x8, 0x1f ;  /* 0x09001f000b037f89 */ /* 0x000e2a00000e0000 */
        /* <DEDUP_REMOVED lines=20> */
[----:B------:R-:W0:Y:S04]  /*3da0*/  LDS.128 R8, [UR4+0x10] ;  /* 0x00001004ff087984 */ /* 0x000e280008000c00 */
[----:B-1----:R-:W1:Y:S01]  /*3db0*/  LDS.128 R12, [UR4+0x20] ;  /* 0x00002004ff0c7984 */ /* 0x002e620008000c00 */
        /* <DEDUP_REMOVED lines=24> */
.L_x_43:
        /* <DEDUP_REMOVED lines=20> */
[----:B------:R-:W0:Y:S05]  /*4080*/  SHFL.DOWN PT, R7, R0, 0x2, R11 ;  /* 0x0840000000077989 */ /* 0x000e2a00000e000b */
[----:B0-----:R-:W-:-:S06]  /*4090*/  DSETP.GEU.AND P0, PT, R2, R6, PT ;  /* 0x000000060200722a */ /* 0x001fcc0003f0e000 */
[----:B------:R-:W-:Y:S01]  /*40a0*/  @!P1 FSEL R9, R6, R9, !P0 ;  /* 0x0000000906099208 */ /* 0x000fe20004000000 */
[----:B------:R-:W-:Y:S01]  /*40b0*/  VIADD R6, R8, 0x4 ;  /* 0x0000000408067836 */ /* 0x000fe20000000000 */
[----:B------:R-:W-:-:S03]  /*40c0*/  @!P1 FSEL R0, R7, R0, !P0 ;  /* 0x0000000007009208 */ /* 0x000fc60004000000 */
[----:B------:R-:W-:Y:S01]  /*40d0*/  SHFL.DOWN PT, R2, R9, 0x4, R11 ;  /* 0x0880000009027989 */ /* 0x000fe200000e000b */
[----:B------:R-:W-:Y:S01]  /*40e0*/  ISETP.GT.AND P1, PT, R6, R11, PT ;  /* 0x0000000b0600720c */ /* 0x000fe20003f24270 */
[----:B------:R-:W-:Y:S02]  /*40f0*/  IMAD.MOV.U32 R6, RZ, RZ, R9 ;  /* 0x000000ffff067224 */ /* 0x000fe400078e0009 */
[----:B------:R-:W0:Y:S01]  /*4100*/  SHFL.DOWN PT, R3, R0, 0x4, R11 ;  /* 0x0880000000037989 */ /* 0x000e2200000e000b */
[----:B------:R-:W-:-:S06]  /*4110*/  IMAD.MOV.U32 R7, RZ, RZ, R0 ;  /* 0x000000ffff077224 */ /* 0x000fcc00078e0000 */
[----:B0-----:R-:W-:Y:S01]  /*4120*/  DSETP.GEU.AND P0, PT, R6, R2, PT ;  /* 0x000000020600722a */ /* 0x001fe20003f0e000 */
[----:B------:R-:W-:-:S05]  /*4130*/  VIADD R6, R8, 0x8 ;  /* 0x0000000808067836 */ /* 0x000fca0000000000 */
        /* <DEDUP_REMOVED lines=15> */
[----:B------:R-:W-:Y:S02]  /*4230*/  IMAD.MOV.U32 R6, RZ, RZ, R9 ;  /* 0x000000ffff067224 */ /* 0x000fe400078e0009 */
[----:B------:R-:W-:Y:S01]  /*4240*/  IMAD.MOV.U32 R7, RZ, RZ, R0 ;  /* 0x000000ffff077224 */ /* 0x000fe200078e0000 */
[----:B------:R-:W0:Y:S05]  /*4250*/  SHFL.DOWN PT, R3, R0, 0x10, R11 ;  /* 0x0a00000000037989 */ /* 0x000e2a00000e000b */
[----:B0-----:R-:W-:Y:S01]  /*4260*/  DSETP.GEU.AND P1, PT, R6, R2, PT ;  /* 0x000000020600722a */ /* 0x001fe20003f2e000 */
[----:B------:R-:W-:-:S02]  /*4270*/  @!P0 MOV R7, 0x400 ;  /* 0x0000040000078802 */ /* 0x000fc40000000f00 */
[----:B------:R-:W-:Y:S02]  /*4280*/  @!P0 SHF.R.U32.HI R6, RZ, 0x2, R5 ;  /* 0x00000002ff068819 */ /* 0x000fe40000011605 */
[----:B-1----:R-:W-:Y:S02]  /*4290*/  @!P0 LEA R7, R10, R7, 0x18 ;  /* 0x000000070a078211 */ /* 0x002fe400078ec0ff */
[----:B------:R-:W-:Y:S02]  /*42a0*/  @!P0 LOP3.LUT R6, R6, 0xf8, RZ, 0xc0, !PT ;  /* 0x000000f806068812 */ /* 0x000fe400078ec0ff */
[----:B------:R-:W-:Y:S02]  /*42b0*/  @!P2 FSEL R9, R2, R9, !P1 ;  /* 0x000000090209a208 */ /* 0x000fe40004800000 */
[----:B------:R-:W-:Y:S01]  /*42c0*/  @!P2 FSEL R0, R3, R0, !P1 ;  /* 0x000000000300a208 */ /* 0x000fe20004800000 */
[----:B------:R-:W-:Y:S02]  /*42d0*/  @!P0 IMAD.IADD R3, R6, 0x1, R7 ;  /* 0x0000000106038824 */ /* 0x000fe400078e0207 */
[----:B------:R-:W-:-:S02]  /*42e0*/  IMAD.MOV.U32 R6, RZ, RZ, R9 ;  /* 0x000000ffff067224 */ /* 0x000fc400078e0009 */
[----:B------:R-:W-:-:S05]  /*42f0*/  IMAD.MOV.U32 R7, RZ, RZ, R0 ;  /* 0x000000ffff077224 */ /* 0x000fca00078e0000 */
[----:B------:R1:W-:Y:S01]  /*4300*/  @!P0 STS.64 [R3+0x8], R6 ;  /* 0x0000080603008388 */ /* 0x0003e20000000a00 */
[----:B------:R-:W-:Y:S01]  /*4310*/  BAR.SYNC.DEFER_BLOCKING 0x0 ;  /* 0x0000000000007b1d */ /* 0x000fe20000010000 */
[----:B------:R-:W-:-:S13]  /*4320*/  ISETP.NE.AND P0, PT, R5, RZ, PT ;  /* 0x000000ff0500720c */ /* 0x000fda0003f05270 */
[----:B-1----:R-:W-:Y:S05]  /*4330*/  @P0 BRA `(.L_x_17) ;  /* 0x0000001800340947 */ /* 0x002fea0003800000 */
[----:B------:R-:W0:Y:S01]  /*4340*/  S2UR UR5, SR_CgaCtaId ;  /* 0x00000000000579c3 */ /* 0x000e220000008800 */
[----:B------:R-:W-:Y:S01]  /*4350*/  UMOV UR4, 0x400 ;  /* 0x0000040000047882 */ /* 0x000fe20000000000 */
[C---:B------:R-:W-:Y:S02]  /*4360*/  ISETP.GT.AND P3, PT, R4.reuse, 0x20, PT ;  /* 0x000000200400780c */ /* 0x040fe40003f64270 */
        /* <DEDUP_REMOVED lines=10> */
[----:B------:R-:W-:Y:S01]  /*4410*/  ISETP.GT.AND P1, PT, R4, 0x60, PT ;  /* 0x000000600400780c */ /* 0x000fe20003f24270 */
[----:B------:R-:W-:Y:S02]  /*4420*/  IMAD.MOV.U32 R2, RZ, RZ, R6 ;  /* 0x000000ffff027224 */ /* 0x000fe400078e0006 */
        /* <DEDUP_REMOVED lines=29> */
.L_x_30:
[----:B------:R-:W0:Y:S01]  /*4600*/  S2R R41, SR_TID.X ;  /* 0x0000000000297919 */ /* 0x000e220000002100 */
[----:B------:R-:W0:Y:S02]  /*4610*/  LDC.64 R6, c[0x0][0x380] ;  /* 0x0000e000ff067b82 */ /* 0x000e240000000a00 */
[----:B0-----:R-:W-:-:S05]  /*4620*/  IMAD.WIDE.U32 R6, R41, 0x8, R6 ;  /* 0x0000000829067825 */ /* 0x001fca00078e0006 */
[----:B------:R-:W2:Y:S04]  /*4630*/  LDG.E.64.CONSTANT R20, desc[UR6][R6.64] ;  /* 0x0000000606147981 */ /* 0x000ea8000c1e9b00 */
[----:B------:R-:W2:Y:S04]  /*4640*/  LDG.E.64.CONSTANT R2, desc[UR6][R6.64+0x800] ;  /* 0x0008000606027981 */ /* 0x000ea8000c1e9b00 */
[----:B------:R-:W3:Y:S04]  /*4650*/  LDG.E.64.CONSTANT R8, desc[UR6][R6.64+0x1000] ;  /* 0x0010000606087981 */ /* 0x000ee8000c1e9b00 */
[----:B------:R-:W4:Y:S04]  /*4660*/  LDG.E.64.CONSTANT R10, desc[UR6][R6.64+0x1800] ;  /* 0x00180006060a7981 */ /* 0x000f28000c1e9b00 */
[----:B------:R-:W5:Y:S04]  /*4670*/  LDG.E.64.CONSTANT R12, desc[UR6][R6.64+0x2000] ;  /* 0x00200006060c7981 */ /* 0x000f68000c1e9b00 */
[----:B------:R-:W5:Y:S04]  /*4680*/  LDG.E.64.CONSTANT R14, desc[UR6][R6.64+0x2800] ;  /* 0x00280006060e7981 */ /* 0x000f68000c1e9b00 */
[----:B------:R-:W5:Y:S04]  /*4690*/  LDG.E.64.CONSTANT R16, desc[UR6][R6.64+0x3000] ;  /* 0x0030000606107981 */ /* 0x000f68000c1e9b00 */
[----:B------:R-:W5:Y:S01]  /*46a0*/  LDG.E.64.CONSTANT R18, desc[UR6][R6.64+0x3800] ;  /* 0x0038000606127981 */ /* 0x000f62000c1e9b00 */
[----:B------:R-:W-:Y:S01]  /*46b0*/  ISETP.GE.U32.AND P1, PT, R4, 0x1000, PT ;  /* 0x000010000400780c */ /* 0x000fe20003f26070 */
[----:B------:R-:W-:Y:S01]  /*46c0*/  IMAD.MOV.U32 R45, RZ, RZ, 0x800 ;  /* 0x00000800ff2d7424 */ /* 0x000fe200078e00ff */
[----:B--2---:R-:W-:-:S06]  /*46d0*/  DSETP.GEU.AND P0, PT, R20, R2, PT ;  /* 0x000000021400722a */ /* 0x004fcc0003f0e000 */
        /* <DEDUP_REMOVED lines=21> */
[----:B------:R-:W0:Y:S01]  /*4830*/  LDC R24, c[0x0][0x390] ;  /* 0x0000e400ff187b82 */ /* 0x000e220000000800 */
[----:B------:R-:W-:Y:S02]  /*4840*/  VIADD R0, R4, 0xfffff800 ;  /* 0xfffff80004007836 */ /* 0x000fe40000000000 */
[----:B------:R-:W-:-:S07]  /*4850*/  IMAD.MOV.U32 R45, RZ, RZ, 0x800 ;  /* 0x00000800ff2d7424 */ /* 0x000fce00078e00ff */
.L_x_46:
[----:B------:R-:W-:-:S05]  /*4860*/  IMAD.WIDE R4, R45, 0x8, R6 ;  /* 0x000000082d047825 */ /* 0x000fca00078e0206 */
[----:B------:R-:W2:Y:S04]  /*4870*/  LDG.E.64.CONSTANT R10, desc[UR6][R4.64] ;  /* 0x00000006040a7981 */ /* 0x000ea8000c1e9b00 */
[----:B------:R-:W3:Y:S04]  /*4880*/  LDG.E.64.CONSTANT R12, desc[UR6][R4.64+0x800] ;  /* 0x00080006040c7981 */ /* 0x000ee8000c1e9b00 */
[----:B------:R-:W4:Y:S04]  /*4890*/  LDG.E.64.CONSTANT R14, desc[UR6][R4.64+0x1000] ;  /* 0x00100006040e7981 */ /* 0x000f28000c1e9b00 */
[----:B------:R-:W5:Y:S04]  /*48a0*/  LDG.E.64.CONSTANT R16, desc[UR6][R4.64+0x1800] ;  /* 0x0018000604107981 */ /* 0x000f68000c1e9b00 */
[----:B------:R-:W5:Y:S04]  /*48b0*/  LDG.E.64.CONSTANT R18, desc[UR6][R4.64+0x2000] ;  /* 0x0020000604127981 */ /* 0x000f68000c1e9b00 */
[----:B------:R-:W5:Y:S04]  /*48c0*/  LDG.E.64.CONSTANT R20, desc[UR6][R4.64+0x2800] ;  /* 0x0028000604147981 */ /* 0x000f68000c1e9b00 */
[----:B------:R-:W5:Y:S04]  /*48d0*/  LDG.E.64.CONSTANT R22, desc[UR6][R4.64+0x3000] ;  /* 0x0030000604167981 */ /* 0x000f68000c1e9b00 */
[----:B------:R0:W5:Y:S02]  /*48e0*/  LDG.E.64.CONSTANT R8, desc[UR6][R4.64+0x3800] ;  /* 0x0038000604087981 */ /* 0x000164000c1e9b00 */
[----:B0-----:R-:W-:-:S04]  /*48f0*/  IMAD.MOV.U32 R4, RZ, RZ, R24 ;  /* 0x000000ffff047224 */ /* 0x001fc800078e0018 */
[----:B------:R-:W-:-:S05]  /*4900*/  IMAD.IADD R5, R4, 0x1, -R45 ;  /* 0x0000000104057824 */ /* 0x000fca00078e0a2d */
[----:B------:R-:W-:Y:S01]  /*4910*/  ISETP.GE.AND P1, PT, R5, 0x800, PT ;  /* 0x000008000500780c */ /* 0x000fe20003f26270 */
        /* <DEDUP_REMOVED lines=25> */
[----:B------:R-:W-:-:S05]  /*4ab0*/  VIADD R45, R45, 0x800 ;  /* 0x000008002d2d7836 */ /* 0x000fca0000000000 */
[----:B------:R-:W-:-:S13]  /*4ac0*/  ISETP.GT.AND P0, PT, R45, R0, PT ;  /* 0x000000002d00720c */ /* 0x000fda0003f04270 */
[----:B------:R-:W-:Y:S05]  /*4ad0*/  @!P0 BRA `(.L_x_46) ;  /* 0xfffffffc00608947 */ /* 0x000fea000383ffff */
.L_x_44:
[----:B------:R-:W-:-:S13]  /*4ae0*/  ISETP.GE.AND P0, PT, R45, R4, PT ;  /* 0x000000042d00720c */ /* 0x000fda0003f06270 */
[----:B------:R-:W-:Y:S05]  /*4af0*/  @P0 BRA `(.L_x_45) ;  /* 0x0000000800fc0947 */ /* 0x000fea0003800000 */
[----:B------:R-:W-:Y:S01]  /*4b00*/  IMAD.IADD R0, R4, 0x1, -R45 ;  /* 0x0000000104007824 */ /* 0x000fe200078e0a2d */
[----:B------:R-:W-:Y:S04]  /*4b10*/  BSSY.RECONVERGENT B1, `(.L_x_45) ;  /* 0x00000bd000017945 */ /* 0x000fe80003800200 */
[----:B------:R-:W-:-:S13]  /*4b20*/  ISETP.GE.AND P0, PT, R41, R0, PT ;  /* 0x000000002900720c */ /* 0x000fda0003f06270 */
[----:B------:R-:W-:Y:S05]  /*4b30*/  @P0 BRA `(.L_x_47) ;  /* 0x0000000800e80947 */ /* 0x000fea0003800000 */
[----:B------:R-:W-:Y:S01]  /*4b40*/  LOP3.LUT R5, RZ, R41, RZ, 0x33, !PT ;  /* 0x00000029ff057212 */ /* 0x000fe200078e33ff */
[----:B------:R-:W-:Y:S01]  /*4b50*/  BSSY.RECONVERGENT B2, `(.L_x_48) ;  /* 0x0000017000027945 */ /* 0x000fe20003800200 */
[----:B------:R-:W-:Y:S02]  /*4b60*/  IMAD.MOV.U32 R43, RZ, RZ, R41 ;  /* 0x000000ffff2b7224 */ /* 0x000fe400078e0029 */
[----:B------:R-:W-:-:S04]  /*4b70*/  IADD3 R4, PT, PT, -R45, R4, R5 ;  /* 0x000000042d047210 */ /* 0x000fc80007ffe105 */
[C---:B------:R-:W-:Y:S02]  /*4b80*/  LOP3.LUT R5, R4.reuse, 0x300, RZ, 0xc0, !PT ;  /* 0x0000030004057812 */ /* 0x040fe400078ec0ff */
[----:B------:R-:W-:Y:S02]  /*4b90*/  ISETP.GE.U32.AND P2, PT, R4, 0x300, PT ;  /* 0x000003000400780c */ /* 0x000fe40003f46070 */
[----:B------:R-:W-:-:S13]  /*4ba0*/  ISETP.NE.AND P0, PT, R5, 0x300, PT ;  /* 0x000003000500780c */ /* 0x000fda0003f05270 */
[----:B------:R-:W-:Y:S05]  /*4bb0*/  @!P0 BRA `(.L_x_49) ;  /* 0x0000000000408947 */ /* 0x000fea0003800000 */
[----:B------:R-:W0:Y:S01]  /*4bc0*/  LDC.64 R6, c[0x0][0x380] ;  /* 0x0000e000ff067b82 */ /* 0x000e220000000a00 */
[----:B------:R-:W-:Y:S01]  /*4bd0*/  LEA.HI R4, R4, 0x1, RZ, 0x18 ;  /* 0x0000000104047811 */ /* 0x000fe200078fc0ff */
[----:B------:R-:W-:Y:S02]  /*4be0*/  IMAD.IADD R9, R41, 0x1, R45 ;  /* 0x0000000129097824 */ /* 0x000fe400078e022d */
[----:B------:R-:W-:Y:S01]  /*4bf0*/  IMAD.MOV.U32 R43, RZ, RZ, R41 ;  /* 0x000000ffff2b7224 */ /* 0x000fe200078e0029 */
[----:B------:R-:W-:-:S05]  /*4c00*/  LOP3.LUT R4, R4, 0x3, RZ, 0xc0, !PT ;  /* 0x0000000304047812 */ /* 0x000fca00078ec0ff */
[----:B------:R-:W-:-:S07]  /*4c10*/  IMAD.MOV R8, RZ, RZ, -R4 ;  /* 0x000000ffff087224 */ /* 0x000fce00078e0a04 */
.L_x_50:
[----:B0-----:R-:W-:-:S06]  /*4c20*/  IMAD.WIDE.U32 R4, R9, 0x8, R6 ;  /* 0x0000000809047825 */ /* 0x001fcc00078e0006 */
        /* <DEDUP_REMOVED lines=9> */
.L_x_49:
[----:B------:R-:W-:Y:S05]  /*4cc0*/  BSYNC.RECONVERGENT B2 ;  /* 0x0000000000027941 */ /* 0x000fea0003800200 */
.L_x_48:
[----:B------:R-:W-:Y:S05]  /*4cd0*/  @!P2 BRA `(.L_x_47) ;  /* 0x000000080080a947 */ /* 0x000fea0003800000 */
[----:B------:R-:W0:Y:S01]  /*4ce0*/  LDCU.64 UR4, c[0x0][0x380] ;  /* 0x00007000ff0477ac */ /* 0x000e220008000a00 */
[----:B------:R-:W-:Y:S01]  /*4cf0*/  IMAD.IADD R7, R0, 0x1, -R43 ;  /* 0x0000000100077824 */ /* 0x000fe200078e0a2b */
[C---:B------:R-:W-:Y:S01]  /*4d00*/  IADD3 R5, P0, PT, R43.reuse, R45, RZ ;  /* 0x0000002d2b057210 */ /* 0x040fe20007f1e0ff */
[----:B------:R-:W-:Y:S01]  /*4d10*/  BSSY.RECONVERGENT B2, `(.L_x_51) ;  /* 0x000005a000027945 */ /* 0x000fe20003800200 */
[----:B------:R-:W-:Y:S02]  /*4d20*/  IMAD.IADD R45, R43, 0x1, R45 ;  /* 0x000000012b2d7824 */ /* 0x000fe400078e022d */
        /* <DEDUP_REMOVED lines=8> */
[----:B------:R-:W0:Y:S01]  /*4db0*/  LDC.64 R6, c[0x0][0x380] ;  /* 0x0000e000ff067b82 */ /* 0x000e220000000a00 */
[----:B------:R-:W-:Y:S01]  /*4dc0*/  PLOP3.LUT P0, PT, PT, PT, PT, 0x8, 0x80 ;  /* 0x000000000080781c */ /* 0x000fe20003f0e170 */
[----:B------:R-:W-:-:S12]  /*4dd0*/  VIADD R40, R0, 0xfffff400 ;  /* 0xfffff40000287836 */ /* 0x000fd80000000000 */
.L_x_53:
[C---:B0-----:R-:W-:Y:S01]  /*4de0*/  IMAD.WIDE.U32 R38, R45.reuse, 0x8, R6 ;  /* 0x000000082d267825 */ /* 0x041fe200078e0006 */
        /* <DEDUP_REMOVED lines=76> */
.L_x_52:
[----:B------:R-:W-:Y:S05]  /*52b0*/  BSYNC.RECONVERGENT B2 ;  /* 0x0000000000027941 */ /* 0x000fea0003800200 */
.L_x_51:
[----:B------:R-:W-:Y:S01]  /*52c0*/  IMAD.IADD R6, R0, 0x1, -R43 ;  /* 0x0000000100067824 */ /* 0x000fe200078e0a2b */
[----:B------:R-:W-:Y:S04]  /*52d0*/  BSSY.RECONVERGENT B2, `(.L_x_54) ;  /* 0x000002c000027945 */ /* 0x000fe80003800200 */
[----:B------:R-:W-:-:S13]  /*52e0*/  ISETP.GT.AND P1, PT, R6, 0x400, PT ;  /* 0x000004000600780c */ /* 0x000fda0003f24270 */
[----:B------:R-:W-:Y:S05]  /*52f0*/  @!P1 BRA `(.L_x_55) ;  /* 0x0000000000a49947 */ /* 0x000fea0003800000 */
[----:B------:R-:W0:Y:S01]  /*5300*/  LDC.64 R16, c[0x0][0x380] ;  /* 0x0000e000ff107b82 */ /* 0x000e220000000a00 */
[----:B------:R-:W2:Y:S04]  /*5310*/  LDG.E.64.CONSTANT R10, desc[UR6][R4.64+-0x800] ;  /* 0xfff80006040a7981 */ /* 0x000ea8000c1e9b00 */
[----:B------:R-:W3:Y:S01]  /*5320*/  LDG.E.64.CONSTANT R12, desc[UR6][R4.64] ;  /* 0x00000006040c7981 */ /* 0x000ee2000c1e9b00 */
[----:B------:R-:W-:-:S03]  /*5330*/  VIADD R7, R45, 0x400 ;  /* 0x000004002d077836 */ /* 0x000fc60000000000 */
[----:B------:R-:W4:Y:S04]  /*5340*/  LDG.E.64.CONSTANT R14, desc[UR6][R4.64+0x800] ;  /* 0x00080006040e7981 */ /* 0x000f28000c1e9b00 */
[----:B------:R-:W5:Y:S04]  /*5350*/  LDG.E.64.CONSTANT R18, desc[UR6][R4.64+0x1800] ;  /* 0x0018000604127981 */ /* 0x000f68000c1e9b00 */
[----:B------:R-:W5:Y:S01]  /*5360*/  LDG.E.64.CONSTANT R20, desc[UR6][R4.64+0x2000] ;  /* 0x0020000604147981 */ /* 0x000f62000c1e9b00 */
[----:B0-----:R-:W-:-:S06]  /*5370*/  IMAD.WIDE.U32 R8, R45, 0x8, R16 ;  /* 0x000000082d087825 */ /* 0x001fcc00078e0010 */
[----:B------:R-:W2:Y:S01]  /*5380*/  LDG.E.64.CONSTANT R8, desc[UR6][R8.64] ;  /* 0x0000000608087981 */ /* 0x000ea2000c1e9b00 */
[----:B------:R-:W-:-:S03]  /*5390*/  IMAD.WIDE.U32 R16, R7, 0x8, R16 ;  /* 0x0000000807107825 */ /* 0x000fc600078e0010 */
[----:B------:R0:W5:Y:S04]  /*53a0*/  LDG.E.64.CONSTANT R6, desc[UR6][R4.64+0x2800] ;  /* 0x0028000604067981 */ /* 0x000168000c1e9b00 */
[----:B------:R-:W5:Y:S01]  /*53b0*/  LDG.E.64.CONSTANT R16, desc[UR6][R16.64] ;  /* 0x0000000610107981 */ /* 0x000f62000c1e9b00 */
[----:B------:R-:W-:Y:S01]  /*53c0*/  VIADD R43, R43, 0x800 ;  /* 0x000008002b2b7836 */ /* 0x000fe20000000000 */
[----:B0-----:R-:W-:Y:S01]  /*53d0*/  IADD3 R4, P2, PT, R4, 0x4000, RZ ;  /* 0x0000400004047810 */ /* 0x001fe20007f5e0ff */
[----:B------:R-:W-:-:S04]  /*53e0*/  VIADD R45, R45, 0x800 ;  /* 0x000008002d2d7836 */ /* 0x000fc80000000000 */
[----:B------:R-:W-:Y:S01]  /*53f0*/  IMAD.X R5, RZ, RZ, R5, P2 ;  /* 0x000000ffff057224 */ /* 0x000fe200010e0605 */
        /* <DEDUP_REMOVED lines=25> */
.L_x_55:
[----:B------:R-:W-:Y:S05]  /*5590*/  BSYNC.RECONVERGENT B2 ;  /* 0x0000000000027941 */ /* 0x000fea0003800200 */
.L_x_54:
[----:B------:R-:W-:-:S13]  /*55a0*/  ISETP.LT.OR P0, PT, R43, R0, P0 ;  /* 0x000000002b00720c */ /* 0x000fda0000701670 */
[----:B------:R-:W-:Y:S05]  /*55b0*/  @!P0 BRA `(.L_x_47) ;  /* 0x0000000000488947 */ /* 0x000fea0003800000 */
[----:B------:R-:W0:Y:S01]  /*55c0*/  LDC.64 R6, c[0x0][0x380] ;  /* 0x0000e000ff067b82 */ /* 0x000e220000000a00 */
[----:B------:R-:W2:Y:S04]  /*55d0*/  LDG.E.64.CONSTANT R8, desc[UR6][R4.64+-0x800] ;  /* 0xfff8000604087981 */ /* 0x000ea8000c1e9b00 */
[----:B------:R-:W3:Y:S04]  /*55e0*/  LDG.E.64.CONSTANT R10, desc[UR6][R4.64] ;  /* 0x00000006040a7981 */ /* 0x000ee8000c1e9b00 */
[----:B------:R-:W4:Y:S01]  /*55f0*/  LDG.E.64.CONSTANT R12, desc[UR6][R4.64+0x800] ;  /* 0x00080006040c7981 */ /* 0x000f22000c1e9b00 */
[----:B0-----:R-:W-:-:S06]  /*5600*/  IMAD.WIDE.U32 R6, R45, 0x8, R6 ;  /* 0x000000082d067825 */ /* 0x001fcc00078e0006 */
[----:B------:R-:W5:Y:S02]  /*5610*/  LDG.E.64.CONSTANT R6, desc[UR6][R6.64] ;  /* 0x0000000606067981 */ /* 0x000f64000c1e9b00 */
[----:B-----5:R-:W-:-:S06]  /*5620*/  DSETP.GEU.AND P0, PT, R2, R6, PT ;  /* 0x000000060200722a */ /* 0x020fcc0003f0e000 */
        /* <DEDUP_REMOVED lines=10> */
[----:B------:R-:W-:-:S07]  /*56d0*/  FSEL R3, R13, R3, !P0 ;  /* 0x000000030d037208 */ /* 0x000fce0004000000 */
.L_x_47:
[----:B------:R-:W-:Y:S05]  /*56e0*/  BSYNC.RECONVERGENT B1 ;  /* 0x0000000000017941 */ /* 0x000fea0003800200 */
.L_x_45:
        /* <DEDUP_REMOVED lines=54> */
[----:B------:R-:W1:Y:S01]  /*5a50*/  S2UR UR5, SR_CgaCtaId ;  /* 0x00000000000579c3 */ /* 0x000e620000008800 */
[----:B------:R-:W-:Y:S02]  /*5a60*/  UMOV UR4, 0x400 ;  /* 0x0000040000047882 */ /* 0x000fe40000000000 */
[----:B-1----:R-:W-:-:S09]  /*5a70*/  ULEA UR4, UR5, UR4, 0x18 ;  /* 0x0000000405047291 */ /* 0x002fd2000f8ec0ff */
[----:B0-----:R-:W0:Y:S04]  /*5a80*/  LDS.128 R8, [UR4+0x10] ;  /* 0x00001004ff087984 */ /* 0x001e280008000c00 */
        /* <DEDUP_REMOVED lines=23> */
[----:B------:R-:W-:-:S07]  /*5c00*/  FSEL R7, R3, R5, !P1 ;  /* 0x0000000503077208 */ /* 0x000fce0004800000 */
.L_x_17:
[----:B------:R-:W-:Y:S05]  /*5c10*/  BSYNC.RECONVERGENT B0 ;  /* 0x0000000000007941 */ /* 0x000fea0003800200 */
.L_x_1:
[----:B------:R-:W-:Y:S05]  /*5c20*/  @P0 EXIT ;  /* 0x000000000000094d */ /* 0x000fea0003800000 */
[----:B------:R-:W4:Y:S01]  /*5c30*/  LDCU.64 UR8, c[0x0][0x398] ;  /* 0x00007300ff0877ac */ /* 0x000f220008000a00 */
[----:B---3--:R-:W3:Y:S01]  /*5c40*/  LDC.64 R4, c[0x0][0x388] ;  /* 0x0000e200ff047b82 */ /* 0x008ee20000000a00 */
[----:B------:R-:W0:Y:S01]  /*5c50*/  LDCU.64 UR4, c[0x0][0x398] ;  /* 0x00007300ff0477ac */ /* 0x000e220008000a00 */
[----:B----4-:R-:W-:-:S06]  /*5c60*/  DSETP.GT.AND P0, PT, R6, UR8, PT ;  /* 0x0000000806007e2a */ /* 0x010fcc000bf04000 */
[----:B012---:R-:W-:Y:S02]  /*5c70*/  FSEL R2, R6, UR4, P0 ;  /* 0x0000000406027c08 */ /* 0x007fe40008000000 */
[----:B------:R-:W-:-:S05]  /*5c80*/  FSEL R3, R7, UR5, P0 ;  /* 0x0000000507037c08 */ /* 0x000fca0008000000 */
[----:B---3--:R-:W-:Y:S01]  /*5c90*/  STG.E.64 desc[UR6][R4.64], R2 ;  /* 0x0000000204007986 */ /* 0x008fe2000c101b06 */
[----:B------:R-:W-:Y:S05]  /*5ca0*/  EXIT ;  /* 0x000000000000794d */ /* 0x000fea0003800000 */
.L_x_56:
[----:B------:R-:W-:-:S00]  /*5cb0*/  BRA `(.L_x_56) ;  /* 0xfffffffc00fc7947 */ /* 0x000fc0000383ffff */
[----:B------:R-:W-:-:S00]  /*5cc0*/  NOP ;  /* 0x0000000000007918 */ /* 0x000fc00000000000 */
        /* <DEDUP_REMOVED lines=11> */
.L_x_149:


//--------------------- .text._ZN3cub18CUB_300001_SM_10006detail6reduce18DeviceReduceKernelINS2_10policy_hubIdjN4cuda3__47maximumIvEEE10Policy1000EPdjS8_dNS5_3std3__410__identityEEEvT0_PT3_T1_NS0_13GridEvenShareISI_EET2_T4_ --------------------------
	.section	.text._ZN3cub18CUB_300001_SM_10006detail6reduce18DeviceReduceKernelINS2_10policy_hubIdjN4cuda3__47maximumIvEEE10Policy1000EPdjS8_dNS5_3std3__410__identityEEEvT0_PT3_T1_NS0_13GridEvenShareISI_EET2_T4_,"ax",@progbits
	.align	128
        .global         _ZN3cub18CUB_300001_SM_10006detail6reduce18DeviceReduceKernelINS2_10policy_hubIdjN4cuda3__47maximumIvEEE10Policy1000EPdjS8_dNS5_3std3__410__identityEEEvT0_PT3_T1_NS0_13GridEvenShareISI_EET2_T4_
        .type           _ZN3cub18CUB_300001_SM_10006detail6reduce18DeviceReduceKernelINS2_10policy_hubIdjN4cuda3__47maximumIvEEE10Policy1000EPdjS8_dNS5_3std3__410__identityEEEvT0_PT3_T1_NS0_13GridEvenShareISI_EET2_T4_,@function
        .size           _ZN3cub18CUB_300001_SM_10006detail6reduce18DeviceReduceKernelINS2_10policy_hubIdjN4cuda3__47maximumIvEEE10Policy1000EPdjS8_dNS5_3std3__410__identityEEEvT0_PT3_T1_NS0_13GridEvenShareISI_EET2_T4_,(.L_x_150 - _ZN3cub18CUB_300001_SM_10006detail6reduce18DeviceReduceKernelINS2_10policy_hubIdjN4cuda3__47maximumIvEEE10Policy1000EPdjS8_dNS5_3std3__410__identityEEEvT0_PT3_T1_NS0_13GridEvenShareISI_EET2_T4_)
        .other          _ZN3cub18CUB_300001_SM_10006detail6reduce18DeviceReduceKernelINS2_10policy_hubIdjN4cuda3__47maximumIvEEE10Policy1000EPdjS8_dNS5_3std3__410__identityEEEvT0_PT3_T1_NS0_13GridEvenShareISI_EET2_T4_,@"STO_CUDA_ENTRY STV_DEFAULT"
_ZN3cub18CUB_300001_SM_10006detail6reduce18DeviceReduceKernelINS2_10policy_hubIdjN4cuda3__47maximumIvEEE10Policy1000EPdjS8_dNS5_3std3__410__identityEEEvT0_PT3_T1_NS0_13GridEvenShareISI_EET2_T4_:
.text._ZN3cub18CUB_300001_SM_10006detail6reduce18DeviceReduceKernelINS2_10policy_hubIdjN4cuda3__47maximumIvEEE10Policy1000EPdjS8_dNS5_3std3__410__identityEEEvT0_PT3_T1_NS0_13GridEvenShareISI_EET2_T4_:
[----:B------:R-:W-:Y:S01]  /*0000*/  LDC R1, c[0x0][0x37c] ;  /* 0x0000df00ff017b82 */ /* 0x000fe20000000800 */
[----:B------:R-:W0:Y:S07]  /*0010*/  LDCU UR4, c[0x0][0x380] ;  /* 0x00007000ff0477ac */ /* 0x000e2e0008000800 */
[----:B------:R-:W1:Y:S01]  /*0020*/  S2UR UR16, SR_CTAID.X ;  /* 0x00000000001079c3 */ /* 0x000e620000002500 */
[----:B------:R-:W-:Y:S01]  /*0030*/  BSSY.RECONVERGENT B0, `(.L_x_57) ;  /* 0x00003fa000007945 */ /* 0x000fe20003800200 */
[----:B------:R-:W2:Y:S01]  /*0040*/  LDCU UR5, c[0x0][0x3ac] ;  /* 0x00007580ff0577ac */ /* 0x000ea20008000800 */
[----:B------:R-:W3:Y:S01]  /*0050*/  LDCU.64 UR10, c[0x0][0x358] ;  /* 0x00006b00ff0a77ac */ /* 0x000ee20008000a00 */
[----:B0-----:R-:W-:-:S02]  /*0060*/  ULOP3.LUT UP0, URZ, UR4, 0x1f, URZ, 0xc0, !UPT ;  /* 0x0000001f04ff7892 */ /* 0x001fc4000f80c0ff */
[----:B--2---:R-:W-:-:S07]  /*0070*/  USHF.L.U32 UR5, UR5, 0xb, URZ ;  /* 0x0000000b05057899 */ /* 0x004fce00080006ff */
[----:B---3--:R-:W-:Y:S05]  /*0080*/  BRA.U UP0, `(.L_x_58) ;  /* 0x0000001d00dc7547 */ /* 0x008fea000b800000 */
[----:B------:R-:W1:Y:S02]  /*0090*/  LDCU UR8, c[0x0][0x3a8] ;  /* 0x00007500ff0877ac */ /* 0x000e640008000800 */
[----:B-1----:R-:W-:-:S04]  /*00a0*/  UIMAD UR12, UR16, -0x800, UR8 ;  /* 0xfffff800100c78a4 */ /* 0x002fc8000f8e0208 */
[----:B------:R-:W-:-:S09]  /*00b0*/  UISETP.GT.U32.AND UP0, UPT, UR12, 0x7ff, UPT ;  /* 0x000007ff0c00788c */ /* 0x000fd2000bf04070 */
[----:B------:R-:W-:Y:S05]  /*00c0*/  BRA.U UP0, `(.L_x_59) ;  /* 0x0000001100407547 */ /* 0x000fea000b800000 */
[----:B------:R-:W0:Y:S01]  /*00d0*/  S2R R0, SR_TID.X ;  /* 0x0000000000007919 */ /* 0x000e220000002100 */
[----:B------:R-:W-:Y:S01]  /*00e0*/  BSSY.RECONVERGENT B1, `(.L_x_60) ;  /* 0x000000b000017945 */ /* 0x000fe20003800200 */
[----:B------:R-:W-:Y:S02]  /*00f0*/  CS2R R2, SRZ ;  /* 0x0000000000027805 */ /* 0x000fe4000001ff00 */
[----:B0-----:R-:W-:Y:S01]  /*0100*/  ISETP.GE.U32.AND P0, PT, R0, UR12, PT ;  /* 0x0000000c00007c0c */ /* 0x001fe2000bf06070 */
[----:B------:R-:W-:-:S12]  /*0110*/  IMAD.MOV.U32 R8, RZ, RZ, R0 ;  /* 0x000000ffff087224 */ /* 0x000fd800078e0000 */
[----:B------:R-:W-:Y:S05]  /*0120*/  @P0 BRA `(.L_x_61) ;  /* 0x0000000000180947 */ /* 0x000fea0003800000 */
[----:B------:R-:W0:Y:S01]  /*0130*/  LDC.64 R2, c[0x0][0x380] ;  /* 0x0000e000ff027b82 */ /* 0x000e220000000a00 */
[----:B------:R-:W-:-:S04]  /*0140*/  IMAD.U32 R5, RZ, RZ, UR16 ;  /* 0x00000010ff057e24 */ /* 0x000fc8000f8e00ff */
[----:B------:R-:W-:-:S04]  /*0150*/  IMAD R5, R5, 0x800, R0 ;  /* 0x0000080005057824 */ /* 0x000fc800078e0200 */
[----:B0-----:R-:W-:-:S06]  /*0160*/  IMAD.WIDE.U32 R2, R5, 0x8, R2 ;  /* 0x0000000805027825 */ /* 0x001fcc00078e0002 */
[----:B------:R-:W5:Y:S01]  /*0170*/  LDG.E.64.CONSTANT R2, desc[UR10][R2.64] ;  /* 0x0000000a02027981 */ /* 0x000f62000c1e9b00 */
[----:B------:R-:W-:-:S07]  /*0180*/  VIADD R8, R0, 0x100 ;  /* 0x0000010000087836 */ /* 0x000fce0000000000 */
.L_x_61:
[----:B------:R-:W-:Y:S05]  /*0190*/  BSYNC.RECONVERGENT B1 ;  /* 0x0000000000017941 */ /* 0x000fea0003800200 */
.L_x_60:
[----:B------:R-:W-:Y:S01]  /*01a0*/  ISETP.GE.U32.AND P0, PT, R8, UR12, PT ;  /* 0x0000000c08007c0c */ /* 0x000fe2000bf06070 */
[----:B------:R-:W-:-:S12]  /*01b0*/  BSSY.RECONVERGENT B1, `(.L_x_62) ;  /* 0x000003d000017945 */ /* 0x000fd80003800200 */
[----:B------:R-:W-:Y:S05]  /*01c0*/  @P0 BRA `(.L_x_63) ;  /* 0x0000000000ec0947 */ /* 0x000fea0003800000 */
[----:B------:R-:W-:Y:S01]  /*01d0*/  LOP3.LUT R4, RZ, R8, RZ, 0x33, !PT ;  /* 0x00000008ff047212 */ /* 0x000fe200078e33ff */
[----:B------:R-:W-:Y:S01]  /*01e0*/  IMAD.U32 R6, RZ, RZ, UR16 ;  /* 0x00000010ff067e24 */ /* 0x000fe2000f8e00ff */
[----:B------:R-:W-:Y:S03]  /*01f0*/  BSSY.RECONVERGENT B2, `(.L_x_64) ;  /* 0x0000017000027945 */ /* 0x000fe60003800200 */
[----:B------:R-:W-:-:S04]  /*0200*/  VIADD R5, R4, UR8 ;  /* 0x0000000804057c36 */ /* 0x000fc80008000000 */
[----:B------:R-:W-:Y:S01]  /*0210*/  IMAD R4, R6, -0x800, R5 ;  /* 0xfffff80006047824 */ /* 0x000fe200078e0205 */
[----:B------:R-:W-:-:S04]  /*0220*/  LOP3.LUT R6, R5, 0x300, RZ, 0xc0, !PT ;  /* 0x0000030005067812 */ /* 0x000fc800078ec0ff */
[----:B------:R-:W-:Y:S02]  /*0230*/  ISETP.NE.AND P0, PT, R6, 0x300, PT ;  /* 0x000003000600780c */ /* 0x000fe40003f05270 */
[----:B------:R-:W-:-:S11]  /*0240*/  ISETP.GE.U32.AND P2, PT, R4, 0x300, PT ;  /* 0x000003000400780c */ /* 0x000fd60003f46070 */
[----:B------:R-:W-:Y:S05]  /*0250*/  @!P0 BRA `(.L_x_65) ;  /* 0x0000000000408947 */ /* 0x000fea0003800000 */
[----:B------:R-:W0:Y:S01]  /*0260*/  LDC.64 R6, c[0x0][0x380] ;  /* 0x0000e000ff067b82 */ /* 0x000e220000000a00 */
[----:B------:R-:W-:Y:S01]  /*0270*/  LEA.HI R4, R5, 0x1, RZ, 0x18 ;  /* 0x0000000105047811 */ /* 0x000fe200078fc0ff */
[----:B------:R-:W-:-:S03]  /*0280*/  IMAD.U32 R9, RZ, RZ, UR16 ;  /* 0x00000010ff097e24 */ /* 0x000fc6000f8e00ff */
[----:B------:R-:W-:Y:S01]  /*0290*/  LOP3.LUT R4, R4, 0x3, RZ, 0xc0, !PT ;  /* 0x0000000304047812 */ /* 0x000fe200078ec0ff */
[----:B------:R-:W-:-:S04]  /*02a0*/  IMAD R9, R9, 0x800, R8 ;  /* 0x0000080009097824 */ /* 0x000fc800078e0208 */
[----:B------:R-:W-:-:S07]  /*02b0*/  IMAD.MOV R10, RZ, RZ, -R4 ;  /* 0x000000ffff0a7224 */ /* 0x000fce00078e0a04 */
.L_x_66:
[----:B0-----:R-:W-:-:S06]  /*02c0*/  IMAD.WIDE.U32 R4, R9, 0x8, R6 ;  /* 0x0000000809047825 */ /* 0x001fcc00078e0006 */
[----:B------:R-:W2:Y:S01]  /*02d0*/  LDG.E.64.CONSTANT R4, desc[UR10][R4.64] ;  /* 0x0000000a04047981 */ /* 0x000ea2000c1e9b00 */
[----:B------:R-:W-:Y:S02]  /*02e0*/  VIADD R10, R10, 0x1 ;  /* 0x000000010a0a7836 */ /* 0x000fe40000000000 */
[----:B------:R-:W-:Y:S02]  /*02f0*/  VIADD R8, R8, 0x100 ;  /* 0x0000010008087836 */ /* 0x000fe40000000000 */
[----:B------:R-:W-:Y:S01]  /*0300*/  VIADD R9, R9, 0x100 ;  /* 0x0000010009097836 */ /* 0x000fe20000000000 */
[----:B------:R-:W-:Y:S01]  /*0310*/  ISETP.NE.AND P1, PT, R10, RZ, PT ;  /* 0x000000ff0a00720c */ /* 0x000fe20003f25270 */
[----:B--2--5:R-:W-:-:S06]  /*0320*/  DSETP.GEU.AND P0, PT, R2, R4, PT ;  /* 0x000000040200722a */ /* 0x024fcc0003f0e000 */
[----:B------:R-:W-:Y:S02]  /*0330*/  FSEL R2, R4, R2, !P0 ;  /* 0x0000000204027208 */ /* 0x000fe40004000000 */
[----:B------:R-:W-:-:S04]  /*0340*/  FSEL R3, R5, R3, !P0 ;  /* 0x0000000305037208 */ /* 0x000fc80004000000 */
[----:B------:R-:W-:Y:S05]  /*0350*/  @P1 BRA `(.L_x_66) ;  /* 0xfffffffc00d81947 */ /* 0x000fea000383ffff */
.L_x_65:
[----:B------:R-:W-:Y:S05]  /*0360*/  BSYNC.RECONVERGENT B2 ;  /* 0x0000000000027941 */ /* 0x000fea0003800200 */
.L_x_64:
[----:B------:R-:W-:Y:S05]  /*0370*/  @!P2 BRA `(.L_x_63) ;  /* 0x000000000080a947 */ /* 0x000fea0003800000 */
[----:B------:R-:W0:Y:S01]  /*0380*/  LDC.64 R4, c[0x0][0x380] ;  /* 0x0000e000ff047b82 */ /* 0x000e220000000a00 */
[----:B------:R-:W-:Y:S02]  /*0390*/  IMAD.U32 R7, RZ, RZ, UR16 ;  /* 0x00000010ff077e24 */ /* 0x000fe4000f8e00ff */
[----:B------:R-:W-:Y:S02]  /*03a0*/  VIADD R6, R8, 0x200 ;  /* 0x0000020008067836 */ /* 0x000fe40000000000 */
[----:B------:R-:W-:-:S07]  /*03b0*/  IMAD R7, R7, 0x800, R8 ;  /* 0x0000080007077824 */ /* 0x000fce00078e0208 */
.L_x_67:
[----:B0-----:R-:W-:-:S04]  /*03c0*/  IMAD.WIDE.U32 R8, R7, 0x8, R4 ;  /* 0x0000000807087825 */ /* 0x001fc800078e0004 */
[----:B------:R-:W-:Y:S02]  /*03d0*/  VIADD R11, R7, 0x100 ;  /* 0x00000100070b7836 */ /* 0x000fe40000000000 */
[----:B------:R-:W2:Y:S02]  /*03e0*/  LDG.E.64.CONSTANT R8, desc[UR10][R8.64] ;  /* 0x0000000a08087981 */ /* 0x000ea4000c1e9b00 */
[----:B------:R-:W-:-:S04]  /*03f0*/  IMAD.WIDE.U32 R10, R11, 0x8, R4 ;  /* 0x000000080b0a7825 */ /* 0x000fc800078e0004 */
[----:B------:R-:W-:Y:S02]  /*0400*/  VIADD R13, R7, 0x200 ;  /* 0x00000200070d7836 */ /* 0x000fe40000000000 */
[----:B------:R-:W3:Y:S02]  /*0410*/  LDG.E.64.CONSTANT R10, desc[UR10][R10.64] ;  /* 0x0000000a0a0a7981 */ /* 0x000ee4000c1e9b00 */
[----:B------:R-:W-:-:S04]  /*0420*/  IMAD.WIDE.U32 R12, R13, 0x8, R4 ;  /* 0x000000080d0c7825 */ /* 0x000fc800078e0004 */
[----:B------:R-:W-:Y:S02]  /*0430*/  VIADD R15, R7, 0x300 ;  /* 0x00000300070f7836 */ /* 0x000fe40000000000 */
[----:B------:R-:W4:Y:S02]  /*0440*/  LDG.E.64.CONSTANT R12, desc[UR10][R12.64] ;  /* 0x0000000a0c0c7981 */ /* 0x000f24000c1e9b00 */
[----:B------:R-:W-:-:S06]  /*0450*/  IMAD.WIDE.U32 R14, R15, 0x8, R4 ;  /* 0x000000080f0e7825 */ /* 0x000fcc00078e0004 */
[----:B------:R-:W4:Y:S01]  /*0460*/  LDG.E.64.CONSTANT R14, desc[UR10][R14.64] ;  /* 0x0000000a0e0e7981 */ /* 0x000f22000c1e9b00 */
[----:B------:R-:W-:Y:S01]  /*0470*/  VIADD R7, R7, 0x400 ;  /* 0x0000040007077836 */ /* 0x000fe20000000000 */
[----:B--2--5:R-:W-:-:S06]  /*0480*/  DSETP.GEU.AND P0, PT, R2, R8, PT ;  /* 0x000000080200722a */ /* 0x024fcc0003f0e000 */
[----:B------:R-:W-:Y:S01]  /*0490*/  FSEL R2, R8, R2, !P0 ;  /* 0x0000000208027208 */ /* 0x000fe20004000000 */
[C---:B------:R-:W-:Y:S01]  /*04a0*/  VIADD R8, R6.reuse, 0x200 ;  /* 0x0000020006087836 */ /* 0x040fe20000000000 */
[----:B------:R-:W-:Y:S01]  /*04b0*/  FSEL R3, R9, R3, !P0 ;  /* 0x0000000309037208 */ /* 0x000fe20004000000 */
[----:B------:R-:W-:-:S03]  /*04c0*/  VIADD R6, R6, 0x400 ;  /* 0x0000040006067836 */ /* 0x000fc60000000000 */
[----:B------:R-:W-:Y:S02]  /*04d0*/  ISETP.GE.AND P1, PT, R8, UR12, PT ;  /* 0x0000000c08007c0c */ /* 0x000fe4000bf26270 */
        /* <DEDUP_REMOVED lines=8> */
[----:B------:R-:W-:Y:S01]  /*0560*/  FSEL R3, R15, R3, !P0 ;  /* 0x000000030f037208 */ /* 0x000fe20004000000 */
[----:B------:R-:W-:Y:S06]  /*0570*/  @!P1 BRA `(.L_x_67) ;  /* 0xfffffffc00909947 */ /* 0x000fec000383ffff */
.L_x_63:
[----:B------:R-:W-:Y:S05]  /*0580*/  BSYNC.RECONVERGENT B1 ;  /* 0x0000000000017941 */ /* 0x000fea0003800200 */
.L_x_62:
[----:B------:R-:W-:-:S09]  /*0590*/  UISETP.GE.U32.AND UP0, UPT, UR12, 0x100, UPT ;  /* 0x000001000c00788c */ /* 0x000fd2000bf06070 */
[----:B------:R-:W-:Y:S05]  /*05a0*/  BRA.U !UP0, `(.L_x_68) ;  /* 0x00000005082c7547 */ /* 0x000fea000b800000 */
        /* <DEDUP_REMOVED lines=11> */
[----:B------:R-:W-:Y:S04]  /*0660*/  SHFL.DOWN PT, R6, R4, 0x2, 0x1f ;  /* 0x08401f0004067f89 */ /* 0x000fe800000e0000 */
[----:B------:R-:W0:Y:S01]  /*0670*/  SHFL.DOWN PT, R7, R5, 0x2, 0x1f ;  /* 0x08401f0005077f89 */ /* 0x000e2200000e0000 */
[----:B------:R-:W1:Y:S01]  /*0680*/  @!P2 S2R R8, SR_CgaCtaId ;  /* 0x000000000008a919 */ /* 0x000e620000008800 */
[----:B0-----:R-:W-:-:S06]  /*0690*/  DSETP.GEU.AND P1, PT, R4, R6, PT ;  /* 0x000000060400722a */ /* 0x001fcc0003f2e000 */
[----:B------:R-:W-:Y:S02]  /*06a0*/  @!P0 FSEL R4, R6, R4, !P1 ;  /* 0x0000000406048208 */ /* 0x000fe40004800000 */
[----:B------:R-:W-:Y:S02]  /*06b0*/  @!P0 FSEL R5, R7, R5, !P1 ;  /* 0x0000000507058208 */ /* 0x000fe40004800000 */
[----:B------:R-:W-:Y:S01]  /*06c0*/  ISETP.GT.AND P0, PT, R9, 0x1b, PT ;  /* 0x0000001b0900780c */ /* 0x000fe20003f04270 */
[----:B------:R-:W-:Y:S01]  /*06d0*/  SHFL.DOWN PT, R2, R4, 0x4, 0x1f ;  /* 0x08801f0004027f89 */ /* 0x000fe200000e0000 */
[----:B------:R-:W-:Y:S02]  /*06e0*/  @!P2 MOV R7, 0x400 ;  /* 0x000004000007a802 */ /* 0x000fe40000000f00 */
[----:B------:R-:W-:Y:S01]  /*06f0*/  @!P2 SHF.R.U32.HI R6, RZ, 0x2, R0 ;  /* 0x00000002ff06a819 */ /* 0x000fe20000011600 */
[----:B------:R-:W0:Y:S01]  /*0700*/  SHFL.DOWN PT, R3, R5, 0x4, 0x1f ;  /* 0x08801f0005037f89 */ /* 0x000e2200000e0000 */
[----:B-1----:R-:W-:-:S02]  /*0710*/  @!P2 LEA R11, R8, R7, 0x18 ;  /* 0x00000007080ba211 */ /* 0x002fc400078ec0ff */
[----:B------:R-:W-:-:S05]  /*0720*/  @!P2 LOP3.LUT R8, R6, 0xf8, RZ, 0xc0, !PT ;  /* 0x000000f80608a812 */ /* 0x000fca00078ec0ff */
        /* <DEDUP_REMOVED lines=26> */
[----:B-1----:R-:W1:Y:S04]  /*08d0*/  LDS.128 R4, [UR4+0x20] ;  /* 0x00002004ff047984 */ /* 0x002e680008000c00 */
[----:B------:R-:W2:Y:S01]  /*08e0*/  LDS.128 R8, [UR4+0x30] ;  /* 0x00003004ff087984 */ /* 0x000ea20008000c00 */
        /* <DEDUP_REMOVED lines=8> */
[----:B------:R-:W-:Y:S02]  /*0970*/  FSEL R5, R5, R3, !P1 ;  /* 0x0000000305057208 */ /* 0x000fe40004800000 */
[----:B------:R-:W0:Y:S04]  /*0980*/  LDS.64 R2, [UR4+0x40] ;  /* 0x00004004ff027984 */ /* 0x000e280008000a00 */
[----:B------:R-:W-:-:S06]  /*0990*/  DSETP.GEU.AND P1, PT, R4, R6, PT ;  /* 0x000000060400722a */ /* 0x000fcc0003f2e000 */
[----:B------:R-:W-:Y:S02]  /*09a0*/  FSEL R4, R6, R4, !P1 ;  /* 0x0000000406047208 */ /* 0x000fe40004800000 */
[----:B------:R-:W-:-:S06]  /*09b0*/  FSEL R5, R7, R5, !P1 ;  /* 0x0000000507057208 */ /* 0x000fcc0004800000 */
[----:B--2---:R-:W-:-:S06]  /*09c0*/  DSETP.GEU.AND P1, PT, R4, R8, PT ;  /* 0x000000080400722a */ /* 0x004fcc0003f2e000 */
[----:B------:R-:W-:Y:S02]  /*09d0*/  FSEL R4, R8, R4, !P1 ;  /* 0x0000000408047208 */ /* 0x000fe40004800000 */
[----:B------:R-:W-:-:S06]  /*09e0*/  FSEL R5, R9, R5, !P1 ;  /* 0x0000000509057208 */ /* 0x000fcc0004800000 */
[----:B------:R-:W-:-:S06]  /*09f0*/  DSETP.GEU.AND P1, PT, R4, R10, PT ;  /* 0x0000000a0400722a */ /* 0x000fcc0003f2e000 */
[----:B------:R-:W-:Y:S02]  /*0a00*/  FSEL R4, R10, R4, !P1 ;  /* 0x000000040a047208 */ /* 0x000fe40004800000 */
[----:B------:R-:W-:-:S06]  /*0a10*/  FSEL R5, R11, R5, !P1 ;  /* 0x000000050b057208 */ /* 0x000fcc0004800000 */
[----:B0-----:R-:W-:-:S06]  /*0a20*/  DSETP.GEU.AND P1, PT, R4, R2, PT ;  /* 0x000000020400722a */ /* 0x001fcc0003f2e000 */
[----:B------:R-:W-:Y:S02]  /*0a30*/  FSEL R2, R2, R4, !P1 ;  /* 0x0000000402027208 */ /* 0x000fe40004800000 */
[----:B------:R-:W-:Y:S01]  /*0a40*/  FSEL R3, R3, R5, !P1 ;  /* 0x0000000503037208 */ /* 0x000fe20004800000 */
[----:B------:R-:W-:Y:S06]  /*0a50*/  BRA `(.L_x_69) ;  /* 0x00000034005c7947 */ /* 0x000fec0003800000 */
.L_x_68:
[----:B------:R-:W-:Y:S01]  /*0a60*/  LOP3.LUT R4, R0, 0x3e0, RZ, 0xc0, !PT ;  /* 0x000003e000047812 */ /* 0x000fe200078ec0ff */
[----:B------:R-:W0:Y:S04]  /*0a70*/  S2R R10, SR_LANEID ;  /* 0x00000000000a7919 */ /* 0x000e280000000000 */
[----:B------:R-:W-:Y:S01]  /*0a80*/  VIADD R5, R4, 0x20 ;  /* 0x0000002004057836 */ /* 0x000fe20000000000 */
[----:B------:R-:W-:-:S04]  /*0a90*/  LOP3.LUT R4, RZ, R4, RZ, 0x33, !PT ;  /* 0x00000004ff047212 */ /* 0x000fc800078e33ff */
[----:B------:R-:W-:Y:S01]  /*0aa0*/  ISETP.GT.U32.AND P0, PT, R5, UR12, PT ;  /* 0x0000000c05007c0c */ /* 0x000fe2000bf04070 */
[----:B------:R-:W-:-:S05]  /*0ab0*/  VIADD R4, R4, UR12 ;  /* 0x0000000c04047c36 */ /* 0x000fca0008000000 */
[----:B------:R-:W-:-:S05]  /*0ac0*/  SEL R5, R4, 0x1f, P0 ;  /* 0x0000001f04057807 */ /* 0x000fca0000000000 */
[----:B-----5:R-:W-:Y:S04]  /*0ad0*/  SHFL.DOWN PT, R6, R2, 0x1, R5 ;  /* 0x0820000002067989 */ /* 0x020fe800000e0005 */
[----:B------:R-:W1:Y:S01]  /*0ae0*/  SHFL.DOWN PT, R7, R3, 0x1, R5 ;  /* 0x0820000003077989 */ /* 0x000e6200000e0005 */
[----:B0-----:R-:W-:Y:S01]  /*0af0*/  ISETP.GE.AND P0, PT, R10, R5, PT ;  /* 0x000000050a00720c */ /* 0x001fe20003f06270 */
[----:B-1----:R-:W-:-:S06]  /*0b00*/  DSETP.GEU.AND P1, PT, R2, R6, PT ;  /* 0x000000060200722a */ /* 0x002fcc0003f2e000 */
[-C--:B------:R-:W-:Y:S01]  /*0b10*/  FSEL R9, R6, R2.reuse, !P1 ;  /* 0x0000000206097208 */ /* 0x080fe20004800000 */
[----:B------:R-:W-:Y:S01]  /*0b20*/  VIADD R6, R10, 0x2 ;  /* 0x000000020a067836 */ /* 0x000fe20000000000 */
[-C--:B------:R-:W-:Y:S02]  /*0b30*/  FSEL R7, R7, R3.reuse, !P1 ;  /* 0x0000000307077208 */ /* 0x080fe40004800000 */
[----:B------:R-:W-:Y:S02]  /*0b40*/  FSEL R4, R9, R2, !P0 ;  /* 0x0000000209047208 */ /* 0x000fe40004000000 */
[----:B------:R-:W-:Y:S02]  /*0b50*/  FSEL R7, R7, R3, !P0 ;  /* 0x0000000307077208 */ /* 0x000fe40004000000 */
[----:B------:R-:W-:Y:S01]  /*0b60*/  ISETP.GT.AND P0, PT, R6, R5, PT ;  /* 0x000000050600720c */ /* 0x000fe20003f04270 */
[----:B------:R-:W-:Y:S01]  /*0b70*/  SHFL.DOWN PT, R8, R4, 0x2, R5 ;  /* 0x0840000004087989 */ /* 0x000fe200000e0005 */
[----:B------:R-:W-:-:S03]  /*0b80*/  IMAD.MOV.U32 R6, RZ, RZ, R4 ;  /* 0x000000ffff067224 */ /* 0x000fc600078e0004 */
[----:B------:R-:W0:Y:S03]  /*0b90*/  SHFL.DOWN PT, R9, R7, 0x2, R5 ;  /* 0x0840000007097989 */ /* 0x000e2600000e0005 */
[----:B0-----:R-:W-:Y:S01]  /*0ba0*/  DSETP.GEU.AND P1, PT, R6, R8, PT ;  /* 0x000000080600722a */ /* 0x001fe20003f2e000 */
[----:B------:R-:W-:-:S05]  /*0bb0*/  VIADD R6, R10, 0x4 ;  /* 0x000000040a067836 */ /* 0x000fca0000000000 */
[----:B------:R-:W-:Y:S02]  /*0bc0*/  @!P0 FSEL R4, R8, R4, !P1 ;  /* 0x0000000408048208 */ /* 0x000fe40004800000 */
[----:B------:R-:W-:Y:S02]  /*0bd0*/  @!P0 FSEL R7, R9, R7, !P1 ;  /* 0x0000000709078208 */ /* 0x000fe40004800000 */
        /* <DEDUP_REMOVED lines=10> */
[----:B------:R-:W-:Y:S01]  /*0c80*/  IMAD.MOV.U32 R6, RZ, RZ, R4 ;  /* 0x000000ffff067224 */ /* 0x000fe200078e0004 */
[C---:B------:R-:W-:Y:S02]  /*0c90*/  ISETP.NE.AND P0, PT, R10.reuse, RZ, PT ;  /* 0x000000ff0a00720c */ /* 0x040fe40003f05270 */
[----:B------:R-:W0:Y:S11]  /*0ca0*/  SHFL.DOWN PT, R3, R7, 0x8, R5 ;  /* 0x0900000007037989 */ /* 0x000e3600000e0005 */
[----:B------:R-:W1:Y:S01]  /*0cb0*/  @!P0 S2R R9, SR_CgaCtaId ;  /* 0x0000000000098919 */ /* 0x000e620000008800 */
[----:B------:R-:W-:Y:S01]  /*0cc0*/  @!P0 MOV R8, 0x400 ;  /* 0x0000040000088802 */ /* 0x000fe20000000f00 */
[----:B0-----:R-:W-:Y:S01]  /*0cd0*/  DSETP.GEU.AND P2, PT, R6, R2, PT ;  /* 0x000000020600722a */ /* 0x001fe20003f4e000 */
[----:B------:R-:W-:-:S05]  /*0ce0*/  VIADD R6, R10, 0x10 ;  /* 0x000000100a067836 */ /* 0x000fca0000000000 */
[----:B------:R-:W-:Y:S02]  /*0cf0*/  @!P1 FSEL R4, R2, R4, !P2 ;  /* 0x0000000402049208 */ /* 0x000fe40005000000 */
[----:B------:R-:W-:Y:S02]  /*0d00*/  @!P1 FSEL R7, R3, R7, !P2 ;  /* 0x0000000703079208 */ /* 0x000fe40005000000 */
[----:B------:R-:W-:Y:S01]  /*0d10*/  ISETP.GT.AND P1, PT, R6, R5, PT ;  /* 0x000000050600720c */ /* 0x000fe20003f24270 */
[----:B------:R-:W-:Y:S01]  /*0d20*/  SHFL.DOWN PT, R2, R4, 0x10, R5 ;  /* 0x0a00000004027989 */ /* 0x000fe200000e0005 */
[----:B------:R-:W-:-:S03]  /*0d30*/  @!P0 SHF.R.U32.HI R6, RZ, 0x2, R0 ;  /* 0x00000002ff068819 */ /* 0x000fc60000011600 */
[----:B------:R0:W2:Y:S01]  /*0d40*/  SHFL.DOWN PT, R3, R7, 0x10, R5 ;  /* 0x0a00000007037989 */ /* 0x0000a200000e0005 */
[----:B------:R-:W-:Y:S02]  /*0d50*/  @!P0 LOP3.LUT R6, R6, 0xf8, RZ, 0xc0, !PT ;  /* 0x000000f806068812 */ /* 0x000fe400078ec0ff */
[----:B-1----:R-:W-:-:S05]  /*0d60*/  @!P0 LEA R9, R9, R8, 0x18 ;  /* 0x0000000809098211 */ /* 0x002fca00078ec0ff */
[----:B------:R-:W-:Y:S02]  /*0d70*/  @!P0 IMAD.IADD R9, R6, 0x1, R9 ;  /* 0x0000000106098824 */ /* 0x000fe400078e0209 */
[----:B0-----:R-:W-:-:S06]  /*0d80*/  IMAD.MOV.U32 R5, RZ, RZ, R7 ;  /* 0x000000ffff057224 */ /* 0x001fcc00078e0007 */
[----:B--2---:R-:W-:-:S06]  /*0d90*/  DSETP.GEU.AND P2, PT, R4, R2, PT ;  /* 0x000000020400722a */ /* 0x004fcc0003f4e000 */
[----:B------:R-:W-:Y:S02]  /*0da0*/  @!P1 FSEL R4, R2, R4, !P2 ;  /* 0x0000000402049208 */ /* 0x000fe40005000000 */
[----:B------:R-:W-:-:S03]  /*0db0*/  @!P1 FSEL R7, R3, R7, !P2 ;  /* 0x0000000703079208 */ /* 0x000fc60005000000 */
[----:B------:R-:W-:Y:S02]  /*0dc0*/  IMAD.MOV.U32 R2, RZ, RZ, R4 ;  /* 0x000000ffff027224 */ /* 0x000fe400078e0004 */
[----:B------:R-:W-:-:S05]  /*0dd0*/  IMAD.MOV.U32 R3, RZ, RZ, R7 ;  /* 0x000000ffff037224 */ /* 0x000fca00078e0007 */
[----:B------:R1:W-:Y:S01]  /*0de0*/  @!P0 STS.64 [R9+0x8], R2 ;  /* 0x0000080209008388 */ /* 0x0003e20000000a00 */
[----:B------:R-:W-:Y:S01]  /*0df0*/  BAR.SYNC.DEFER_BLOCKING 0x0 ;  /* 0x0000000000007b1d */ /* 0x000fe20000010000 */
[----:B------:R-:W-:-:S13]  /*0e00*/  ISETP.NE.AND P0, PT, R0, RZ, PT ;  /* 0x000000ff0000720c */ /* 0x000fda0003f05270 */
[----:B-1----:R-:W-:Y:S05]  /*0e10*/  @P0 BRA `(.L_x_69) ;  /* 0x00000030006c0947 */ /* 0x002fea0003800000 */
[----:B------:R-:W0:Y:S01]  /*0e20*/  S2UR UR5, SR_CgaCtaId ;  /* 0x00000000000579c3 */ /* 0x000e220000008800 */
[----:B------:R-:W-:Y:S01]  /*0e30*/  UMOV UR4, 0x400 ;  /* 0x0000040000047882 */ /* 0x000fe20000000000 */
[----:B------:R-:W-:Y:S02]  /*0e40*/  UISETP.GT.U32.AND UP0, UPT, UR12, 0x20, UPT ;  /* 0x000000200c00788c */ /* 0x000fe4000bf04070 */
[----:B------:R-:W-:-:S04]  /*0e50*/  UISETP.GT.U32.AND UP1, UPT, UR12, 0x40, UPT ;  /* 0x000000400c00788c */ /* 0x000fc8000bf24070 */
[----:B------:R-:W-:Y:S01]  /*0e60*/  PLOP3.LUT P3, PT, PT, PT, UP0, 0x80, 0x8 ;  /* 0x000000000008781c */ /* 0x000fe20003f6f008 */
[----:B------:R-:W-:Y:S01]  /*0e70*/  UISETP.GT.U32.AND UP0, UPT, UR12, 0x60, UPT ;  /* 0x000000600c00788c */ /* 0x000fe2000bf04070 */
[----:B------:R-:W-:Y:S01]  /*0e80*/  PLOP3.LUT P2, PT, PT, PT, UP1, 0x80, 0x8 ;  /* 0x000000000008781c */ /* 0x000fe20003f4f018 */
[----:B0-----:R-:W-:-:S09]  /*0e90*/  ULEA UR4, UR5, UR4, 0x18 ;  /* 0x0000000405047291 */ /* 0x001fd2000f8ec0ff */
[----:B------:R-:W0:Y:S04]  /*0ea0*/  LDS.128 R12, [UR4+0x10] ;  /* 0x00001004ff0c7984 */ /* 0x000e280008000c00 */
[----:B------:R-:W1:Y:S01]  /*0eb0*/  LDS.128 R4, [UR4+0x20] ;  /* 0x00002004ff047984 */ /* 0x000e620008000c00 */
[----:B0-----:R-:W-:-:S06]  /*0ec0*/  DSETP.GEU.AND P1, PT, R2, R12, PT ;  /* 0x0000000c0200722a */ /* 0x001fcc0003f2e000 */
[-C--:B------:R-:W-:Y:S02]  /*0ed0*/  FSEL R9, R12, R2.reuse, !P1 ;  /* 0x000000020c097208 */ /* 0x080fe40004800000 */
[-C--:B------:R-:W-:Y:S02]  /*0ee0*/  FSEL R11, R13, R3.reuse, !P1 ;  /* 0x000000030d0b7208 */ /* 0x080fe40004800000 */
[----:B------:R-:W-:Y:S02]  /*0ef0*/  FSEL R13, R9, R2, P3 ;  /* 0x00000002090d7208 */ /* 0x000fe40001800000 */
[----:B------:R-:W-:Y:S02]  /*0f00*/  FSEL R0, R11, R3, P3 ;  /* 0x000000030b007208 */ /* 0x000fe40001800000 */
[----:B------:R-:W-:Y:S01]  /*0f10*/  PLOP3.LUT P1, PT, PT, PT, UP0, 0x80, 0x8 ;  /* 0x000000000008781c */ /* 0x000fe20003f2f008 */
[----:B------:R-:W-:Y:S01]  /*0f20*/  IMAD.MOV.U32 R2, RZ, RZ, R13 ;  /* 0x000000ffff027224 */ /* 0x000fe200078e000d */
[----:B------:R-:W0:Y:S01]  /*0f30*/  LDS.128 R8, [UR4+0x30] ;  /* 0x00003004ff087984 */ /* 0x000e220008000c00 */
[----:B------:R-:W-:Y:S01]  /*0f40*/  IMAD.MOV.U32 R3, RZ, RZ, R0 ;  /* 0x000000ffff037224 */ /* 0x000fe200078e0000 */
[----:B------:R-:W-:-:S05]  /*0f50*/  UISETP.GT.U32.AND UP0, UPT, UR12, 0x80, UPT ;  /* 0x000000800c00788c */ /* 0x000fca000bf04070 */
[----:B------:R-:W-:-:S06]  /*0f60*/  DSETP.GEU.AND P3, PT, R2, R14, PT ;  /* 0x0000000e0200722a */ /* 0x000fcc0003f6e000 */
[----:B------:R-:W-:Y:S02]  /*0f70*/  @P2 FSEL R13, R14, R13, !P3 ;  /* 0x0000000d0e0d2208 */ /* 0x000fe40005800000 */
[----:B------:R-:W-:Y:S02]  /*0f80*/  @P2 FSEL R0, R15, R0, !P3 ;  /* 0x000000000f002208 */ /* 0x000fe40005800000 */
[----:B------:R-:W-:Y:S01]  /*0f90*/  PLOP3.LUT P2, PT, PT, PT, UP0, 0x80, 0x8 ;  /* 0x000000000008781c */ /* 0x000fe20003f4f008 */
[----:B------:R-:W-:Y:S01]  /*0fa0*/  IMAD.MOV.U32 R2, RZ, RZ, R13 ;  /* 0x000000ffff027224 */ /* 0x000fe200078e000d */
[----:B------:R-:W-:Y:S01]  /*0fb0*/  UISETP.GT.U32.AND UP0, UPT, UR12, 0xa0, UPT ;  /* 0x000000a00c00788c */ /* 0x000fe2000bf04070 */
[----:B------:R-:W-:-:S06]  /*0fc0*/  IMAD.MOV.U32 R3, RZ, RZ, R0 ;  /* 0x000000ffff037224 */ /* 0x000fcc00078e0000 */
[----:B-1----:R-:W-:Y:S01]  /*0fd0*/  DSETP.GEU.AND P3, PT, R2, R4, PT ;  /* 0x000000040200722a */ /* 0x002fe20003f6e000 */
[----:B------:R-:W1:Y:S05]  /*0fe0*/  LDS.64 R2, [UR4+0x40] ;  /* 0x00004004ff027984 */ /* 0x000e6a0008000a00 */
[----:B------:R-:W-:Y:S02]  /*0ff0*/  @P1 FSEL R13, R4, R13, !P3 ;  /* 0x0000000d040d1208 */ /* 0x000fe40005800000 */
[----:B------:R-:W-:Y:S02]  /*1000*/  @P1 FSEL R0, R5, R0, !P3 ;  /* 0x0000000005001208 */ /* 0x000fe40005800000 */
[----:B------:R-:W-:Y:S01]  /*1010*/  PLOP3.LUT P1, PT, PT, PT, UP0, 0x80, 0x8 ;  /* 0x000000000008781c */ /* 0x000fe20003f2f008 */
[----:B------:R-:W-:Y:S01]  /*1020*/  IMAD.MOV.U32 R4, RZ, RZ, R13 ;  /* 0x000000ffff047224 */ /* 0x000fe200078e000d */
[----:B------:R-:W-:Y:S01]  /*1030*/  UISETP.GT.U32.AND UP0, UPT, UR12, 0xc0, UPT ;  /* 0x000000c00c00788c */ /* 0x000fe2000bf04070 */
[----:B------:R-:W-:-:S06]  /*1040*/  IMAD.MOV.U32 R5, RZ, RZ, R0 ;  /* 0x000000ffff057224 */ /* 0x000fcc00078e0000 */
[----:B------:R-:W-:-:S06]  /*1050*/  DSETP.GEU.AND P3, PT, R4, R6, PT ;  /* 0x000000060400722a */ /* 0x000fcc0003f6e000 */
[----:B------:R-:W-:Y:S02]  /*1060*/  @P2 FSEL R13, R6, R13, !P3 ;  /* 0x0000000d060d2208 */ /* 0x000fe40005800000 */
[----:B------:R-:W-:Y:S02]  /*1070*/  @P2 FSEL R0, R7, R0, !P3 ;  /* 0x0000000007002208 */ /* 0x000fe40005800000 */
[----:B------:R-:W-:Y:S01]  /*1080*/  PLOP3.LUT P2, PT, PT, PT, UP0, 0x80, 0x8 ;  /* 0x000000000008781c */ /* 0x000fe20003f4f008 */
[----:B------:R-:W-:Y:S01]  /*1090*/  IMAD.MOV.U32 R4, RZ, RZ, R13 ;  /* 0x000000ffff047224 */ /* 0x000fe200078e000d */
[----:B------:R-:W-:Y:S01]  /*10a0*/  UISETP.GT.U32.AND UP0, UPT, UR12, 0xe0, UPT ;  /* 0x000000e00c00788c */ /* 0x000fe2000bf04070 */
[----:B------:R-:W-:-:S06]  /*10b0*/  IMAD.MOV.U32 R5, RZ, RZ, R0 ;  /* 0x000000ffff057224 */ /* 0x000fcc00078e0000 */
[----:B0-----:R-:W-:-:S06]  /*10c0*/  DSETP.GEU.AND P3, PT, R4, R8, PT ;  /* 0x000000080400722a */ /* 0x001fcc0003f6e000 */
[----:B------:R-:W-:Y:S02]  /*10d0*/  @P1 FSEL R13, R8, R13, !P3 ;  /* 0x0000000d080d1208 */ /* 0x000fe40005800000 */
[----:B------:R-:W-:Y:S02]  /*10e0*/  @P1 FSEL R0, R9, R0, !P3 ;  /* 0x0000000009001208 */ /* 0x000fe40005800000 */
[----:B------:R-:W-:Y:S01]  /*10f0*/  PLOP3.LUT P1, PT, PT, PT, UP0, 0x80, 0x8 ;  /* 0x000000000008781c */ /* 0x000fe20003f2f008 */
[----:B------:R-:W-:Y:S02]  /*1100*/  IMAD.MOV.U32 R4, RZ, RZ, R13 ;  /* 0x000000ffff047224 */ /* 0x000fe400078e000d */
[----:B------:R-:W-:-:S06]  /*1110*/  IMAD.MOV.U32 R5, RZ, RZ, R0 ;  /* 0x000000ffff057224 */ /* 0x000fcc00078e0000 */
[----:B------:R-:W-:-:S06]  /*1120*/  DSETP.GEU.AND P3, PT, R4, R10, PT ;  /* 0x0000000a0400722a */ /* 0x000fcc0003f6e000 */
[----:B------:R-:W-:Y:S02]  /*1130*/  @P2 FSEL R13, R10, R13, !P3 ;  /* 0x0000000d0a0d2208 */ /* 0x000fe40005800000 */
[----:B------:R-:W-:-:S03]  /*1140*/  @P2 FSEL R0, R11, R0, !P3 ;  /* 0x000000000b002208 */ /* 0x000fc60005800000 */
[----:B------:R-:W-:Y:S02]  /*1150*/  IMAD.MOV.U32 R4, RZ, RZ, R13 ;  /* 0x000000ffff047224 */ /* 0x000fe400078e000d */
[----:B------:R-:W-:-:S06]  /*1160*/  IMAD.MOV.U32 R5, RZ, RZ, R0 ;  /* 0x000000ffff057224 */ /* 0x000fcc00078e0000 */
[----:B-1----:R-:W-:-:S06]  /*1170*/  DSETP.GEU.AND P2, PT, R4, R2, PT ;  /* 0x000000020400722a */ /* 0x002fcc0003f4e000 */
[----:B------:R-:W-:Y:S02]  /*1180*/  @P1 FSEL R13, R2, R13, !P2 ;  /* 0x0000000d020d1208 */ /* 0x000fe40005000000 */
[----:B------:R-:W-:-:S03]  /*1190*/  @P1 FSEL R0, R3, R0, !P2 ;  /* 0x0000000003001208 */ /* 0x000fc60005000000 */
[----:B------:R-:W-:Y:S02]  /*11a0*/  IMAD.MOV.U32 R2, RZ, RZ, R13 ;  /* 0x000000ffff027224 */ /* 0x000fe400078e000d */
[----:B------:R-:W-:Y:S01]  /*11b0*/  IMAD.MOV.U32 R3, RZ, RZ, R0 ;  /* 0x000000ffff037224 */ /* 0x000fe200078e0000 */
[----:B------:R-:W-:Y:S06]  /*11c0*/  BRA `(.L_x_69) ;  /* 0x0000002c00807947 */ /* 0x000fec0003800000 */
.L_x_59:
[----:B------:R-:W0:Y:S01]  /*11d0*/  S2R R0, SR_TID.X ;  /* 0x0000000000007919 */ /* 0x000e220000002100 */
[----:B------:R-:W1:Y:S01]  /*11e0*/  LDC.64 R20, c[0x0][0x380] ;  /* 0x0000e000ff147b82 */ /* 0x000e620000000a00 */
[----:B------:R-:W-:Y:S02]  /*11f0*/  IMAD.U32 R3, RZ, RZ, UR16 ;  /* 0x00000010ff037e24 */ /* 0x000fe4000f8e00ff */
[----:B0-----:R-:W-:-:S04]  /*1200*/  IMAD.SHL.U32 R2, R0, 0x4, RZ ;  /* 0x0000000400027824 */ /* 0x001fc800078e00ff */
[----:B------:R-:W-:-:S04]  /*1210*/  IMAD R3, R3, 0x800, R2 ;  /* 0x0000080003037824 */ /* 0x000fc800078e0202 */
[----:B-1----:R-:W-:-:S05]  /*1220*/  IMAD.WIDE.U32 R20, R3, 0x8, R20 ;  /* 0x0000000803147825 */ /* 0x002fca00078e0014 */
[----:B------:R-:W2:Y:S04]  /*1230*/  LDG.E.128.CONSTANT R4, desc[UR10][R20.64] ;  /* 0x0000000a14047981 */ /* 0x000ea8000c1e9d00 */
[----:B------:R-:W3:Y:S04]  /*1240*/  LDG.E.128.CONSTANT R8, desc[UR10][R20.64+0x10] ;  /* 0x0000100a14087981 */ /* 0x000ee8000c1e9d00 */
[----:B------:R-:W4:Y:S04]  /*1250*/  LDG.E.128.CONSTANT R12, desc[UR10][R20.64+0x2000] ;  /* 0x0020000a140c7981 */ /* 0x000f28000c1e9d00 */
[----:B------:R-:W5:Y:S01]  /*1260*/  LDG.E.128.CONSTANT R16, desc[UR10][R20.64+0x2010] ;  /* 0x0020100a14107981 */ /* 0x000f62000c1e9d00 */
[----:B------:R-:W-:Y:S01]  /*1270*/  UISETP.GE.U32.AND UP0, UPT, UR12, UR5, UPT ;  /* 0x000000050c00728c */ /* 0x000fe2000bf06070 */
        /* <DEDUP_REMOVED lines=21> */
[----:B------:R-:W-:Y:S06]  /*13d0*/  BRA.U !UP0, `(.L_x_70) ;  /* 0x0000000508dc7547 */ /* 0x000fec000b800000 */
[----:B------:R-:W-:Y:S02]  /*13e0*/  ULEA UR6, UR16, UR5, 0xb ;  /* 0x0000000510067291 */ /* 0x000fe4000f8e58ff */
[----:B------:R-:W-:Y:S01]  /*13f0*/  UIADD3 UR14, UPT, UPT, UR8, -0x800, URZ ;  /* 0xfffff800080e7890 */ /* 0x000fe2000fffe0ff */
[----:B------:R-:W0:Y:S03]  /*1400*/  LDCU UR9, c[0x0][0x3a8] ;  /* 0x00007500ff0977ac */ /* 0x000e260008000800 */
[----:B------:R-:W-:Y:S01]  /*1410*/  VIADD R3, R0, UR6 ;  /* 0x0000000600037c36 */ /* 0x000fe20008000000 */
[----:B------:R-:W-:Y:S01]  /*1420*/  UISETP.GT.U32.AND UP0, UPT, UR6, UR14, UPT ;  /* 0x0000000e0600728c */ /* 0x000fe2000bf04070 */
[----:B------:R-:W1:Y:S01]  /*1430*/  LDCU.64 UR18, c[0x0][0x380] ;  /* 0x00007000ff1277ac */ /* 0x000e620008000a00 */
[----:B------:R-:W-:Y:S01]  /*1440*/  UIADD3 UR13, UPT, UPT, UR6, 0x100, URZ ;  /* 0x00000100060d7890 */ /* 0x000fe2000fffe0ff */
[----:B------:R-:W-:Y:S01]  /*1450*/  UMOV UR4, URZ ;  /* 0x000000ff00047c82 */ /* 0x000fe20008000000 */
[----:B------:R-:W-:-:S05]  /*1460*/  UMOV UR7, UR6 ;  /* 0x0000000600077c82 */ /* 0x000fca0008000000 */
[----:B------:R-:W-:Y:S05]  /*1470*/  BRA.U UP0, `(.L_x_71) ;  /* 0x0000000100a87547 */ /* 0x000fea000b800000 */
.L_x_72:
[----:B------:R-:W-:-:S05]  /*1480*/  IADD3 R4, P0, PT, R2, UR7, RZ ;  /* 0x0000000702047c10 */ /* 0x000fca000ff1e0ff */
[----:B------:R-:W-:Y:S01]  /*1490*/  IMAD.X R5, RZ, RZ, RZ, P0 ;  /* 0x000000ffff057224 */ /* 0x000fe200000e06ff */
[----:B-1----:R-:W-:-:S04]  /*14a0*/  LEA R22, P0, R4, UR18, 0x3 ;  /* 0x0000001204167c11 */ /* 0x002fc8000f8018ff */
[----:B------:R-:W-:-:S05]  /*14b0*/  LEA.HI.X R23, R4, UR19, R5, 0x3, P0 ;  /* 0x0000001304177c11 */ /* 0x000fca00080f1c05 */
[----:B------:R-:W2:Y:S04]  /*14c0*/  LDG.E.128.CONSTANT R4, desc[UR10][R22.64] ;  /* 0x0000000a16047981 */ /* 0x000ea8000c1e9d00 */
[----:B------:R-:W3:Y:S04]  /*14d0*/  LDG.E.128.CONSTANT R8, desc[UR10][R22.64+0x10] ;  /* 0x0000100a16087981 */ /* 0x000ee8000c1e9d00 */
[----:B------:R-:W4:Y:S04]  /*14e0*/  LDG.E.128.CONSTANT R12, desc[UR10][R22.64+0x2000] ;  /* 0x0020000a160c7981 */ /* 0x000f28000c1e9d00 */
[----:B------:R-:W5:Y:S01]  /*14f0*/  LDG.E.128.CONSTANT R16, desc[UR10][R22.64+0x2010] ;  /* 0x0020100a16107981 */ /* 0x000f62000c1e9d00 */
[----:B0-----:R-:W-:-:S02]  /*1500*/  UMOV UR8, UR9 ;  /* 0x0000000900087c82 */ /* 0x001fc40008000000 */
[----:B------:R-:W-:-:S04]  /*1510*/  UIADD3 UR15, UPT, UPT, -UR7, UR8, URZ ;  /* 0x00000008070f7290 */ /* 0x000fc8000fffe1ff */
[----:B------:R-:W-:Y:S01]  /*1520*/  UISETP.GE.U32.AND UP0, UPT, UR15, UR5, UPT ;  /* 0x000000050f00728c */ /* 0x000fe2000bf06070 */
        /* <DEDUP_REMOVED lines=25> */
[----:B------:R-:W-:Y:S02]  /*16c0*/  UIADD3 UR7, UPT, UPT, UR5, UR7, URZ ;  /* 0x0000000705077290 */ /* 0x000fe4000fffe0ff */
[----:B------:R-:W-:Y:S01]  /*16d0*/  VIADD R3, R3, UR5 ;  /* 0x0000000503037c36 */ /* 0x000fe20008000000 */
[----:B------:R-:W-:Y:S02]  /*16e0*/  UIADD3 UR4, UPT, UPT, UR4, 0x1, URZ ;  /* 0x0000000104047890 */ /* 0x000fe4000fffe0ff */
[----:B------:R-:W-:Y:S02]  /*16f0*/  UISETP.GT.U32.AND UP0, UPT, UR7, UR14, UPT ;  /* 0x0000000e0700728c */ /* 0x000fe4000bf04070 */
[----:B------:R-:W-:-:S07]  /*1700*/  UIADD3 UR13, UPT, UPT, UR5, UR13, URZ ;  /* 0x0000000d050d7290 */ /* 0x000fce000fffe0ff */
[----:B------:R-:W-:Y:S05]  /*1710*/  BRA.U !UP0, `(.L_x_72) ;  /* 0xfffffffd08587547 */ /* 0x000fea000b83ffff */
.L_x_71:
[----:B------:R-:W-:-:S09]  /*1720*/  UISETP.GE.U32.AND UP0, UPT, UR7, UR8, UPT ;  /* 0x000000080700728c */ /* 0x000fd2000bf06070 */
[----:B------:R-:W-:Y:S05]  /*1730*/  BRA.U UP0, `(.L_x_70) ;  /* 0x0000000500047547 */ /* 0x000fea000b800000 */
[----:B------:R-:W-:Y:S01]  /*1740*/  UIADD3 UR5, UPT, UPT, -UR7, UR8, URZ ;  /* 0x0000000807057290 */ /* 0x000fe2000fffe1ff */
[----:B------:R-:W-:Y:S05]  /*1750*/  BSSY.RECONVERGENT B1, `(.L_x_70) ;  /* 0x000003f000017945 */ /* 0x000fea0003800200 */
[----:B------:R-:W-:-:S13]  /*1760*/  ISETP.GE.AND P0, PT, R0, UR5, PT ;  /* 0x0000000500007c0c */ /* 0x000fda000bf06270 */
[----:B------:R-:W-:Y:S05]  /*1770*/  @P0 BRA `(.L_x_73) ;  /* 0x0000000000f00947 */ /* 0x000fea0003800000 */
[----:B------:R-:W2:Y:S01]  /*1780*/  LDC R5, c[0x0][0x3ac] ;  /* 0x0000eb00ff057b82 */ /* 0x000ea20000000800 */
[----:B------:R-:W-:Y:S01]  /*1790*/  LOP3.LUT R2, RZ, R0, RZ, 0x33, !PT ;  /* 0x00000000ff027212 */ /* 0x000fe200078e33ff */
[----:B------:R-:W-:Y:S01]  /*17a0*/  BSSY.RECONVERGENT B2, `(.L_x_74) ;  /* 0x0000019000027945 */ /* 0x000fe20003800200 */
[----:B------:R-:W-:-:S03]  /*17b0*/  IMAD.MOV.U32 R8, RZ, RZ, R0 ;  /* 0x000000ffff087224 */ /* 0x000fc600078e0000 */
[----:B------:R-:W-:-:S04]  /*17c0*/  VIADD R2, R2, UR8 ;  /* 0x0000000802027c36 */ /* 0x000fc80008000000 */
[C---:B------:R-:W-:Y:S01]  /*17d0*/  VIADD R4, R2.reuse, -UR6 ;  /* 0x8000000602047c36 */ /* 0x040fe20008000000 */
[C---:B------:R-:W-:Y:S02]  /*17e0*/  LOP3.LUT R6, R2.reuse, 0x300, RZ, 0xc0, !PT ;  /* 0x0000030002067812 */ /* 0x040fe400078ec0ff */
[----:B------:R-:W-:Y:S02]  /*17f0*/  LEA.HI R2, R2, 0x1, RZ, 0x18 ;  /* 0x0000000102027811 */ /* 0x000fe400078fc0ff */
[----:B------:R-:W-:Y:S01]  /*1800*/  ISETP.NE.AND P0, PT, R6, 0x300, PT ;  /* 0x000003000600780c */ /* 0x000fe20003f05270 */
[----:B--2---:R-:W-:-:S04]  /*1810*/  IMAD R5, R5, UR4, RZ ;  /* 0x0000000405057c24 */ /* 0x004fc8000f8e02ff */
[----:B------:R-:W-:-:S05]  /*1820*/  IMAD R4, R5, -0x800, R4 ;  /* 0xfffff80005047824 */ /* 0x000fca00078e0204 */
[----:B------:R-:W-:-:S03]  /*1830*/  ISETP.GE.U32.AND P2, PT, R4, 0x300, PT ;  /* 0x000003000400780c */ /* 0x000fc60003f46070 */
[----:B------:R-:W-:Y:S10]  /*1840*/  @!P0 BRA `(.L_x_75) ;  /* 0x0000000000388947 */ /* 0x000ff40003800000 */
[----:B------:R-:W2:Y:S01]  /*1850*/  LDC.64 R6, c[0x0][0x380] ;  /* 0x0000e000ff067b82 */ /* 0x000ea20000000a00 */
[----:B------:R-:W-:Y:S01]  /*1860*/  LOP3.LUT R2, R2, 0x3, RZ, 0xc0, !PT ;  /* 0x0000000302027812 */ /* 0x000fe200078ec0ff */
[----:B------:R-:W-:-:S04]  /*1870*/  IMAD.MOV.U32 R8, RZ, RZ, R0 ;  /* 0x000000ffff087224 */ /* 0x000fc800078e0000 */
[----:B------:R-:W-:-:S07]  /*1880*/  IMAD.MOV R2, RZ, RZ, -R2 ;  /* 0x000000ffff027224 */ /* 0x000fce00078e0a02 */
.L_x_76:
[----:B--2---:R-:W-:-:S06]  /*1890*/  IMAD.WIDE.U32 R4, R3, 0x8, R6 ;  /* 0x0000000803047825 */ /* 0x004fcc00078e0006 */
        /* <DEDUP_REMOVED lines=9> */
.L_x_75:
[----:B01----:R-:W-:Y:S05]  /*1930*/  BSYNC.RECONVERGENT B2 ;  /* 0x0000000000027941 */ /* 0x003fea0003800200 */
.L_x_74:
[----:B------:R-:W-:Y:S05]  /*1940*/  @!P2 BRA `(.L_x_73) ;  /* 0x00000000007ca947 */ /* 0x000fea0003800000 */
[----:B------:R-:W0:Y:S01]  /*1950*/  LDC.64 R2, c[0x0][0x380] ;  /* 0x0000e000ff027b82 */ /* 0x000e220000000a00 */
[C---:B------:R-:W-:Y:S02]  /*1960*/  VIADD R4, R8.reuse, 0x200 ;  /* 0x0000020008047836 */ /* 0x040fe40000000000 */
[----:B------:R-:W-:-:S07]  /*1970*/  VIADD R5, R8, UR13 ;  /* 0x0000000d08057c36 */ /* 0x000fce0008000000 */
.L_x_77:
[----:B------:R-:W-:-:S04]  /*1980*/  VIADD R7, R5, 0xffffff00 ;  /* 0xffffff0005077836 */ /* 0x000fc80000000000 */
[----:B0-----:R-:W-:-:S06]  /*1990*/  IMAD.WIDE.U32 R6, R7, 0x8, R2 ;  /* 0x0000000807067825 */ /* 0x001fcc00078e0002 */
[----:B------:R-:W2:Y:S01]  /*19a0*/  LDG.E.64.CONSTANT R6, desc[UR10][R6.64] ;  /* 0x0000000a06067981 */ /* 0x000ea2000c1e9b00 */
[----:B------:R-:W-:-:S04]  /*19b0*/  IMAD.WIDE.U32 R8, R5, 0x8, R2 ;  /* 0x0000000805087825 */ /* 0x000fc800078e0002 */
[----:B------:R-:W-:Y:S02]  /*19c0*/  VIADD R11, R5, 0x100 ;  /* 0x00000100050b7836 */ /* 0x000fe40000000000 */
[----:B------:R-:W3:Y:S02]  /*19d0*/  LDG.E.64.CONSTANT R8, desc[UR10][R8.64] ;  /* 0x0000000a08087981 */ /* 0x000ee4000c1e9b00 */
[----:B------:R-:W-:-:S04]  /*19e0*/  IMAD.WIDE.U32 R10, R11, 0x8, R2 ;  /* 0x000000080b0a7825 */ /* 0x000fc800078e0002 */
[----:B------:R-:W-:Y:S02]  /*19f0*/  VIADD R13, R5, 0x200 ;  /* 0x00000200050d7836 */ /* 0x000fe40000000000 */
[----:B------:R-:W4:Y:S02]  /*1a00*/  LDG.E.64.CONSTANT R10, desc[UR10][R10.64] ;  /* 0x0000000a0a0a7981 */ /* 0x000f24000c1e9b00 */
[----:B------:R-:W-:-:S06]  /*1a10*/  IMAD.WIDE.U32 R12, R13, 0x8, R2 ;  /* 0x000000080d0c7825 */ /* 0x000fcc00078e0002 */
[----:B------:R-:W5:Y:S01]  /*1a20*/  LDG.E.64.CONSTANT R12, desc[UR10][R12.64] ;  /* 0x0000000a0c0c7981 */ /* 0x000f62000c1e9b00 */
[----:B------:R-:W-:Y:S01]  /*1a30*/  VIADD R5, R5, 0x400 ;  /* 0x0000040005057836 */ /* 0x000fe20000000000 */
[----:B--2---:R-:W-:-:S06]  /*1a40*/  DSETP.GEU.AND P0, PT, R20, R6, PT ;  /* 0x000000061400722a */ /* 0x004fcc0003f0e000 */
[----:B------:R-:W-:Y:S02]  /*1a50*/  FSEL R14, R6, R20, !P0 ;  /* 0x00000014060e7208 */ /* 0x000fe40004000000 */
[----:B------:R-:W-:-:S06]  /*1a60*/  FSEL R15, R7, R21, !P0 ;  /* 0x00000015070f7208 */ /* 0x000fcc0004000000 */
[----:B---3--:R-:W-:-:S06]  /*1a70*/  DSETP.GEU.AND P0, PT, R14, R8, PT ;  /* 0x000000080e00722a */ /* 0x008fcc0003f0e000 */
[----:B------:R-:W-:Y:S01]  /*1a80*/  FSEL R6, R8, R14, !P0 ;  /* 0x0000000e08067208 */ /* 0x000fe20004000000 */
[C---:B------:R-:W-:Y:S01]  /*1a90*/  VIADD R8, R4.reuse, 0x200 ;  /* 0x0000020004087836 */ /* 0x040fe20000000000 */
[----:B------:R-:W-:Y:S01]  /*1aa0*/  FSEL R7, R9, R15, !P0 ;  /* 0x0000000f09077208 */ /* 0x000fe20004000000 */
[----:B------:R-:W-:-:S05]  /*1ab0*/  VIADD R4, R4, 0x400 ;  /* 0x0000040004047836 */ /* 0x000fca0000000000 */
[----:B----4-:R-:W-:-:S06]  /*1ac0*/  DSETP.GEU.AND P0, PT, R6, R10, PT ;  /* 0x0000000a0600722a */ /* 0x010fcc0003f0e000 */
[----:B------:R-:W-:Y:S02]  /*1ad0*/  FSEL R6, R10, R6, !P0 ;  /* 0x000000060a067208 */ /* 0x000fe40004000000 */
[----:B------:R-:W-:-:S06]  /*1ae0*/  FSEL R7, R11, R7, !P0 ;  /* 0x000000070b077208 */ /* 0x000fcc0004000000 */
[----:B-----5:R-:W-:-:S06]  /*1af0*/  DSETP.GEU.AND P0, PT, R6, R12, PT ;  /* 0x0000000c0600722a */ /* 0x020fcc0003f0e000 */
[----:B------:R-:W-:Y:S02]  /*1b00*/  FSEL R20, R12, R6, !P0 ;  /* 0x000000060c147208 */ /* 0x000fe40004000000 */
[----:B------:R-:W-:Y:S02]  /*1b10*/  FSEL R21, R13, R7, !P0 ;  /* 0x000000070d157208 */ /* 0x000fe40004000000 */
[----:B------:R-:W-:-:S13]  /*1b20*/  ISETP.GE.AND P0, PT, R8, UR5, PT ;  /* 0x0000000508007c0c */ /* 0x000fda000bf06270 */
[----:B------:R-:W-:Y:S05]  /*1b30*/  @!P0 BRA `(.L_x_77) ;  /* 0xfffffffc00908947 */ /* 0x000fea000383ffff */
.L_x_73:
[----:B01----:R-:W-:Y:S05]  /*1b40*/  BSYNC.RECONVERGENT B1 ;  /* 0x0000000000017941 */ /* 0x003fea0003800200 */
.L_x_70:
[----:B------:R-:W2:Y:S01]  /*1b50*/  S2R R7, SR_LANEID ;  /* 0x0000000000077919 */ /* 0x000ea20000000000 */
[----:B------:R-:W-:Y:S04]  /*1b60*/  SHFL.DOWN PT, R2, R20, 0x1, 0x1f ;  /* 0x08201f0014027f89 */ /* 0x000fe800000e0000 */
[----:B------:R-:W3:Y:S02]  /*1b70*/  SHFL.DOWN PT, R3, R21, 0x1, 0x1f ;  /* 0x08201f0015037f89 */ /* 0x000ee400000e0000 */
[----:B---3--:R-:W-:Y:S01]  /*1b80*/  DSETP.GEU.AND P0, PT, R20, R2, PT ;  /* 0x000000021400722a */ /* 0x008fe20003f0e000 */
[C---:B--2---:R-:W-:Y:S02]  /*1b90*/  ISETP.GT.AND P1, PT, R7.reuse, 0x1e, PT ;  /* 0x0000001e0700780c */ /* 0x044fe40003f24270 */
        /* <DEDUP_REMOVED lines=9> */
[----:B------:R-:W2:Y:S03]  /*1c30*/  SHFL.DOWN PT, R5, R3, 0x2, 0x1f ;  /* 0x08401f0003057f89 */ /* 0x000ea600000e0000 */
[----:B------:R-:W-:Y:S01]  /*1c40*/  @!P2 LOP3.LUT R6, R6, 0xf8, RZ, 0xc0, !PT ;  /* 0x000000f80606a812 */ /* 0x000fe200078ec0ff */
[----:B------:R-:W3:Y:S01]  /*1c50*/  @!P2 S2R R9, SR_CgaCtaId ;  /* 0x000000000009a919 */ /* 0x000ee20000008800 */
[----:B--2---:R-:W-:-:S06]  /*1c60*/  DSETP.GEU.AND P0, PT, R2, R4, PT ;  /* 0x000000040200722a */ /* 0x004fcc0003f0e000 */
[----:B------:R-:W-:Y:S02]  /*1c70*/  @!P1 FSEL R2, R4, R2, !P0 ;  /* 0x0000000204029208 */ /* 0x000fe40004000000 */
[----:B------:R-:W-:Y:S02]  /*1c80*/  @!P1 FSEL R3, R5, R3, !P0 ;  /* 0x0000000305039208 */ /* 0x000fe40004000000 */
[----:B------:R-:W-:Y:S01]  /*1c90*/  ISETP.GT.AND P1, PT, R7, 0x1b, PT ;  /* 0x0000001b0700780c */ /* 0x000fe20003f24270 */
[----:B------:R-:W-:Y:S01]  /*1ca0*/  SHFL.DOWN PT, R4, R2, 0x4, 0x1f ;  /* 0x08801f0002047f89 */ /* 0x000fe200000e0000 */
[----:B---3--:R-:W-:-:S03]  /*1cb0*/  @!P2 LEA R9, R9, R8, 0x18 ;  /* 0x000000080909a211 */ /* 0x008fc600078ec0ff */
[----:B------:R-:W2:Y:S02]  /*1cc0*/  SHFL.DOWN PT, R5, R3, 0x4, 0x1f ;  /* 0x08801f0003057f89 */ /* 0x000ea400000e0000 */
[----:B------:R-:W-:Y:S01]  /*1cd0*/  @!P2 IMAD.IADD R9, R6, 0x1, R9 ;  /* 0x000000010609a824 */ /* 0x000fe200078e0209 */
[----:B--2---:R-:W-:-:S06]  /*1ce0*/  DSETP.GEU.AND P0, PT, R2, R4, PT ;  /* 0x000000040200722a */ /* 0x004fcc0003f0e000 */
[----:B------:R-:W-:Y:S02]  /*1cf0*/  @!P1 FSEL R2, R4, R2, !P0 ;  /* 0x0000000204029208 */ /* 0x000fe40004000000 */
[----:B------:R-:W-:Y:S02]  /*1d00*/  @!P1 FSEL R3, R5, R3, !P0 ;  /* 0x0000000305039208 */ /* 0x000fe40004000000 */
[----:B------:R-:W-:Y:S01]  /*1d10*/  ISETP.GT.AND P1, PT, R7, 0x17, PT ;  /* 0x000000170700780c */ /* 0x000fe20003f24270 */
[----:B------:R-:W-:Y:S04]  /*1d20*/  SHFL.DOWN PT, R4, R2, 0x8, 0x1f ;  /* 0x09001f0002047f89 */ /* 0x000fe800000e0000 */
[----:B------:R-:W2:Y:S02]  /*1d30*/  SHFL.DOWN PT, R5, R3, 0x8, 0x1f ;  /* 0x09001f0003057f89 */ /* 0x000ea400000e0000 */
[----:B--2---:R-:W-:-:S06]  /*1d40*/  DSETP.GEU.AND P0, PT, R2, R4, PT ;  /* 0x000000040200722a */ /* 0x004fcc0003f0e000 */
[----:B------:R-:W-:Y:S02]  /*1d50*/  @!P1 FSEL R2, R4, R2, !P0 ;  /* 0x0000000204029208 */ /* 0x000fe40004000000 */
[----:B------:R-:W-:Y:S02]  /*1d60*/  @!P1 FSEL R3, R5, R3, !P0 ;  /* 0x0000000305039208 */ /* 0x000fe40004000000 */
[----:B------:R-:W-:Y:S01]  /*1d70*/  ISETP.GT.AND P1, PT, R7, 0xf, PT ;  /* 0x0000000f0700780c */ /* 0x000fe20003f24270 */
[----:B------:R-:W-:Y:S04]  /*1d80*/  SHFL.DOWN PT, R4, R2, 0x10, 0x1f ;  /* 0x0a001f0002047f89 */ /* 0x000fe800000e0000 */
[----:B------:R-:W2:Y:S02]  /*1d90*/  SHFL.DOWN PT, R5, R3, 0x10, 0x1f ;  /* 0x0a001f0003057f89 */ /* 0x000ea400000e0000 */
[----:B--2---:R-:W-:-:S06]  /*1da0*/  DSETP.GEU.AND P0, PT, R2, R4, PT ;  /* 0x000000040200722a */ /* 0x004fcc0003f0e000 */
        /* <DEDUP_REMOVED lines=8> */
[----:B------:R-:W3:Y:S01]  /*1e30*/  S2UR UR5, SR_CgaCtaId ;  /* 0x00000000000579c3 */ /* 0x000ee20000008800 */
[----:B------:R-:W-:Y:S02]  /*1e40*/  UMOV UR4, 0x400 ;  /* 0x0000040000047882 */ /* 0x000fe40000000000 */
[----:B---3--:R-:W-:-:S09]  /*1e50*/  ULEA UR4, UR5, UR4, 0x18 ;  /* 0x0000000405047291 */ /* 0x008fd2000f8ec0ff */
[----:B------:R-:W3:Y:S04]  /*1e60*/  LDS.128 R12, [UR4+0x10] ;  /* 0x00001004ff0c7984 */ /* 0x000ee80008000c00 */
[----:B--2---:R-:W2:Y:S04]  /*1e70*/  LDS.128 R4, [UR4+0x20] ;  /* 0x00002004ff047984 */ /* 0x004ea80008000c00 */
[----:B------:R-:W4:Y:S01]  /*1e80*/  LDS.128 R8, [UR4+0x30] ;  /* 0x00003004ff087984 */ /* 0x000f220008000c00 */
[----:B---3--:R-:W-:-:S06]  /*1e90*/  DSETP.GEU.AND P1, PT, R2, R12, PT ;  /* 0x0000000c0200722a */ /* 0x008fcc0003f2e000 */
[----:B------:R-:W-:Y:S02]  /*1ea0*/  FSEL R2, R12, R2, !P1 ;  /* 0x000000020c027208 */ /* 0x000fe40004800000 */
[----:B------:R-:W-:-:S06]  /*1eb0*/  FSEL R3, R13, R3, !P1 ;  /* 0x000000030d037208 */ /* 0x000fcc0004800000 */
[----:B------:R-:W-:-:S06]  /*1ec0*/  DSETP.GEU.AND P1, PT, R2, R14, PT ;  /* 0x0000000e0200722a */ /* 0x000fcc0003f2e000 */
[----:B------:R-:W-:Y:S02]  /*1ed0*/  FSEL R2, R14, R2, !P1 ;  /* 0x000000020e027208 */ /* 0x000fe40004800000 */
[----:B------:R-:W-:-:S06]  /*1ee0*/  FSEL R3, R15, R3, !P1 ;  /* 0x000000030f037208 */ /* 0x000fcc0004800000 */
[----:B--2---:R-:W-:-:S06]  /*1ef0*/  DSETP.GEU.AND P1, PT, R2, R4, PT ;  /* 0x000000040200722a */ /* 0x004fcc0003f2e000 */
[----:B------:R-:W-:Y:S02]  /*1f00*/  FSEL R4, R4, R2, !P1 ;  /* 0x0000000204047208 */ /* 0x000fe40004800000 */
[----:B------:R-:W-:Y:S02]  /*1f10*/  FSEL R5, R5, R3, !P1 ;  /* 0x0000000305057208 */ /* 0x000fe40004800000 */
[----:B------:R-:W2:Y:S04]  /*1f20*/  LDS.64 R2, [UR4+0x40] ;  /* 0x00004004ff027984 */ /* 0x000ea80008000a00 */
        /* <DEDUP_REMOVED lines=9> */
[----:B--2---:R-:W-:-:S06]  /*1fc0*/  DSETP.GEU.AND P1, PT, R4, R2, PT ;  /* 0x000000020400722a */ /* 0x004fcc0003f2e000 */
[----:B------:R-:W-:Y:S02]  /*1fd0*/  FSEL R2, R2, R4, !P1 ;  /* 0x0000000402027208 */ /* 0x000fe40004800000 */
[----:B------:R-:W-:Y:S01]  /*1fe0*/  FSEL R3, R3, R5, !P1 ;  /* 0x0000000503037208 */ /* 0x000fe20004800000 */
[----:B------:R-:W-:Y:S06]  /*1ff0*/  BRA `(.L_x_69) ;  /* 0x0000001c00f47947 */ /* 0x000fec0003800000 */
.L_x_58:
        /* <DEDUP_REMOVED lines=16> */
.L_x_80:
[----:B------:R-:W-:Y:S05]  /*2100*/  BSYNC.RECONVERGENT B1 ;  /* 0x0000000000017941 */ /* 0x000fea0003800200 */
.L_x_79:
        /* <DEDUP_REMOVED lines=18> */
.L_x_85:
        /* <DEDUP_REMOVED lines=10> */
.L_x_84:
[----:B------:R-:W-:Y:S05]  /*22d0*/  BSYNC.RECONVERGENT B2 ;  /* 0x0000000000027941 */ /* 0x000fea0003800200 */
.L_x_83:
[----:B------:R-:W-:Y:S05]  /*22e0*/  @!P2 BRA `(.L_x_82) ;  /* 0x000000000080a947 */ /* 0x000fea0003800000 */
[----:B------:R-:W0:Y:S01]  /*22f0*/  LDC.64 R4, c[0x0][0x380] ;  /* 0x0000e000ff047b82 */ /* 0x000e220000000a00 */
[----:B------:R-:W-:Y:S02]  /*2300*/  IMAD.U32 R7, RZ, RZ, UR16 ;  /* 0x00000010ff077e24 */ /* 0x000fe4000f8e00ff */
[----:B------:R-:W-:Y:S02]  /*2310*/  VIADD R6, R8, 0x200 ;  /* 0x0000020008067836 */ /* 0x000fe40000000000 */
[----:B------:R-:W-:-:S07]  /*2320*/  IMAD R7, R7, 0x800, R8 ;  /* 0x0000080007077824 */ /* 0x000fce00078e0208 */
.L_x_86:
        /* <DEDUP_REMOVED lines=28> */
.L_x_82:
[----:B------:R-:W-:Y:S05]  /*24f0*/  BSYNC.RECONVERGENT B1 ;  /* 0x0000000000017941 */ /* 0x000fea0003800200 */
.L_x_81:
        /* <DEDUP_REMOVED lines=45> */
[----:B------:R-:W-:-:S03]  /*27d0*/  FSEL R5, R5, R3, P1 ;  /* 0x0000000305057208 */ /* 0x000fc60000800000 */
[----:B0-----:R-:W-:Y:S02]  /*27e0*/  IMAD.MOV.U32 R2, RZ, RZ, R4 ;  /* 0x000000ffff027224 */ /* 0x001fe400078e0004 */
[----:B------:R-:W-:Y:S01]  /*27f0*/  IMAD.MOV.U32 R3, RZ, RZ, R5 ;  /* 0x000000ffff037224 */ /* 0x000fe200078e0005 */
[----:B------:R-:W-:Y:S06]  /*2800*/  BAR.SYNC.DEFER_BLOCKING 0x0 ;  /* 0x0000000000007b1d */ /* 0x000fec0000010000 */
[----:B------:R-:W-:Y:S05]  /*2810*/  @P0 BRA `(.L_x_69) ;  /* 0x0000001400ec0947 */ /* 0x000fea0003800000 */
[----:B------:R-:W0:Y:S01]  /*2820*/  S2UR UR5, SR_CgaCtaId ;  /* 0x00000000000579c3 */ /* 0x000e220000008800 */
[----:B------:R-:W-:Y:S02]  /*2830*/  UMOV UR4, 0x400 ;  /* 0x0000040000047882 */ /* 0x000fe40000000000 */
[----:B0-----:R-:W-:-:S09]  /*2840*/  ULEA UR4, UR5, UR4, 0x18 ;  /* 0x0000000405047291 */ /* 0x001fd2000f8ec0ff */
[----:B------:R-:W0:Y:S04]  /*2850*/  LDS.128 R12, [UR4+0x10] ;  /* 0x00001004ff0c7984 */ /* 0x000e280008000c00 */
[----:B------:R-:W1:Y:S04]  /*2860*/  LDS.128 R4, [UR4+0x20] ;  /* 0x00002004ff047984 */ /* 0x000e680008000c00 */
        /* <DEDUP_REMOVED lines=24> */
.L_x_87:
        /* <DEDUP_REMOVED lines=36> */
[----:B------:R-:W-:Y:S01]  /*2c30*/  VIADD R10, R10, 0x10 ;  /* 0x000000100a0a7836 */ /* 0x000fe20000000000 */
[----:B------:R-:W0:Y:S11]  /*2c40*/  SHFL.DOWN PT, R3, R7, 0x8, R5 ;  /* 0x0900000007037989 */ /* 0x000e3600000e0005 */
[----:B------:R-:W1:Y:S01]  /*2c50*/  @!P0 S2R R9, SR_CgaCtaId ;  /* 0x0000000000098919 */ /* 0x000e620000008800 */
[----:B------:R-:W-:Y:S01]  /*2c60*/  @!P0 MOV R8, 0x400 ;  /* 0x0000040000088802 */ /* 0x000fe20000000f00 */
[----:B0-----:R-:W-:Y:S01]  /*2c70*/  DSETP.GEU.AND P1, PT, R6, R2, PT ;  /* 0x000000020600722a */ /* 0x001fe20003f2e000 */
[----:B------:R-:W-:-:S05]  /*2c80*/  @!P0 SHF.R.U32.HI R6, RZ, 0x2, R0 ;  /* 0x00000002ff068819 */ /* 0x000fca0000011600 */
[----:B------:R-:W-:Y:S02]  /*2c90*/  @!P2 FSEL R4, R2, R4, !P1 ;  /* 0x000000040204a208 */ /* 0x000fe40004800000 */
[----:B------:R-:W-:Y:S02]  /*2ca0*/  @!P2 FSEL R7, R3, R7, !P1 ;  /* 0x000000070307a208 */ /* 0x000fe40004800000 */
[----:B------:R-:W-:Y:S01]  /*2cb0*/  ISETP.GT.AND P2, PT, R10, R5, PT ;  /* 0x000000050a00720c */ /* 0x000fe20003f44270 */
[----:B------:R-:W-:Y:S01]  /*2cc0*/  SHFL.DOWN PT, R2, R4, 0x10, R5 ;  /* 0x0a00000004027989 */ /* 0x000fe200000e0005 */
[----:B------:R-:W-:-:S03]  /*2cd0*/  @!P0 LOP3.LUT R6, R6, 0xf8, RZ, 0xc0, !PT ;  /* 0x000000f806068812 */ /* 0x000fc600078ec0ff */
[----:B------:R0:W2:Y:S01]  /*2ce0*/  SHFL.DOWN PT, R3, R7, 0x10, R5 ;  /* 0x0a00000007037989 */ /* 0x0000a200000e0005 */
        /* <DEDUP_REMOVED lines=11> */
[----:B0-----:R-:W-:Y:S05]  /*2da0*/  @P0 BRA `(.L_x_69) ;  /* 0x0000001000880947 */ /* 0x001fea0003800000 */
        /* <DEDUP_REMOVED lines=59> */
.L_x_78:
[----:B------:R-:W0:Y:S01]  /*3160*/  S2R R0, SR_TID.X ;  /* 0x0000000000007919 */ /* 0x000e220000002100 */
[----:B------:R-:W1:Y:S01]  /*3170*/  LDCU.64 UR8, c[0x0][0x380] ;  /* 0x00007000ff0877ac */ /* 0x000e620008000a00 */
[----:B------:R-:W-:Y:S02]  /*3180*/  IMAD.U32 R19, RZ, RZ, UR16 ;  /* 0x00000010ff137e24 */ /* 0x000fe4000f8e00ff */
[----:B-1----:R-:W-:Y:S02]  /*3190*/  IMAD.U32 R2, RZ, RZ, UR8 ;  /* 0x00000008ff027e24 */ /* 0x002fe4000f8e00ff */
[----:B------:R-:W-:Y:S02]  /*31a0*/  IMAD.U32 R3, RZ, RZ, UR9 ;  /* 0x00000009ff037e24 */ /* 0x000fe4000f8e00ff */
[----:B0-----:R-:W-:-:S04]  /*31b0*/  IMAD R19, R19, 0x800, R0 ;  /* 0x0000080013137824 */ /* 0x001fc800078e0200 */
[----:B------:R-:W-:-:S05]  /*31c0*/  IMAD.WIDE.U32 R18, R19, 0x8, R2 ;  /* 0x0000000813127825 */ /* 0x000fca00078e0002 */
        /* <DEDUP_REMOVED lines=8> */
[----:B------:R-:W-:Y:S01]  /*3250*/  UISETP.GE.U32.AND UP0, UPT, UR13, UR5, UPT ;  /* 0x000000050d00728c */ /* 0x000fe2000bf06070 */
        /* <DEDUP_REMOVED lines=21> */
[----:B------:R-:W-:Y:S06]  /*33b0*/  BRA.U !UP0, `(.L_x_88) ;  /* 0x0000000508dc7547 */ /* 0x000fec000b800000 */
[----:B------:R-:W-:Y:S02]  /*33c0*/  ULEA UR8, UR16, UR5, 0xb ;  /* 0x0000000510087291 */ /* 0x000fe4000f8e58ff */
[----:B------:R-:W-:Y:S02]  /*33d0*/  UIADD3 UR14, UPT, UPT, UR7, -0x800, URZ ;  /* 0xfffff800070e7890 */ /* 0x000fe4000fffe0ff */
[----:B------:R-:W-:Y:S02]  /*33e0*/  UIADD3 UR9, UPT, UPT, UR8, 0x100, URZ ;  /* 0x0000010008097890 */ /* 0x000fe4000fffe0ff */
[----:B------:R-:W-:Y:S02]  /*33f0*/  UISETP.GT.U32.AND UP0, UPT, UR8, UR14, UPT ;  /* 0x0000000e0800728c */ /* 0x000fe4000bf04070 */
[----:B------:R-:W-:Y:S01]  /*3400*/  VIADD R7, R0, UR8 ;  /* 0x0000000800077c36 */ /* 0x000fe20008000000 */
[----:B------:R-:W-:Y:S01]  /*3410*/  UMOV UR4, URZ ;  /* 0x000000ff00047c82 */ /* 0x000fe20008000000 */
[----:B------:R-:W-:-:S05]  /*3420*/  UMOV UR6, UR8 ;  /* 0x0000000800067c82 */ /* 0x000fca0008000000 */
[----:B------:R-:W-:Y:S05]  /*3430*/  BRA.U UP0, `(.L_x_89) ;  /* 0x0000000100b87547 */ /* 0x000fea000b800000 */
[----:B------:R-:W0:Y:S01]  /*3440*/  LDC.64 R2, c[0x0][0x380] ;  /* 0x0000e000ff027b82 */ /* 0x000e220000000a00 */
[----:B------:R-:W1:Y:S01]  /*3450*/  LDCU UR7, c[0x0][0x3a8] ;  /* 0x00007500ff0777ac */ /* 0x000e620008000800 */
[----:B------:R-:W-:Y:S01]  /*3460*/  NOP ;  /* 0x0000000000007918 */ /* 0x000fe20000000000 */
.L_x_90:
[----:B------:R-:W-:-:S04]  /*3470*/  VIADD R23, R0, UR6 ;  /* 0x0000000600177c36 */ /* 0x000fc80008000000 */
[----:B0-----:R-:W-:-:S05]  /*3480*/  IMAD.WIDE.U32 R22, R23, 0x8, R2 ;  /* 0x0000000817167825 */ /* 0x001fca00078e0002 */
[----:B------:R-:W2:Y:S04]  /*3490*/  LDG.E.64.CONSTANT R24, desc[UR10][R22.64] ;  /* 0x0000000a16187981 */ /* 0x000ea8000c1e9b00 */
[----:B------:R-:W3:Y:S04]  /*34a0*/  LDG.E.64.CONSTANT R18, desc[UR10][R22.64+0x800] ;  /* 0x0008000a16127981 */ /* 0x000ee8000c1e9b00 */
[----:B------:R-:W4:Y:S04]  /*34b0*/  LDG.E.64.CONSTANT R16, desc[UR10][R22.64+0x1000] ;  /* 0x0010000a16107981 */ /* 0x000f28000c1e9b00 */
[----:B------:R-:W5:Y:S04]  /*34c0*/  LDG.E.64.CONSTANT R14, desc[UR10][R22.64+0x1800] ;  /* 0x0018000a160e7981 */ /* 0x000f68000c1e9b00 */
[----:B------:R-:W5:Y:S04]  /*34d0*/  LDG.E.64.CONSTANT R12, desc[UR10][R22.64+0x2000] ;  /* 0x0020000a160c7981 */ /* 0x000f68000c1e9b00 */
[----:B------:R-:W5:Y:S04]  /*34e0*/  LDG.E.64.CONSTANT R10, desc[UR10][R22.64+0x2800] ;  /* 0x0028000a160a7981 */ /* 0x000f68000c1e9b00 */
[----:B------:R-:W5:Y:S04]  /*34f0*/  LDG.E.64.CONSTANT R8, desc[UR10][R22.64+0x3000] ;  /* 0x0030000a16087981 */ /* 0x000f68000c1e9b00 */
[----:B------:R-:W5:Y:S01]  /*3500*/  LDG.E.64.CONSTANT R20, desc[UR10][R22.64+0x3800] ;  /* 0x0038000a16147981 */ /* 0x000f62000c1e9b00 */
[----:B-1----:R-:W-:-:S04]  /*3510*/  UIADD3 UR12, UPT, UPT, -UR6, UR7, URZ ;  /* 0x00000007060c7290 */ /* 0x002fc8000fffe1ff */
        /* <DEDUP_REMOVED lines=32> */
.L_x_89:
[----:B------:R-:W-:-:S09]  /*3720*/  UISETP.GE.U32.AND UP0, UPT, UR6, UR7, UPT ;  /* 0x000000070600728c */ /* 0x000fd2000bf06070 */
[----:B------:R-:W-:Y:S05]  /*3730*/  BRA.U UP0, `(.L_x_88) ;  /* 0x0000000100fc7547 */ /* 0x000fea000b800000 */
[----:B------:R-:W-:Y:S01]  /*3740*/  UIADD3 UR5, UPT, UPT, -UR6, UR7, URZ ;  /* 0x0000000706057290 */ /* 0x000fe2000fffe1ff */
[----:B------:R-:W-:Y:S05]  /*3750*/  BSSY.RECONVERGENT B1, `(.L_x_88) ;  /* 0x000003d000017945 */ /* 0x000fea0003800200 */
[----:B------:R-:W-:-:S13]  /*3760*/  ISETP.GE.AND P0, PT, R0, UR5, PT ;  /* 0x0000000500007c0c */ /* 0x000fda000bf06270 */
[----:B------:R-:W-:Y:S05]  /*3770*/  @P0 BRA `(.L_x_91) ;  /* 0x0000000000e80947 */ /* 0x000fea0003800000 */
[----:B------:R-:W0:Y:S01]  /*3780*/  LDC R10, c[0x0][0x3ac] ;  /* 0x0000eb00ff0a7b82 */ /* 0x000e220000000800 */
[----:B------:R-:W-:Y:S01]  /*3790*/  LOP3.LUT R6, RZ, R0, RZ, 0x33, !PT ;  /* 0x00000000ff067212 */ /* 0x000fe200078e33ff */
[----:B------:R-:W-:Y:S04]  /*37a0*/  BSSY.RECONVERGENT B2, `(.L_x_92) ;  /* 0x0000018000027945 */ /* 0x000fe80003800200 */
[----:B------:R-:W-:-:S04]  /*37b0*/  VIADD R8, R6, UR7 ;  /* 0x0000000706087c36 */ /* 0x000fc80008000000 */
[----:B------:R-:W-:Y:S02]  /*37c0*/  VIADD R9, R8, -UR8 ;  /* 0x8000000808097c36 */ /* 0x000fe40008000000 */
[----:B0-----:R-:W-:Y:S01]  /*37d0*/  IMAD R6, R10, UR4, RZ ;  /* 0x000000040a067c24 */ /* 0x001fe2000f8e02ff */
[C---:B------:R-:W-:Y:S02]  /*37e0*/  LOP3.LUT R10, R8.reuse, 0x300, RZ, 0xc0, !PT ;  /* 0x00000300080a7812 */ /* 0x040fe400078ec0ff */
[----:B------:R-:W-:Y:S01]  /*37f0*/  LEA.HI R8, R8, 0x1, RZ, 0x18 ;  /* 0x0000000108087811 */ /* 0x000fe200078fc0ff */
[----:B------:R-:W-:Y:S01]  /*3800*/  IMAD R6, R6, -0x800, R9 ;  /* 0xfffff80006067824 */ /* 0x000fe200078e0209 */
[----:B------:R-:W-:Y:S01]  /*3810*/  ISETP.NE.AND P0, PT, R10, 0x300, PT ;  /* 0x000003000a00780c */ /* 0x000fe20003f05270 */
[----:B------:R-:W-:-:S03]  /*3820*/  IMAD.MOV.U32 R10, RZ, RZ, R0 ;  /* 0x000000ffff0a7224 */ /* 0x000fc600078e0000 */
[----:B------:R-:W-:-:S09]  /*3830*/  ISETP.GE.U32.AND P2, PT, R6, 0x300, PT ;  /* 0x000003000600780c */ /* 0x000fd20003f46070 */
[----:B------:R-:W-:Y:S05]  /*3840*/  @!P0 BRA `(.L_x_93) ;  /* 0x0000000000348947 */ /* 0x000fea0003800000 */
[----:B------:R-:W-:Y:S01]  /*3850*/  LOP3.LUT R8, R8, 0x3, RZ, 0xc0, !PT ;  /* 0x0000000308087812 */ /* 0x000fe200078ec0ff */
[----:B------:R-:W-:-:S04]  /*3860*/  IMAD.MOV.U32 R10, RZ, RZ, R0 ;  /* 0x000000ffff0a7224 */ /* 0x000fc800078e0000 */
[----:B------:R-:W-:-:S07]  /*3870*/  IMAD.MOV R6, RZ, RZ, -R8 ;  /* 0x000000ffff067224 */ /* 0x000fce00078e0a08 */
.L_x_94:
        /* <DEDUP_REMOVED lines=10> */
.L_x_93:
[----:B------:R-:W-:Y:S05]  /*3920*/  BSYNC.RECONVERGENT B2 ;  /* 0x0000000000027941 */ /* 0x000fea0003800200 */
.L_x_92:
[----:B------:R-:W-:Y:S05]  /*3930*/  @!P2 BRA `(.L_x_91) ;  /* 0x000000000078a947 */ /* 0x000fea0003800000 */
[C---:B------:R-:W-:Y:S02]  /*3940*/  VIADD R6, R10.reuse, 0x200 ;  /* 0x000002000a067836 */ /* 0x040fe40000000000 */
[----:B------:R-:W-:-:S07]  /*3950*/  VIADD R7, R10, UR9 ;  /* 0x000000090a077c36 */ /* 0x000fce0008000000 */
.L_x_95:
[----:B------:R-:W-:-:S04]  /*3960*/  VIADD R9, R7, 0xffffff00 ;  /* 0xffffff0007097836 */ /* 0x000fc80000000000 */
[----:B------:R-:W-:-:S06]  /*3970*/  IMAD.WIDE.U32 R8, R9, 0x8, R2 ;  /* 0x0000000809087825 */ /* 0x000fcc00078e0002 */
        /* <DEDUP_REMOVED lines=11> */
[----:B------:R-:W-:Y:S01]  /*3a30*/  FSEL R4, R8, R4, !P0 ;  /* 0x0000000408047208 */ /* 0x000fe20004000000 */
[C---:B------:R-:W-:Y:S01]  /*3a40*/  VIADD R8, R6.reuse, 0x200 ;  /* 0x0000020006087836 */ /* 0x040fe20000000000 */
[----:B------:R-:W-:Y:S01]  /*3a50*/  FSEL R5, R9, R5, !P0 ;  /* 0x0000000509057208 */ /* 0x000fe20004000000 */
[----:B------:R-:W-:-:S05]  /*3a60*/  VIADD R6, R6, 0x400 ;  /* 0x0000040006067836 */ /* 0x000fca0000000000 */
        /* <DEDUP_REMOVED lines=11> */
.L_x_91:
[----:B------:R-:W-:Y:S05]  /*3b20*/  BSYNC.RECONVERGENT B1 ;  /* 0x0000000000017941 */ /* 0x000fea0003800200 */
.L_x_88:
        /* <DEDUP_REMOVED lines=49> */
[----:B------:R-:W1:Y:S04]  /*3e40*/  LDS.128 R12, [UR4+0x10] ;  /* 0x00001004ff0c7984 */ /* 0x000e680008000c00 */
[----:B0-----:R-:W0:Y:S04]  /*3e50*/  LDS.128 R4, [UR4+0x20] ;  /* 0x00002004ff047984 */ /* 0x001e280008000c00 */
[----:B------:R-:W2:Y:S01]  /*3e60*/  LDS.128 R8, [UR4+0x30] ;  /* 0x00003004ff087984 */ /* 0x000ea20008000c00 */
[----:B-1----:R-:W-:-:S06]  /*3e70*/  DSETP.GEU.AND P1, PT, R2, R12, PT ;  /* 0x0000000c0200722a */ /* 0x002fcc0003f2e000 */
[----:B------:R-:W-:Y:S02]  /*3e80*/  FSEL R2, R12, R2, !P1 ;  /* 0x000000020c027208 */ /* 0x000fe40004800000 */
[----:B------:R-:W-:-:S06]  /*3e90*/  FSEL R3, R13, R3, !P1 ;  /* 0x000000030d037208 */ /* 0x000fcc0004800000 */
[----:B------:R-:W-:-:S06]  /*3ea0*/  DSETP.GEU.AND P1, PT, R2, R14, PT ;  /* 0x0000000e0200722a */ /* 0x000fcc0003f2e000 */
[----:B------:R-:W-:Y:S02]  /*3eb0*/  FSEL R2, R14, R2, !P1 ;  /* 0x000000020e027208 */ /* 0x000fe40004800000 */
[----:B------:R-:W-:-:S06]  /*3ec0*/  FSEL R3, R15, R3, !P1 ;  /* 0x000000030f037208 */ /* 0x000fcc0004800000 */
[----:B0-----:R-:W-:-:S06]  /*3ed0*/  DSETP.GEU.AND P1, PT, R2, R4, PT ;  /* 0x000000040200722a */ /* 0x001fcc0003f2e000 */
        /* <DEDUP_REMOVED lines=14> */
[----:B------:R-:W-:-:S07]  /*3fc0*/  FSEL R3, R3, R5, !P1 ;  /* 0x0000000503037208 */ /* 0x000fce0004800000 */
.L_x_69:
[----:B01----:R-:W-:Y:S05]  /*3fd0*/  BSYNC.RECONVERGENT B0 ;  /* 0x0000000000007941 */ /* 0x003fea0003800200 */
.L_x_57:
[----:B------:R-:W-:Y:S05]  /*3fe0*/  @P0 EXIT ;  /* 0x000000000000094d */ /* 0x000fea0003800000 */
[----:B------:R-:W0:Y:S02]  /*3ff0*/  LDCU.64 UR4, c[0x0][0x388] ;  /* 0x00007100ff0477ac */ /* 0x000e240008000a00 */
[----:B0-----:R-:W-:-:S06]  /*4000*/  UIMAD.WIDE.U32 UR4, UR16, 0x8, UR4 ;  /* 0x00000008100478a5 */ /* 0x001fcc000f8e0004 */
[----:B--2---:R-:W-:Y:S02]  /*4010*/  IMAD.U32 R4, RZ, RZ, UR4 ;  /* 0x00000004ff047e24 */ /* 0x004fe4000f8e00ff */
[----:B------:R-:W-:-:S05]  /*4020*/  IMAD.U32 R5, RZ, RZ, UR5 ;  /* 0x00000005ff057e24 */ /* 0x000fca000f8e00ff */
[----:B------:R-:W-:Y:S01]  /*4030*/  STG.E.64 desc[UR10][R4.64], R2 ;  /* 0x0000000204007986 */ /* 0x000fe2000c101b0a */
[----:B------:R-:W-:Y:S05]  /*4040*/  EXIT ;  /* 0x000000000000794d */ /* 0x000fea0003800000 */
.L_x_96:
        /* <DEDUP_REMOVED lines=11> */
.L_x_150:


//--------------------- .text._ZN3cub18CUB_300001_SM_10006detail6reduce28DeviceReduceSingleTileKernelINS2_10policy_hubIdjN4cuda3__47maximumIvEEE10Policy1000EPdSB_jS8_ddNS5_3std3__410__identityEEEvT0_T1_T2_T3_T4_T6_ --------------------------
	.section	.text._ZN3cub18CUB_300001_SM_10006detail6reduce28DeviceReduceSingleTileKernelINS2_10policy_hubIdjN4cuda3__47maximumIvEEE10Policy1000EPdSB_jS8_ddNS5_3std3__410__identityEEEvT0_T1_T2_T3_T4_T6_,"ax",@progbits
	.align	128
        .global         _ZN3cub18CUB_300001_SM_10006detail6reduce28DeviceReduceSingleTileKernelINS2_10policy_hubIdjN4cuda3__47maximumIvEEE10Policy1000EPdSB_jS8_ddNS5_3std3__410__identityEEEvT0_T1_T2_T3_T4_T6_
        .type           _ZN3cub18CUB_300001_SM_10006detail6reduce28DeviceReduceSingleTileKernelINS2_10policy_hubIdjN4cuda3__47maximumIvEEE10Policy1000EPdSB_jS8_ddNS5_3std3__410__identityEEEvT0_T1_T2_T3_T4_T6_,@function
        .size           _ZN3cub18CUB_300001_SM_10006detail6reduce28DeviceReduceSingleTileKernelINS2_10policy_hubIdjN4cuda3__47maximumIvEEE10Policy1000EPdSB_jS8_ddNS5_3std3__410__identityEEEvT0_T1_T2_T3_T4_T6_,(.L_x_151 - _ZN3cub18CUB_300001_SM_10006detail6reduce28DeviceReduceSingleTileKernelINS2_10policy_hubIdjN4cuda3__47maximumIvEEE10Policy1000EPdSB_jS8_ddNS5_3std3__410__identityEEEvT0_T1_T2_T3_T4_T6_)
        .other          _ZN3cub18CUB_300001_SM_10006detail6reduce28DeviceReduceSingleTileKernelINS2_10policy_hubIdjN4cuda3__47maximumIvEEE10Policy1000EPdSB_jS8_ddNS5_3std3__410__identityEEEvT0_T1_T2_T3_T4_T6_,@"STO_CUDA_ENTRY STV_DEFAULT"
_ZN3cub18CUB_300001_SM_10006detail6reduce28DeviceReduceSingleTileKernelINS2_10policy_hubIdjN4cuda3__47maximumIvEEE10Policy1000EPdSB_jS8_ddNS5_3std3__410__identityEEEvT0_T1_T2_T3_T4_T6_:
.text._ZN3cub18CUB_300001_SM_10006detail6reduce28DeviceReduceSingleTileKernelINS2_10policy_hubIdjN4cuda3__47maximumIvEEE10Policy1000EPdSB_jS8_ddNS5_3std3__410__identityEEEvT0_T1_T2_T3_T4_T6_:
        /* <DEDUP_REMOVED lines=13> */
.L_x_97:
[----:B------:R-:W0:Y:S01]  /*00d0*/  LDCU UR4, c[0x0][0x380] ;  /* 0x00007000ff0477ac */ /* 0x000e220008000800 */
[----:B------:R-:W-:Y:S01]  /*00e0*/  BSSY.RECONVERGENT B0, `(.L_x_98) ;  /* 0x00004ae000007945 */ /* 0x000fe20003800200 */
[----:B0-----:R-:W-:-:S09]  /*00f0*/  ULOP3.LUT UP0, URZ, UR4, 0x1f, URZ, 0xc0, !UPT ;  /* 0x0000001f04ff7892 */ /* 0x001fd2000f80c0ff */
[----:B------:R-:W-:Y:S05]  /*0100*/  BRA.U UP0, `(.L_x_99) ;  /* 0x0000002500447547 */ /* 0x000fea000b800000 */
[----:B------:R-:W-:-:S13]  /*0110*/  ISETP.GT.U32.AND P0, PT, R0, 0x7ff, PT ;  /* 0x000007ff0000780c */ /* 0x000fda0003f04070 */
[----:B------:R-:W-:Y:S05]  /*0120*/  @P0 BRA `(.L_x_100) ;  /* 0x0000001400f80947 */ /* 0x000fea0003800000 */
[----:B------:R-:W0:Y:S01]  /*0130*/  S2R R3, SR_TID.X ;  /* 0x0000000000037919 */ /* 0x000e220000002100 */
[----:B------:R-:W-:Y:S01]  /*0140*/  BSSY.RECONVERGENT B1, `(.L_x_101) ;  /* 0x0000009000017945 */ /* 0x000fe20003800200 */
[----:B------:R-:W-:Y:S02]  /*0150*/  CS2R R4, SRZ ;  /* 0x0000000000047805 */ /* 0x000fe4000001ff00 */
[----:B0-----:R-:W-:Y:S01]  /*0160*/  ISETP.GE.U32.AND P0, PT, R3, R0, PT ;  /* 0x000000000300720c */ /* 0x001fe20003f06070 */
[----:B------:R-:W-:-:S12]  /*0170*/  IMAD.MOV.U32 R9, RZ, RZ, R3 ;  /* 0x000000ffff097224 */ /* 0x000fd800078e0003 */
[----:B------:R-:W-:Y:S05]  /*0180*/  @P0 BRA `(.L_x_102) ;  /* 0x0000000000100947 */ /* 0x000fea0003800000 */
[----:B------:R-:W0:Y:S02]  /*0190*/  LDC.64 R4, c[0x0][0x380] ;  /* 0x0000e000ff047b82 */ /* 0x000e240000000a00 */
[----:B0-----:R-:W-:-:S06]  /*01a0*/  IMAD.WIDE.U32 R4, R3, 0x8, R4 ;  /* 0x0000000803047825 */ /* 0x001fcc00078e0004 */
[----:B------:R-:W5:Y:S01]  /*01b0*/  LDG.E.64.CONSTANT R4, desc[UR6][R4.64] ;  /* 0x0000000604047981 */ /* 0x000f62000c1e9b00 */
[----:B------:R-:W-:-:S07]  /*01c0*/  VIADD R9, R3, 0x100 ;  /* 0x0000010003097836 */ /* 0x000fce0000000000 */
.L_x_102:
[----:B------:R-:W-:Y:S05]  /*01d0*/  BSYNC.RECONVERGENT B1 ;  /* 0x0000000000017941 */ /* 0x000fea0003800200 */
.L_x_101:
[----:B------:R-:W-:Y:S01]  /*01e0*/  ISETP.GE.U32.AND P0, PT, R9, R0, PT ;  /* 0x000000000900720c */ /* 0x000fe20003f06070 */
        /* <DEDUP_REMOVED lines=16> */
.L_x_107:
        /* <DEDUP_REMOVED lines=12> */
.L_x_106:
[----:B------:R-:W-:Y:S05]  /*03b0*/  BSYNC.RECONVERGENT B2 ;  /* 0x0000000000027941 */ /* 0x000fea0003800200 */
.L_x_105:
[----:B------:R-:W-:Y:S05]  /*03c0*/  @!P0 BRA `(.L_x_104) ;  /* 0x0000000800288947 */ /* 0x000fea0003800000 */
[----:B------:R-:W0:Y:S01]  /*03d0*/  LDC.64 R6, c[0x0][0x380] ;  /* 0x0000e000ff067b82 */ /* 0x000e220000000a00 */
[----:B------:R-:W-:Y:S01]  /*03e0*/  IMAD.IADD R2, R0, 0x1, -R9 ;  /* 0x0000000100027824 */ /* 0x000fe200078e0a09 */
[----:B------:R-:W-:Y:S01]  /*03f0*/  BSSY.RECONVERGENT B2, `(.L_x_108) ;  /* 0x000004c000027945 */ /* 0x000fe20003800200 */
[----:B------:R-:W-:-:S03]  /*0400*/  PLOP3.LUT P0, PT, PT, PT, PT, 0x80, 0x8 ;  /* 0x000000000008781c */ /* 0x000fc60003f0f070 */
[----:B------:R-:W-:Y:S01]  /*0410*/  ISETP.GT.AND P1, PT, R2, 0xc00, PT ;  /* 0x00000c000200780c */ /* 0x000fe20003f24270 */
[----:B0-----:R-:W-:-:S12]  /*0420*/  IMAD.WIDE.U32 R6, R9, 0x8, R6 ;  /* 0x0000000809067825 */ /* 0x001fd800078e0006 */
[----:B------:R-:W-:Y:S05]  /*0430*/  @!P1 BRA `(.L_x_109) ;  /* 0x00000004001c9947 */ /* 0x000fea0003800000 */
[----:B------:R-:W-:Y:S01]  /*0440*/  PLOP3.LUT P0, PT, PT, PT, PT, 0x8, 0x80 ;  /* 0x000000000080781c */ /* 0x000fe20003f0e170 */
[----:B------:R-:W-:-:S12]  /*0450*/  VIADD R2, R0, 0xfffff400 ;  /* 0xfffff40000027836 */ /* 0x000fd80000000000 */
.L_x_110:
[----:B------:R-:W2:Y:S04]  /*0460*/  LDG.E.64.CONSTANT R40, desc[UR6][R6.64] ;  /* 0x0000000606287981 */ /* 0x000ea8000c1e9b00 */
[----:B------:R-:W3:Y:S04]  /*0470*/  LDG.E.64.CONSTANT R38, desc[UR6][R6.64+0x800] ;  /* 0x0008000606267981 */ /* 0x000ee8000c1e9b00 */
[----:B------:R-:W4:Y:S04]  /*0480*/  LDG.E.64.CONSTANT R36, desc[UR6][R6.64+0x1000] ;  /* 0x0010000606247981 */ /* 0x000f28000c1e9b00 */
        /* <DEDUP_REMOVED lines=12> */
[----:B------:R0:W4:Y:S01]  /*0550*/  LDG.E.64.CONSTANT R10, desc[UR6][R6.64+0x7800] ;  /* 0x00780006060a7981 */ /* 0x000122000c1e9b00 */
[----:B------:R-:W-:-:S05]  /*0560*/  VIADD R9, R9, 0x1000 ;  /* 0x0000100009097836 */ /* 0x000fca0000000000 */
[----:B------:R-:W-:Y:S02]  /*0570*/  ISETP.GE.AND P2, PT, R9, R2, PT ;  /* 0x000000020900720c */ /* 0x000fe40003f46270 */
[----:B0-----:R-:W-:-:S05]  /*0580*/  IADD3 R6, P3, PT, R6, 0x8000, RZ ;  /* 0x0000800006067810 */ /* 0x001fca0007f7e0ff */
[----:B------:R-:W-:Y:S01]  /*0590*/  IMAD.X R7, RZ, RZ, R7, P3 ;  /* 0x000000ffff077224 */ /* 0x000fe200018e0607 */
        /* <DEDUP_REMOVED lines=49> */
.L_x_109:
[----:B------:R-:W-:Y:S05]  /*08b0*/  BSYNC.RECONVERGENT B2 ;  /* 0x0000000000027941 */ /* 0x000fea0003800200 */
.L_x_108:
[----:B------:R-:W-:Y:S01]  /*08c0*/  IMAD.IADD R2, R0, 0x1, -R9 ;  /* 0x0000000100027824 */ /* 0x000fe200078e0a09 */
[----:B------:R-:W-:Y:S04]  /*08d0*/  BSSY.RECONVERGENT B2, `(.L_x_111) ;  /* 0x0000027000027945 */ /* 0x000fe80003800200 */
[----:B------:R-:W-:-:S13]  /*08e0*/  ISETP.GT.AND P1, PT, R2, 0x400, PT ;  /* 0x000004000200780c */ /* 0x000fda0003f24270 */
[----:B------:R-:W-:Y:S05]  /*08f0*/  @!P1 BRA `(.L_x_112) ;  /* 0x0000000000909947 */ /* 0x000fea0003800000 */
[----:B------:R-:W2:Y:S04]  /*0900*/  LDG.E.64.CONSTANT R12, desc[UR6][R6.64] ;  /* 0x00000006060c7981 */ /* 0x000ea8000c1e9b00 */
[----:B------:R-:W3:Y:S04]  /*0910*/  LDG.E.64.CONSTANT R14, desc[UR6][R6.64+0x800] ;  /* 0x00080006060e7981 */ /* 0x000ee8000c1e9b00 */
[----:B------:R-:W4:Y:S04]  /*0920*/  LDG.E.64.CONSTANT R16, desc[UR6][R6.64+0x1000] ;  /* 0x0010000606107981 */ /* 0x000f28000c1e9b00 */
[----:B------:R-:W4:Y:S04]  /*0930*/  LDG.E.64.CONSTANT R18, desc[UR6][R6.64+0x1800] ;  /* 0x0018000606127981 */ /* 0x000f28000c1e9b00 */
[----:B------:R-:W4:Y:S04]  /*0940*/  LDG.E.64.CONSTANT R20, desc[UR6][R6.64+0x2000] ;  /* 0x0020000606147981 */ /* 0x000f28000c1e9b00 */
[----:B------:R-:W4:Y:S04]  /*0950*/  LDG.E.64.CONSTANT R22, desc[UR6][R6.64+0x2800] ;  /* 0x0028000606167981 */ /* 0x000f28000c1e9b00 */
[----:B------:R-:W4:Y:S04]  /*0960*/  LDG.E.64.CONSTANT R24, desc[UR6][R6.64+0x3000] ;  /* 0x0030000606187981 */ /* 0x000f28000c1e9b00 */
[----:B------:R0:W4:Y:S01]  /*0970*/  LDG.E.64.CONSTANT R10, desc[UR6][R6.64+0x3800] ;  /* 0x00380006060a7981 */ /* 0x000122000c1e9b00 */
[----:B------:R-:W-:Y:S01]  /*0980*/  VIADD R9, R9, 0x800 ;  /* 0x0000080009097836 */ /* 0x000fe20000000000 */
        /* <DEDUP_REMOVED lines=27> */
.L_x_112:
[----:B------:R-:W-:Y:S05]  /*0b40*/  BSYNC.RECONVERGENT B2 ;  /* 0x0000000000027941 */ /* 0x000fea0003800200 */
.L_x_111:
[----:B------:R-:W-:-:S13]  /*0b50*/  ISETP.LT.OR P0, PT, R9, R0, P0 ;  /* 0x000000000900720c */ /* 0x000fda0000701670 */
[----:B------:R-:W-:Y:S05]  /*0b60*/  @!P0 BRA `(.L_x_104) ;  /* 0x0000000000408947 */ /* 0x000fea0003800000 */
        /* <DEDUP_REMOVED lines=16> */
.L_x_104:
[----:B------:R-:W-:Y:S05]  /*0c70*/  BSYNC.RECONVERGENT B1 ;  /* 0x0000000000017941 */ /* 0x000fea0003800200 */
.L_x_103:
[----:B------:R-:W-:-:S13]  /*0c80*/  ISETP.GE.U32.AND P0, PT, R0, 0x100, PT ;  /* 0x000001000000780c */ /* 0x000fda0003f06070 */
        /* <DEDUP_REMOVED lines=58> */
[----:B-1----:R-:W0:Y:S04]  /*1030*/  LDS.128 R8, [UR4+0x10] ;  /* 0x00001004ff087984 */ /* 0x002e280008000c00 */
        /* <DEDUP_REMOVED lines=25> */
.L_x_113:
[----:B------:R-:W-:Y:S01]  /*11d0*/  LOP3.LUT R2, R3, 0x3e0, RZ, 0xc0, !PT ;  /* 0x000003e003027812 */ /* 0x000fe200078ec0ff */
[----:B------:R-:W0:Y:S03]  /*11e0*/  S2R R10, SR_LANEID ;  /* 0x00000000000a7919 */ /* 0x000e260000000000 */
[----:B------:R-:W-:Y:S01]  /*11f0*/  LOP3.LUT R9, RZ, R2, RZ, 0x33, !PT ;  /* 0x00000002ff097212 */ /* 0x000fe200078e33ff */
[----:B------:R-:W-:-:S04]  /*1200*/  VIADD R7, R2, 0x20 ;  /* 0x0000002002077836 */ /* 0x000fc80000000000 */
[----:B------:R-:W-:Y:S01]  /*1210*/  IMAD.IADD R9, R9, 0x1, R0 ;  /* 0x0000000109097824 */ /* 0x000fe200078e0200 */
[----:B------:R-:W-:-:S04]  /*1220*/  ISETP.GT.U32.AND P0, PT, R7, R0, PT ;  /* 0x000000000700720c */ /* 0x000fc80003f04070 */
        /* <DEDUP_REMOVED lines=60> */
[----:B------:R-:W-:Y:S01]  /*15f0*/  ISETP.GT.U32.AND P2, PT, R0, 0x20, PT ;  /* 0x000000200000780c */ /* 0x000fe20003f44070 */
        /* <DEDUP_REMOVED lines=8> */
[C---:B------:R-:W-:Y:S01]  /*1680*/  ISETP.GT.U32.AND P1, PT, R0.reuse, 0x40, PT ;  /* 0x000000400000780c */ /* 0x040fe20003f24070 */
[----:B------:R-:W-:Y:S01]  /*1690*/  IMAD.MOV.U32 R2, RZ, RZ, R13 ;  /* 0x000000ffff027224 */ /* 0x000fe200078e000d */
[----:B------:R-:W-:Y:S01]  /*16a0*/  ISETP.GT.U32.AND P2, PT, R0, 0x60, PT ;  /* 0x000000600000780c */ /* 0x000fe20003f44070 */
[----:B------:R-:W-:Y:S01]  /*16b0*/  IMAD.MOV.U32 R3, RZ, RZ, R12 ;  /* 0x000000ffff037224 */ /* 0x000fe200078e000c */
[----:B------:R-:W0:Y:S05]  /*16c0*/  LDS.128 R4, [UR4+0x30] ;  /* 0x00003004ff047984 */ /* 0x000e2a0008000c00 */
[----:B------:R-:W-:-:S06]  /*16d0*/  DSETP.GEU.AND P3, PT, R2, R14, PT ;  /* 0x0000000e0200722a */ /* 0x000fcc0003f6e000 */
[----:B------:R-:W-:Y:S02]  /*16e0*/  @P1 FSEL R13, R14, R13, !P3 ;  /* 0x0000000d0e0d1208 */ /* 0x000fe40005800000 */
[----:B------:R-:W-:Y:S02]  /*16f0*/  @P1 FSEL R12, R15, R12, !P3 ;  /* 0x0000000c0f0c1208 */ /* 0x000fe40005800000 */
[----:B------:R-:W-:Y:S01]  /*1700*/  ISETP.GT.U32.AND P1, PT, R0, 0x80, PT ;  /* 0x000000800000780c */ /* 0x000fe20003f24070 */
[----:B------:R-:W-:Y:S02]  /*1710*/  IMAD.MOV.U32 R2, RZ, RZ, R13 ;  /* 0x000000ffff027224 */ /* 0x000fe400078e000d */
[----:B------:R-:W-:-:S06]  /*1720*/  IMAD.MOV.U32 R3, RZ, RZ, R12 ;  /* 0x000000ffff037224 */ /* 0x000fcc00078e000c */
[----:B-1----:R-:W-:Y:S01]  /*1730*/  DSETP.GEU.AND P3, PT, R2, R8, PT ;  /* 0x000000080200722a */ /* 0x002fe20003f6e000 */
[----:B------:R-:W1:Y:S05]  /*1740*/  LDS.64 R2, [UR4+0x40] ;  /* 0x00004004ff027984 */ /* 0x000e6a0008000a00 */
[----:B------:R-:W-:Y:S02]  /*1750*/  @P2 FSEL R13, R8, R13, !P3 ;  /* 0x0000000d080d2208 */ /* 0x000fe40005800000 */
[----:B------:R-:W-:Y:S02]  /*1760*/  @P2 FSEL R12, R9, R12, !P3 ;  /* 0x0000000c090c2208 */ /* 0x000fe40005800000 */
[----:B------:R-:W-:Y:S01]  /*1770*/  ISETP.GT.U32.AND P2, PT, R0, 0xa0, PT ;  /* 0x000000a00000780c */ /* 0x000fe20003f44070 */
[----:B------:R-:W-:-:S02]  /*1780*/  IMAD.MOV.U32 R8, RZ, RZ, R13 ;  /* 0x000000ffff087224 */ /* 0x000fc400078e000d */
[----:B------:R-:W-:-:S06]  /*1790*/  IMAD.MOV.U32 R9, RZ, RZ, R12 ;  /* 0x000000ffff097224 */ /* 0x000fcc00078e000c */
[----:B------:R-:W-:-:S06]  /*17a0*/  DSETP.GEU.AND P3, PT, R8, R10, PT ;  /* 0x0000000a0800722a */ /* 0x000fcc0003f6e000 */
[----:B------:R-:W-:Y:S02]  /*17b0*/  @P1 FSEL R13, R10, R13, !P3 ;  /* 0x0000000d0a0d1208 */ /* 0x000fe40005800000 */
[----:B------:R-:W-:Y:S02]  /*17c0*/  @P1 FSEL R12, R11, R12, !P3 ;  /* 0x0000000c0b0c1208 */ /* 0x000fe40005800000 */
[----:B------:R-:W-:Y:S01]  /*17d0*/  ISETP.GT.U32.AND P1, PT, R0, 0xc0, PT ;  /* 0x000000c00000780c */ /* 0x000fe20003f24070 */
[----:B------:R-:W-:Y:S02]  /*17e0*/  IMAD.MOV.U32 R8, RZ, RZ, R13 ;  /* 0x000000ffff087224 */ /* 0x000fe400078e000d */
[----:B------:R-:W-:-:S06]  /*17f0*/  IMAD.MOV.U32 R9, RZ, RZ, R12 ;  /* 0x000000ffff097224 */ /* 0x000fcc00078e000c */
[----:B0-----:R-:W-:-:S06]  /*1800*/  DSETP.GEU.AND P3, PT, R8, R4, PT ;  /* 0x000000040800722a */ /* 0x001fcc0003f6e000 */
[----:B------:R-:W-:Y:S02]  /*1810*/  @P2 FSEL R13, R4, R13, !P3 ;  /* 0x0000000d040d2208 */ /* 0x000fe40005800000 */
[----:B------:R-:W-:Y:S02]  /*1820*/  @P2 FSEL R12, R5, R12, !P3 ;  /* 0x0000000c050c2208 */ /* 0x000fe40005800000 */
[----:B------:R-:W-:Y:S01]  /*1830*/  ISETP.GT.U32.AND P2, PT, R0, 0xe0, PT ;  /* 0x000000e00000780c */ /* 0x000fe20003f44070 */
        /* <DEDUP_REMOVED lines=13> */
.L_x_100:
[----:B------:R-:W0:Y:S01]  /*1910*/  S2R R4, SR_TID.X ;  /* 0x0000000000047919 */ /* 0x000e220000002100 */
[----:B------:R-:W1:Y:S01]  /*1920*/  LDC.64 R2, c[0x0][0x380] ;  /* 0x0000e000ff027b82 */ /* 0x000e620000000a00 */
[----:B0-----:R-:W-:-:S04]  /*1930*/  IMAD.SHL.U32 R5, R4, 0x4, RZ ;  /* 0x0000000404057824 */ /* 0x001fc800078e00ff */
[----:B-1----:R-:W-:-:S05]  /*1940*/  IMAD.WIDE.U32 R2, R5, 0x8, R2 ;  /* 0x0000000805027825 */ /* 0x002fca00078e0002 */
[----:B------:R-:W2:Y:S04]  /*1950*/  LDG.E.128.CONSTANT R16, desc[UR6][R2.64] ;  /* 0x0000000602107981 */ /* 0x000ea8000c1e9d00 */
[----:B------:R-:W3:Y:S04]  /*1960*/  LDG.E.128.CONSTANT R20, desc[UR6][R2.64+0x10] ;  /* 0x0000100602147981 */ /* 0x000ee8000c1e9d00 */
[----:B------:R-:W4:Y:S04]  /*1970*/  LDG.E.128.CONSTANT R12, desc[UR6][R2.64+0x2000] ;  /* 0x00200006020c7981 */ /* 0x000f28000c1e9d00 */
[----:B------:R-:W5:Y:S01]  /*1980*/  LDG.E.128.CONSTANT R8, desc[UR6][R2.64+0x2010] ;  /* 0x0020100602087981 */ /* 0x000f62000c1e9d00 */
[----:B------:R-:W-:-:S02]  /*1990*/  VIADD R24, R0, 0xfffff800 ;  /* 0xfffff80000187836 */ /* 0x000fc40000000000 */
[----:B------:R-:W-:-:S03]  /*19a0*/  IMAD.MOV.U32 R5, RZ, RZ, 0x800 ;  /* 0x00000800ff057424 */ /* 0x000fc600078e00ff */
[----:B------:R-:W-:Y:S01]  /*19b0*/  ISETP.GE.U32.AND P1, PT, R24, 0x800, PT ;  /* 0x000008001800780c */ /* 0x000fe20003f26070 */
        /* <DEDUP_REMOVED lines=23> */
[----:B------:R-:W-:-:S07]  /*1b30*/  IMAD.MOV.U32 R5, RZ, RZ, 0x800 ;  /* 0x00000800ff057424 */ /* 0x000fce00078e00ff */
.L_x_117:
[----:B------:R-:W-:-:S05]  /*1b40*/  IMAD.WIDE.U32 R26, R5, 0x8, R2 ;  /* 0x00000008051a7825 */ /* 0x000fca00078e0002 */
[----:B------:R-:W2:Y:S04]  /*1b50*/  LDG.E.128.CONSTANT R20, desc[UR6][R26.64] ;  /* 0x000000061a147981 */ /* 0x000ea8000c1e9d00 */
[----:B------:R-:W3:Y:S04]  /*1b60*/  LDG.E.128.CONSTANT R16, desc[UR6][R26.64+0x10] ;  /* 0x000010061a107981 */ /* 0x000ee8000c1e9d00 */
[----:B------:R-:W4:Y:S04]  /*1b70*/  LDG.E.128.CONSTANT R12, desc[UR6][R26.64+0x2000] ;  /* 0x002000061a0c7981 */ /* 0x000f28000c1e9d00 */
[----:B------:R-:W5:Y:S01]  /*1b80*/  LDG.E.128.CONSTANT R8, desc[UR6][R26.64+0x2010] ;  /* 0x002010061a087981 */ /* 0x000f62000c1e9d00 */
        /* <DEDUP_REMOVED lines=20> */
[----:B0-----:R-:W-:Y:S01]  /*1cd0*/  IMAD.IADD R8, R0, 0x1, -R5 ;  /* 0x0000000100087824 */ /* 0x001fe200078e0a05 */
[----:B------:R-:W-:-:S04]  /*1ce0*/  FSEL R7, R9, R7, !P0 ;  /* 0x0000000709077208 */ /* 0x000fc80004000000 */
[----:B------:R-:W-:Y:S02]  /*1cf0*/  ISETP.GE.U32.AND P1, PT, R8, 0x800, PT ;  /* 0x000008000800780c */ /* 0x000fe40003f26070 */
[----:B------:R-:W-:-:S06]  /*1d00*/  DSETP.GEU.AND P0, PT, R6, R10, PT ;  /* 0x0000000a0600722a */ /* 0x000fcc0003f0e000 */
[----:B------:R-:W-:Y:S02]  /*1d10*/  FSEL R6, R10, R6, !P0 ;  /* 0x000000060a067208 */ /* 0x000fe40004000000 */
[----:B------:R-:W-:-:S03]  /*1d20*/  FSEL R7, R11, R7, !P0 ;  /* 0x000000070b077208 */ /* 0x000fc60004000000 */
[----:B------:R-:W-:Y:S05]  /*1d30*/  @!P1 BRA `(.L_x_116) ;  /* 0x00000004000c9947 */ /* 0x000fea0003800000 */
[----:B------:R-:W-:-:S05]  /*1d40*/  VIADD R5, R5, 0x800 ;  /* 0x0000080005057836 */ /* 0x000fca0000000000 */
[----:B------:R-:W-:-:S13]  /*1d50*/  ISETP.GT.U32.AND P0, PT, R5, R24, PT ;  /* 0x000000180500720c */ /* 0x000fda0003f04070 */
[----:B------:R-:W-:Y:S05]  /*1d60*/  @!P0 BRA `(.L_x_117) ;  /* 0xfffffffc00748947 */ /* 0x000fea000383ffff */
.L_x_115:
[----:B------:R-:W-:-:S13]  /*1d70*/  ISETP.GE.U32.AND P0, PT, R5, R0, PT ;  /* 0x000000000500720c */ /* 0x000fda0003f06070 */
[----:B------:R-:W-:Y:S05]  /*1d80*/  @P0 BRA `(.L_x_116) ;  /* 0x0000000000f80947 */ /* 0x000fea0003800000 */
[----:B------:R-:W-:Y:S01]  /*1d90*/  IMAD.IADD R3, R0, 0x1, -R5 ;  /* 0x0000000100037824 */ /* 0x000fe200078e0a05 */
[----:B------:R-:W-:Y:S04]  /*1da0*/  BSSY.RECONVERGENT B1, `(.L_x_116) ;  /* 0x000003c000017945 */ /* 0x000fe80003800200 */
[----:B------:R-:W-:-:S13]  /*1db0*/  ISETP.GE.AND P0, PT, R4, R3, PT ;  /* 0x000000030400720c */ /* 0x000fda0003f06270 */
[----:B------:R-:W-:Y:S05]  /*1dc0*/  @P0 BRA `(.L_x_118) ;  /* 0x0000000000e40947 */ /* 0x000fea0003800000 */
[----:B------:R-:W-:Y:S01]  /*1dd0*/  LOP3.LUT R2, RZ, R4, RZ, 0x33, !PT ;  /* 0x00000004ff027212 */ /* 0x000fe200078e33ff */
[----:B------:R-:W-:Y:S03]  /*1de0*/  BSSY.RECONVERGENT B2, `(.L_x_119) ;  /* 0x0000017000027945 */ /* 0x000fe60003800200 */
[----:B------:R-:W-:-:S04]  /*1df0*/  IADD3 R2, PT, PT, -R5, R0, R2 ;  /* 0x0000000005027210 */ /* 0x000fc80007ffe102 */
[C---:B------:R-:W-:Y:S02]  /*1e00*/  LOP3.LUT R0, R2.reuse, 0x300, RZ, 0xc0, !PT ;  /* 0x0000030002007812 */ /* 0x040fe400078ec0ff */
[----:B------:R-:W-:Y:S02]  /*1e10*/  ISETP.GE.U32.AND P2, PT, R2, 0x300, PT ;  /* 0x000003000200780c */ /* 0x000fe40003f46070 */
[----:B------:R-:W-:Y:S01]  /*1e20*/  ISETP.NE.AND P0, PT, R0, 0x300, PT ;  /* 0x000003000000780c */ /* 0x000fe20003f05270 */
[----:B------:R-:W-:-:S12]  /*1e30*/  IMAD.MOV.U32 R0, RZ, RZ, R4 ;  /* 0x000000ffff007224 */ /* 0x000fd800078e0004 */
[----:B------:R-:W-:Y:S05]  /*1e40*/  @!P0 BRA `(.L_x_120) ;  /* 0x0000000000408947 */ /* 0x000fea0003800000 */
[----:B------:R-:W0:Y:S01]  /*1e50*/  LDC.64 R10, c[0x0][0x380] ;  /* 0x0000e000ff0a7b82 */ /* 0x000e220000000a00 */
[----:B------:R-:W-:Y:S01]  /*1e60*/  LEA.HI R0, R2, 0x1, RZ, 0x18 ;  /* 0x0000000102007811 */ /* 0x000fe200078fc0ff */
[----:B------:R-:W-:-:S03]  /*1e70*/  IMAD.IADD R13, R4, 0x1, R5 ;  /* 0x00000001040d7824 */ /* 0x000fc600078e0205 */
[----:B------:R-:W-:Y:S01]  /*1e80*/  LOP3.LUT R2, R0, 0x3, RZ, 0xc0, !PT ;  /* 0x0000000300027812 */ /* 0x000fe200078ec0ff */
[----:B------:R-:W-:-:S04]  /*1e90*/  IMAD.MOV.U32 R0, RZ, RZ, R4 ;  /* 0x000000ffff007224 */ /* 0x000fc800078e0004 */
[----:B------:R-:W-:-:S07]  /*1ea0*/  IMAD.MOV R2, RZ, RZ, -R2 ;  /* 0x000000ffff027224 */ /* 0x000fce00078e0a02 */
.L_x_121:
        /* <DEDUP_REMOVED lines=10> */
.L_x_120:
[----:B------:R-:W-:Y:S05]  /*1f50*/  BSYNC.RECONVERGENT B2 ;  /* 0x0000000000027941 */ /* 0x000fea0003800200 */
.L_x_119:
[----:B------:R-:W-:Y:S05]  /*1f60*/  @!P2 BRA `(.L_x_118) ;  /* 0x00000000007ca947 */ /* 0x000fea0003800000 */
[----:B------:R-:W0:Y:S01]  /*1f70*/  LDC.64 R8, c[0x0][0x380] ;  /* 0x0000e000ff087b82 */ /* 0x000e220000000a00 */
[C---:B------:R-:W-:Y:S02]  /*1f80*/  IMAD.IADD R5, R0.reuse, 0x1, R5 ;  /* 0x0000000100057824 */ /* 0x040fe400078e0205 */
[----:B------:R-:W-:-:S07]  /*1f90*/  VIADD R0, R0, 0x200 ;  /* 0x0000020000007836 */ /* 0x000fce0000000000 */
.L_x_122:
        /* <DEDUP_REMOVED lines=11> */
[C---:B------:R-:W-:Y:S02]  /*2050*/  VIADD R2, R0.reuse, 0x200 ;  /* 0x0000020000027836 */ /* 0x040fe40000000000 */
[----:B------:R-:W-:Y:S02]  /*2060*/  VIADD R0, R0, 0x400 ;  /* 0x0000040000007836 */ /* 0x000fe40000000000 */
[----:B------:R-:W-:Y:S01]  /*2070*/  VIADD R5, R5, 0x400 ;  /* 0x0000040005057836 */ /* 0x000fe20000000000 */
[----:B------:R-:W-:Y:S01]  /*2080*/  ISETP.GE.AND P1, PT, R2, R3, PT ;  /* 0x000000030200720c */ /* 0x000fe20003f26270 */
        /* <DEDUP_REMOVED lines=11> */
[----:B------:R-:W-:Y:S01]  /*2140*/  FSEL R7, R17, R7, !P0 ;  /* 0x0000000711077208 */ /* 0x000fe20004000000 */
[----:B------:R-:W-:Y:S06]  /*2150*/  @!P1 BRA `(.L_x_122) ;  /* 0xfffffffc00909947 */ /* 0x000fec000383ffff */
.L_x_118:
[----:B------:R-:W-:Y:S05]  /*2160*/  BSYNC.RECONVERGENT B1 ;  /* 0x0000000000017941 */ /* 0x000fea0003800200 */
.L_x_116:
        /* <DEDUP_REMOVED lines=50> */
[----:B------:R-:W2:Y:S01]  /*2490*/  LDS.128 R12, [UR4+0x20] ;  /* 0x00002004ff0c7984 */ /* 0x000ea20008000c00 */
[----:B-1----:R-:W-:-:S06]  /*24a0*/  DSETP.GEU.AND P1, PT, R6, R8, PT ;  /* 0x000000080600722a */ /* 0x002fcc0003f2e000 */
[----:B0-----:R-:W-:Y:S02]  /*24b0*/  FSEL R2, R8, R6, !P1 ;  /* 0x0000000608027208 */ /* 0x001fe40004800000 */
[----:B------:R-:W-:Y:S02]  /*24c0*/  FSEL R3, R9, R7, !P1 ;  /* 0x0000000709037208 */ /* 0x000fe40004800000 */
[----:B------:R-:W0:Y:S04]  /*24d0*/  LDS.128 R4, [UR4+0x30] ;  /* 0x00003004ff047984 */ /* 0x000e280008000c00 */
[----:B------:R-:W-:-:S06]  /*24e0*/  DSETP.GEU.AND P1, PT, R2, R10, PT ;  /* 0x0000000a0200722a */ /* 0x000fcc0003f2e000 */
[----:B------:R-:W-:Y:S02]  /*24f0*/  FSEL R2, R10, R2, !P1 ;  /* 0x000000020a027208 */ /* 0x000fe40004800000 */
[----:B------:R-:W-:-:S06]  /*2500*/  FSEL R3, R11, R3, !P1 ;  /* 0x000000030b037208 */ /* 0x000fcc0004800000 */
[----:B--2---:R-:W-:-:S06]  /*2510*/  DSETP.GEU.AND P1, PT, R2, R12, PT ;  /* 0x0000000c0200722a */ /* 0x004fcc0003f2e000 */
        /* <DEDUP_REMOVED lines=16> */
.L_x_99:
        /* <DEDUP_REMOVED lines=12> */
.L_x_125:
[----:B------:R-:W-:Y:S05]  /*26e0*/  BSYNC.RECONVERGENT B1 ;  /* 0x0000000000017941 */ /* 0x000fea0003800200 */
.L_x_124:
        /* <DEDUP_REMOVED lines=17> */
.L_x_130:
        /* <DEDUP_REMOVED lines=12> */
.L_x_129:
[----:B------:R-:W-:Y:S05]  /*28c0*/  BSYNC.RECONVERGENT B2 ;  /* 0x0000000000027941 */ /* 0x000fea0003800200 */
.L_x_128:
        /* <DEDUP_REMOVED lines=10> */
.L_x_133:
        /* <DEDUP_REMOVED lines=69> */
.L_x_132:
[----:B------:R-:W-:Y:S05]  /*2dc0*/  BSYNC.RECONVERGENT B2 ;  /* 0x0000000000027941 */ /* 0x000fea0003800200 */
.L_x_131:
        /* <DEDUP_REMOVED lines=40> */
.L_x_135:
[----:B------:R-:W-:Y:S05]  /*3050*/  BSYNC.RECONVERGENT B2 ;  /* 0x0000000000027941 */ /* 0x000fea0003800200 */
.L_x_134:
        /* <DEDUP_REMOVED lines=18> */
.L_x_127:
[----:B------:R-:W-:Y:S05]  /*3180*/  BSYNC.RECONVERGENT B1 ;  /* 0x0000000000017941 */ /* 0x000fea0003800200 */
.L_x_126:
        /* <DEDUP_REMOVED lines=60> */
[----:B---3--:R-:W1:Y:S01]  /*3550*/  LDS.128 R12, [UR4+0x20] ;  /* 0x00002004ff0c7984 */ /* 0x008e620008000c00 */
        /* <DEDUP_REMOVED lines=24> */
.L_x_136:
        /* <DEDUP_REMOVED lines=63> */
[----:B----4-:R-:W-:Y:S05]  /*3ad0*/  @P0 BRA `(.L_x_114) ;  /* 0x0000001000380947 */ /* 0x010fea0003800000 */
[----:B------:R-:W0:Y:S01]  /*3ae0*/  S2UR UR5, SR_CgaCtaId ;  /* 0x00000000000579c3 */ /* 0x000e220000008800 */
[----:B------:R-:W-:Y:S01]  /*3af0*/  UMOV UR4, 0x400 ;  /* 0x0000040000047882 */ /* 0x000fe20000000000 */
[C---:B------:R-:W-:Y:S02]  /*3b00*/  ISETP.GT.U32.AND P3, PT, R0.reuse, 0x20, PT ;  /* 0x000000200000780c */ /* 0x040fe40003f64070 */
        /* <DEDUP_REMOVED lines=9> */
[----:B------:R-:W-:Y:S01]  /*3ba0*/  ISETP.GT.U32.AND P1, PT, R0, 0x60, PT ;  /* 0x000000600000780c */ /* 0x000fe20003f24070 */
[----:B------:R-:W-:Y:S01]  /*3bb0*/  IMAD.MOV.U32 R2, RZ, RZ, R13 ;  /* 0x000000ffff027224 */ /* 0x000fe200078e000d */
[----:B------:R-:W0:Y:S01]  /*3bc0*/  LDS.128 R4, [UR4+0x30] ;  /* 0x00003004ff047984 */ /* 0x000e220008000c00 */
[----:B------:R-:W-:-:S06]  /*3bd0*/  IMAD.MOV.U32 R3, RZ, RZ, R12 ;  /* 0x000000ffff037224 */ /* 0x000fcc00078e000c */
        /* <DEDUP_REMOVED lines=36> */
.L_x_123:
[----:B------:R-:W0:Y:S01]  /*3e20*/  S2R R7, SR_TID.X ;  /* 0x0000000000077919 */ /* 0x000e220000002100 */
[----:B------:R-:W1:Y:S02]  /*3e30*/  LDCU.64 UR4, c[0x0][0x380] ;  /* 0x00007000ff0477ac */ /* 0x000e640008000a00 */
[----:B-1----:R-:W-:Y:S02]  /*3e40*/  IMAD.U32 R2, RZ, RZ, UR4 ;  /* 0x00000004ff027e24 */ /* 0x002fe4000f8e00ff */
[----:B------:R-:W-:Y:S02]  /*3e50*/  IMAD.U32 R3, RZ, RZ, UR5 ;  /* 0x00000005ff037e24 */ /* 0x000fe4000f8e00ff */
        /* <DEDUP_REMOVED lines=9> */
[----:B------:R-:W-:-:S05]  /*3ef0*/  VIADD R6, R0, 0xfffff800 ;  /* 0xfffff80000067836 */ /* 0x000fca0000000000 */
[----:B------:R-:W-:Y:S01]  /*3f00*/  ISETP.GE.U32.AND P1, PT, R6, 0x800, PT ;  /* 0x000008000600780c */ /* 0x000fe20003f26070 */
[----:B--2---:R-:W-:-:S06]  /*3f10*/  DSETP.GEU.AND P0, PT, R22, R8, PT ;  /* 0x000000081600722a */ /* 0x004fcc0003f0e000 */
[----:B------:R-:W-:Y:S02]  /*3f20*/  FSEL R8, R8, R22, !P0 ;  /* 0x0000001608087208 */ /* 0x000fe40004000000 */
[----:B------:R-:W-:-:S06]  /*3f30*/  FSEL R9, R9, R23, !P0 ;  /* 0x0000001709097208 */ /* 0x000fcc0004000000 */
[----:B---3--:R-:W-:-:S06]  /*3f40*/  DSETP.GEU.AND P0, PT, R8, R10, PT ;  /* 0x0000000a0800722a */ /* 0x008fcc0003f0e000 */
[----:B------:R-:W-:Y:S02]  /*3f50*/  FSEL R8, R10, R8, !P0 ;  /* 0x000000080a087208 */ /* 0x000fe40004000000 */
[----:B------:R-:W-:Y:S01]  /*3f60*/  FSEL R9, R11, R9, !P0 ;  /* 0x000000090b097208 */ /* 0x000fe20004000000 */
[----:B------:R-:W-:-:S05]  /*3f70*/  IMAD.MOV.U32 R11, RZ, RZ, 0x800 ;  /* 0x00000800ff0b7424 */ /* 0x000fca00078e00ff */
        /* <DEDUP_REMOVED lines=18> */
[----:B------:R-:W1:Y:S02]  /*40a0*/  LDC.64 R2, c[0x0][0x380] ;  /* 0x0000e000ff027b82 */ /* 0x000e640000000a00 */
.L_x_139:
[----:B------:R-:W-:-:S04]  /*40b0*/  IMAD.IADD R17, R7, 0x1, R11 ;  /* 0x0000000107117824 */ /* 0x000fc800078e020b */
[----:B-1----:R-:W-:-:S06]  /*40c0*/  IMAD.WIDE.U32 R16, R17, 0x8, R2 ;  /* 0x0000000811107825 */ /* 0x002fcc00078e0002 */
[----:B------:R-:W2:Y:S01]  /*40d0*/  LDG.E.64.CONSTANT R16, desc[UR6][R16.64] ;  /* 0x0000000610107981 */ /* 0x000ea2000c1e9b00 */
[----:B------:R-:W-:-:S05]  /*40e0*/  IMAD.WIDE.U32 R18, R11, 0x8, R4 ;  /* 0x000000080b127825 */ /* 0x000fca00078e0004 */
[----:B------:R-:W3:Y:S04]  /*40f0*/  LDG.E.64.CONSTANT R20, desc[UR6][R18.64+0x800] ;  /* 0x0008000612147981 */ /* 0x000ee8000c1e9b00 */
[----:B------:R-:W4:Y:S04]  /*4100*/  LDG.E.64.CONSTANT R22, desc[UR6][R18.64+0x1000] ;  /* 0x0010000612167981 */ /* 0x000f28000c1e9b00 */
[----:B------:R-:W5:Y:S04]  /*4110*/  LDG.E.64.CONSTANT R24, desc[UR6][R18.64+0x1800] ;  /* 0x0018000612187981 */ /* 0x000f68000c1e9b00 */
[----:B------:R-:W5:Y:S04]  /*4120*/  LDG.E.64.CONSTANT R26, desc[UR6][R18.64+0x2000] ;  /* 0x00200006121a7981 */ /* 0x000f68000c1e9b00 */
[----:B------:R-:W5:Y:S04]  /*4130*/  LDG.E.64.CONSTANT R28, desc[UR6][R18.64+0x2800] ;  /* 0x00280006121c7981 */ /* 0x000f68000c1e9b00 */
[----:B------:R-:W5:Y:S04]  /*4140*/  LDG.E.64.CONSTANT R14, desc[UR6][R18.64+0x3000] ;  /* 0x00300006120e7981 */ /* 0x000f68000c1e9b00 */
[----:B------:R-:W5:Y:S01]  /*4150*/  LDG.E.64.CONSTANT R12, desc[UR6][R18.64+0x3800] ;  /* 0x00380006120c7981 */ /* 0x000f62000c1e9b00 */
[----:B0-----:R-:W-:-:S05]  /*4160*/  IMAD.IADD R10, R0, 0x1, -R11 ;  /* 0x00000001000a7824 */ /* 0x001fca00078e0a0b */
[----:B------:R-:W-:Y:S01]  /*4170*/  ISETP.GE.U32.AND P1, PT, R10, 0x800, PT ;  /* 0x000008000a00780c */ /* 0x000fe20003f26070 */
        /* <DEDUP_REMOVED lines=26> */
[----:B------:R-:W-:-:S13]  /*4320*/  ISETP.GT.U32.AND P0, PT, R11, R6, PT ;  /* 0x000000060b00720c */ /* 0x000fda0003f04070 */
[----:B------:R-:W-:Y:S05]  /*4330*/  @!P0 BRA `(.L_x_139) ;  /* 0xfffffffc005c8947 */ /* 0x000fea000383ffff */
.L_x_137:
        /* <DEDUP_REMOVED lines=14> */
[----:B------:R-:W-:Y:S01]  /*4420*/  LEA.HI R0, R5, 0x1, RZ, 0x18 ;  /* 0x0000000105007811 */ /* 0x000fe200078fc0ff */
[----:B------:R-:W-:-:S03]  /*4430*/  IMAD.IADD R15, R7, 0x1, R11 ;  /* 0x00000001070f7824 */ /* 0x000fc600078e020b */
[----:B------:R-:W-:Y:S01]  /*4440*/  LOP3.LUT R5, R0, 0x3, RZ, 0xc0, !PT ;  /* 0x0000000300057812 */ /* 0x000fe200078ec0ff */
[----:B------:R-:W-:-:S04]  /*4450*/  IMAD.MOV.U32 R0, RZ, RZ, R7 ;  /* 0x000000ffff007224 */ /* 0x000fc800078e0007 */
[----:B------:R-:W-:-:S07]  /*4460*/  IMAD.MOV R5, RZ, RZ, -R5 ;  /* 0x000000ffff057224 */ /* 0x000fce00078e0a05 */
.L_x_143:
        /* <DEDUP_REMOVED lines=10> */
.L_x_142:
[----:B------:R-:W-:Y:S05]  /*4510*/  BSYNC.RECONVERGENT B2 ;  /* 0x0000000000027941 */ /* 0x000fea0003800200 */
.L_x_141:
[----:B------:R-:W-:Y:S05]  /*4520*/  @!P2 BRA `(.L_x_140) ;  /* 0x000000000078a947 */ /* 0x000fea0003800000 */
[C---:B------:R-:W-:Y:S02]  /*4530*/  IMAD.IADD R5, R0.reuse, 0x1, R11 ;  /* 0x0000000100057824 */ /* 0x040fe400078e020b */
[----:B------:R-:W-:-:S07]  /*4540*/  VIADD R0, R0, 0x200 ;  /* 0x0000020000007836 */ /* 0x000fce0000000000 */
.L_x_144:
[----:B------:R-:W-:-:S04]  /*4550*/  IMAD.WIDE.U32 R10, R5, 0x8, R2 ;  /* 0x00000008050a7825 */ /* 0x000fc800078e0002 */
        /* <DEDUP_REMOVED lines=13> */
[----:B------:R-:W-:Y:S01]  /*4630*/  FSEL R9, R11, R9, !P0 ;  /* 0x000000090b097208 */ /* 0x000fe20004000000 */
[C---:B------:R-:W-:Y:S02]  /*4640*/  VIADD R11, R0.reuse, 0x200 ;  /* 0x00000200000b7836 */ /* 0x040fe40000000000 */
[----:B------:R-:W-:-:S03]  /*4650*/  VIADD R0, R0, 0x400 ;  /* 0x0000040000007836 */ /* 0x000fc60000000000 */
[----:B---3--:R-:W-:Y:S01]  /*4660*/  DSETP.GEU.AND P0, PT, R8, R12, PT ;  /* 0x0000000c0800722a */ /* 0x008fe20003f0e000 */
[----:B------:R-:W-:-:S05]  /*4670*/  ISETP.GE.AND P1, PT, R11, R4, PT ;  /* 0x000000040b00720c */ /* 0x000fca0003f26270 */
        /* <DEDUP_REMOVED lines=9> */
.L_x_140:
[----:B------:R-:W-:Y:S05]  /*4710*/  BSYNC.RECONVERGENT B1 ;  /* 0x0000000000017941 */ /* 0x000fea0003800200 */
.L_x_138:
        /* <DEDUP_REMOVED lines=74> */
.L_x_114:
[----:B------:R-:W-:Y:S05]  /*4bc0*/  BSYNC.RECONVERGENT B0 ;  /* 0x0000000000007941 */ /* 0x000fea0003800200 */
.L_x_98:
[----:B------:R-:W-:Y:S05]  /*4bd0*/  @P0 EXIT ;  /* 0x000000000000094d */ /* 0x000fea0003800000 */
[----:B------:R-:W4:Y:S01]  /*4be0*/  LDCU.64 UR8, c[0x0][0x398] ;  /* 0x00007300ff0877ac */ /* 0x000f220008000a00 */
[----:B01----:R-:W0:Y:S01]  /*4bf0*/  LDC.64 R4, c[0x0][0x388] ;  /* 0x0000e200ff047b82 */ /* 0x003e220000000a00 */
[----:B------:R-:W2:Y:S01]  /*4c00*/  LDCU.64 UR4, c[0x0][0x398] ;  /* 0x00007300ff0477ac */ /* 0x000ea20008000a00 */
[----:B----4-:R-:W-:-:S06]  /*4c10*/  DSETP.GT.AND P0, PT, R6, UR8, PT ;  /* 0x0000000806007e2a */ /* 0x010fcc000bf04000 */
[----:B--23--:R-:W-:Y:S02]  /*4c20*/  FSEL R2, R6, UR4, P0 ;  /* 0x0000000406027c08 */ /* 0x00cfe40008000000 */
[----:B------:R-:W-:-:S05]  /*4c30*/  FSEL R3, R7, UR5, P0 ;  /* 0x0000000507037c08 */ /* 0x000fca0008000000 */
[----:B0-----:R-:W-:Y:S01]  /*4c40*/  STG.E.64 desc[UR6][R4.64], R2 ;  /* 0x0000000204007986 */ /* 0x001fe2000c101b06 */
[----:B------:R-:W-:Y:S05]  /*4c50*/  EXIT ;  /* 0x000000000000794d */ /* 0x000fea0003800000 */
.L_x_145:
        /* <DEDUP_REMOVED lines=10> */
.L_x_151:


//--------------------- .text._ZN3cub18CUB_300001_SM_10006detail11EmptyKernelIvEEvv --------------------------
	.section	.text._ZN3cub18CUB_300001_SM_10006detail11EmptyKernelIvEEvv,"ax",@progbits
	.align	128
        .global         _ZN3cub18CUB_300001_SM_10006detail11EmptyKernelIvEEvv
        .type           _ZN3cub18CUB_300001_SM_10006detail11EmptyKernelIvEEvv,@function
        .size           _ZN3cub18CUB_300001_SM_10006detail11EmptyKernelIvEEvv,(.L_x_152 - _ZN3cub18CUB_300001_SM_10006detail11EmptyKernelIvEEvv)
        .other          _ZN3cub18CUB_300001_SM_10006detail11EmptyKernelIvEEvv,@"STO_CUDA_ENTRY STV_DEFAULT"
_ZN3cub18CUB_300001_SM_10006detail11EmptyKernelIvEEvv:
.text._ZN3cub18CUB_300001_SM_10006detail11EmptyKernelIvEEvv:
[----:B------:R-:W-:Y:S01]  /*0000*/  LDC R1, c[0x0][0x37c] ;  /* 0x0000df00ff017b82 */ /* 0x000fe20000000800 */
[----:B------:R-:W-:Y:S05]  /*0010*/  EXIT ;  /* 0x000000000000794d */ /* 0x000fea0003800000 */
.L_x_146:
        /* <DEDUP_REMOVED lines=14> */
.L_x_152:


//--------------------- .text._Z15calculateMatrixPdS_m --------------------------
	.section	.text._Z15calculateMatrixPdS_m,"ax",@progbits
	.align	128
        .global         _Z15calculateMatrixPdS_m
        .type           _Z15calculateMatrixPdS_m,@function
        .size           _Z15calculateMatrixPdS_m,(.L_x_153 - _Z15calculateMatrixPdS_m)
        .other          _Z15calculateMatrixPdS_m,@"STO_CUDA_ENTRY STV_DEFAULT"
_Z15calculateMatrixPdS_m:
.text._Z15calculateMatrixPdS_m:
[----:B------:R-:W-:Y:S01]  /*0000*/  LDC R1, c[0x0][0x37c] ;  /* 0x0000df00ff017b82 */ /* 0x000fe20000000800 */
[----:B------:R-:W0:Y:S07]  /*0010*/  S2R R6, SR_TID.X ;  /* 0x0000000000067919 */ /* 0x000e2e0000002100 */
[----:B------:R-:W1:Y:S01]  /*0020*/  S2UR UR6, SR_CTAID.X ;  /* 0x00000000000679c3 */ /* 0x000e620000002500 */
[----:B0-----:R-:W-:-:S04]  /*0030*/  ISETP.NE.AND P0, PT, R6, RZ, PT ;  /* 0x000000ff0600720c */ /* 0x001fc80003f05270 */
[----:B-1----:R-:W-:-:S13]  /*0040*/  ISETP.EQ.OR P0, PT, RZ, UR6, !P0 ;  /* 0x00000006ff007c0c */ /* 0x002fda000c702670 */
[----:B------:R-:W-:Y:S05]  /*0050*/  @P0 EXIT ;  /* 0x000000000000094d */ /* 0x000fea0003800000 */
[----:B------:R-:W0:Y:S01]  /*0060*/  LDC.64 R4, c[0x0][0x390] ;  /* 0x0000e400ff047b82 */ /* 0x000e220000000a00 */
[----:B------:R-:W1:Y:S01]  /*0070*/  LDCU.128 UR8, c[0x0][0x380] ;  /* 0x00007000ff0877ac */ /* 0x000e620008000c00 */
[----:B------:R-:W-:Y:S01]  /*0080*/  IMAD.MOV.U32 R7, RZ, RZ, RZ ;  /* 0x000000ffff077224 */ /* 0x000fe200078e00ff */
[----:B------:R-:W2:Y:S01]  /*0090*/  LDCU.64 UR4, c[0x0][0x358] ;  /* 0x00006b00ff0477ac */ /* 0x000ea20008000a00 */
[----:B0-----:R-:W-:Y:S01]  /*00a0*/  IADD3 R8, P0, PT, RZ, -R4, RZ ;  /* 0x80000004ff087210 */ /* 0x001fe20007f1e0ff */
[----:B------:R-:W-:-:S04]  /*00b0*/  IMAD.WIDE.U32 R2, R4, UR6, R6 ;  /* 0x0000000604027c25 */ /* 0x000fc8000f8e0006 */
[----:B------:R-:W-:Y:S02]  /*00c0*/  IMAD.X R9, RZ, RZ, ~R5, P0 ;  /* 0x000000ffff097224 */ /* 0x000fe400000e0e05 */
[----:B------:R-:W-:Y:S02]  /*00d0*/  IMAD R7, R5, UR6, RZ ;  /* 0x0000000605077c24 */ /* 0x000fe4000f8e02ff */
[----:B------:R-:W-:-:S04]  /*00e0*/  IMAD.WIDE.U32 R8, R4, UR6, R8 ;  /* 0x0000000604087c25 */ /* 0x000fc8000f8e0008 */
[----:B------:R-:W-:Y:S01]  /*00f0*/  IMAD.IADD R3, R3, 0x1, R7 ;  /* 0x0000000103037824 */ /* 0x000fe200078e0207 */
[----:B------:R-:W-:Y:S01]  /*0100*/  IADD3 R6, P1, PT, R6, R8, RZ ;  /* 0x0000000806067210 */ /* 0x000fe20007f3e0ff */
[----:B------:R-:W-:-:S03]  /*0110*/  IMAD.SHL.U32 R0, R2, 0x8, RZ ;  /* 0x0000000802007824 */ /* 0x000fc600078e00ff */
[----:B------:R-:W-:Y:S01]  /*0120*/  SHF.L.U64.HI R2, R2, 0x3, R3 ;  /* 0x0000000302027819 */ /* 0x000fe20000010203 */
[----:B------:R-:W-:Y:S01]  /*0130*/  IMAD.X R9, R7, 0x1, R9, P1 ;  /* 0x0000000107097824 */ /* 0x000fe200008e0609 */
[----:B-1----:R-:W-:Y:S02]  /*0140*/  LEA R8, P1, R6, UR8, 0x3 ;  /* 0x0000000806087c11 */ /* 0x002fe4000f8218ff */
[----:B------:R-:W-:Y:S02]  /*0150*/  IADD3 R12, P0, PT, R0, UR8, RZ ;  /* 0x00000008000c7c10 */ /* 0x000fe4000ff1e0ff */
[----:B------:R-:W-:Y:S02]  /*0160*/  LEA.HI.X R9, R6, UR9, R9, 0x3, P1 ;  /* 0x0000000906097c11 */ /* 0x000fe400088f1c09 */
[----:B------:R-:W-:Y:S02]  /*0170*/  IADD3.X R13, PT, PT, R2, UR9, RZ, P0, !PT ;  /* 0x00000009020d7c10 */ /* 0x000fe400087fe4ff */
[----:B------:R-:W-:-:S02]  /*0180*/  LEA R14, P0, R4, R12, 0x3 ;  /* 0x0000000c040e7211 */ /* 0x000fc400078018ff */
[----:B--2---:R-:W2:Y:S04]  /*0190*/  LDG.E.64 R8, desc[UR4][R8.64] ;  /* 0x0000000408087981 */ /* 0x004ea8000c1e1b00 */
[----:B------:R-:W2:Y:S01]  /*01a0*/  LDG.E.64 R6, desc[UR4][R12.64+-0x8] ;  /* 0xfffff8040c067981 */ /* 0x000ea2000c1e1b00 */
[----:B------:R-:W-:-:S03]  /*01b0*/  LEA.HI.X R15, R4, R13, R5, 0x3, P0 ;  /* 0x0000000d040f7211 */ /* 0x000fc600000f1c05 */
[----:B------:R-:W3:Y:S04]  /*01c0*/  LDG.E.64 R10, desc[UR4][R12.64+0x8] ;  /* 0x000008040c0a7981 */ /* 0x000ee8000c1e1b00 */
[----:B------:R-:W4:Y:S01]  /*01d0*/  LDG.E.64 R4, desc[UR4][R14.64] ;  /* 0x000000040e047981 */ /* 0x000f22000c1e1b00 */
[----:B--2---:R-:W-:-:S08]  /*01e0*/  DADD R6, R6, R8 ;  /* 0x0000000006067229 */ /* 0x004fd00000000008 */
[----:B----4-:R-:W-:Y:S01]  /*01f0*/  DADD R4, R6, R4 ;  /* 0x0000000006047229 */ /* 0x010fe20000000004 */
[----:B------:R-:W-:-:S07]  /*0200*/  IADD3 R6, P0, PT, R0, UR10, RZ ;  /* 0x0000000a00067c10 */ /* 0x000fce000ff1e0ff */
[----:B---3--:R-:W-:Y:S01]  /*0210*/  DADD R4, R4, R10 ;  /* 0x0000000004047229 */ /* 0x008fe2000000000a */
[----:B------:R-:W-:-:S07]  /*0220*/  IADD3.X R7, PT, PT, R2, UR11, RZ, P0, !PT ;  /* 0x0000000b02077c10 */ /* 0x000fce00087fe4ff */
[----:B------:R-:W-:-:S07]  /*0230*/  DMUL R4, R4, 0.25 ;  /* 0x3fd0000004047828 */ /* 0x000fce0000000000 */
[----:B------:R-:W-:Y:S01]  /*0240*/  STG.E.64 desc[UR4][R6.64], R4 ;  /* 0x0000000406007986 */ /* 0x000fe2000c101b04 */
[----:B------:R-:W-:Y:S05]  /*0250*/  EXIT ;  /* 0x000000000000794d */ /* 0x000fea0003800000 */
.L_x_147:
        /* <DEDUP_REMOVED lines=10> */
.L_x_153:


//--------------------- .text._Z14getErrorMatrixPdS_S_ --------------------------
	.section	.text._Z14getErrorMatrixPdS_S_,"ax",@progbits
	.align	128
        .global         _Z14getErrorMatrixPdS_S_
        .type           _Z14getErrorMatrixPdS_S_,@function
        .size           _Z14getErrorMatrixPdS_S_,(.L_x_154 - _Z14getErrorMatrixPdS_S_)
        .other          _Z14getErrorMatrixPdS_S_,@"STO_CUDA_ENTRY STV_DEFAULT"
_Z14getErrorMatrixPdS_S_:
.text._Z14getErrorMatrixPdS_S_:
[----:B------:R-:W-:Y:S01]  /*0000*/  LDC R1, c[0x0][0x37c] ;  /* 0x0000df00ff017b82 */ /* 0x000fe20000000800 */
[----:B------:R-:W0:Y:S07]  /*0010*/  S2R R0, SR_TID.X ;  /* 0x0000000000007919 */ /* 0x000e2e0000002100 */
[----:B------:R-:W1:Y:S08]  /*0020*/  S2UR UR4, SR_CTAID.X ;  /* 0x00000000000479c3 */ /* 0x000e700000002500 */
[----:B------:R-:W1:Y:S01]  /*0030*/  LDC R13, c[0x0][0x360] ;  /* 0x0000d800ff0d7b82 */ /* 0x000e620000000800 */
[----:B0-----:R-:W-:Y:S01]  /*0040*/  ISETP.NE.AND P0, PT, R0, RZ, PT ;  /* 0x000000ff0000720c */ /* 0x001fe20003f05270 */
[----:B-1----:R-:W-:-:S03]  /*0050*/  IMAD R13, R13, UR4, R0 ;  /* 0x000000040d0d7c24 */ /* 0x002fc6000f8e0200 */
[----:B------:R-:W-:-:S13]  /*0060*/  ISETP.EQ.OR P0, PT, RZ, UR4, !P0 ;  /* 0x00000004ff007c0c */ /* 0x000fda000c702670 */
[----:B------:R-:W-:Y:S05]  /*0070*/  @P0 EXIT ;  /* 0x000000000000094d */ /* 0x000fea0003800000 */
[----:B------:R-:W0:Y:S01]  /*0080*/  LDC.64 R2, c[0x0][0x388] ;  /* 0x0000e200ff027b82 */ /* 0x000e220000000a00 */
[----:B------:R-:W1:Y:S07]  /*0090*/  LDCU.64 UR4, c[0x0][0x358] ;  /* 0x00006b00ff0477ac */ /* 0x000e6e0008000a00 */
[----:B------:R-:W2:Y:S08]  /*00a0*/  LDC.64 R4, c[0x0][0x380] ;  /* 0x0000e000ff047b82 */ /* 0x000eb00000000a00 */
[----:B------:R-:W3:Y:S01]  /*00b0*/  LDC.64 R8, c[0x0][0x390] ;  /* 0x0000e400ff087b82 */ /* 0x000ee20000000a00 */
[----:B0-----:R-:W-:-:S06]  /*00c0*/  IMAD.WIDE.U32 R2, R13, 0x8, R2 ;  /* 0x000000080d027825 */ /* 0x001fcc00078e0002 */
[----:B-1----:R-:W4:Y:S01]  /*00d0*/  LDG.E.64 R2, desc[UR4][R2.64] ;  /* 0x0000000402027981 */ /* 0x002f22000c1e1b00 */
[----:B--2---:R-:W-:-:S06]  /*00e0*/  IMAD.WIDE.U32 R4, R13, 0x8, R4 ;  /* 0x000000080d047825 */ /* 0x004fcc00078e0004 */
[----:B------:R-:W4:Y:S02]  /*00f0*/  LDG.E.64 R4, desc[UR4][R4.64] ;  /* 0x0000000404047981 */ /* 0x000f24000c1e1b00 */
[----:B----4-:R-:W-:-:S08]  /*0100*/  DADD R6, R2, -R4 ;  /* 0x0000000002067229 */ /* 0x010fd00000000804 */
[----:B------:R-:W-:Y:S01]  /*0110*/  DADD R10, -RZ, |R6| ;  /* 0x00000000ff0a7229 */ /* 0x000fe20000000506 */
[----:B---3--:R-:W-:-:S06]  /*0120*/  IMAD.WIDE.U32 R6, R13, 0x8, R8 ;  /* 0x000000080d067825 */ /* 0x008fcc00078e0008 */
[----:B------:R-:W-:Y:S01]  /*0130*/  STG.E.64 desc[UR4][R6.64], R10 ;  /* 0x0000000a06007986 */ /* 0x000fe2000c101b04 */
[----:B------:R-:W-:Y:S05]  /*0140*/  EXIT ;  /* 0x000000000000794d */ /* 0x000fea0003800000 */
.L_x_148:
        /* <DEDUP_REMOVED lines=11> */
.L_x_154:


//--------------------- .nv.shared._ZN3cub18CUB_300001_SM_10006detail6reduce28DeviceReduceSingleTileKernelINS2_10policy_hubIdjN4cuda3__47maximumIvEEE10Policy1000EPdSB_iS8_ddNS5_3std3__410__identityEEEvT0_T1_T2_T3_T4_T6_ --------------------------
	.section	.nv.shared._ZN3cub18CUB_300001_SM_10006detail6reduce28DeviceReduceSingleTileKernelINS2_10policy_hubIdjN4cuda3__47maximumIvEEE10Policy1000EPdSB_iS8_ddNS5_3std3__410__identityEEEvT0_T1_T2_T3_T4_T6_,"aw",@nobits
	.sectionflags	@""
	.align	8
.nv.shared._ZN3cub18CUB_300001_SM_10006detail6reduce28DeviceReduceSingleTileKernelINS2_10policy_hubIdjN4cuda3__47maximumIvEEE10Policy1000EPdSB_iS8_ddNS5_3std3__410__identityEEEvT0_T1_T2_T3_T4_T6_:
	.zero		1104


//--------------------- .nv.shared.reserved.0     --------------------------
	.section	.nv.shared.reserved.0,"aw",@nobits
	.weak		__nv_reservedSMEM_offset_0_alias
	.size		__nv_reservedSMEM_offset_0_alias, 0, 64
	.other		__nv_reservedSMEM_offset_0_alias,@"STO_CUDA_RESERVED_SHARED STV_DEFAULT"
__nv_reservedSMEM_offset_0_alias:
	.zero		0
	.zero		64


//--------------------- .nv.global                --------------------------
	.section	.nv.global,"aw",@nobits
.nv.global:
	.type		_ZN34_INTERNAL_bbc9fd16_4_k_cu_b49606b46thrust24THRUST_300001_SM_1000_NS12placeholders2_5E,@object
	.size		_ZN34_INTERNAL_bbc9fd16_4_k_cu_b49606b46thrust24THRUST_300001_SM_1000_NS12placeholders2_5E,(_ZN34_INTERNAL_bbc9fd16_4_k_cu_b49606b44cuda3std3__45__cpo6cbeginE - _ZN34_INTERNAL_bbc9fd16_4_k_cu_b49606b46thrust24THRUST_300001_SM_1000_NS12placeholders2_5E)
_ZN34_INTERNAL_bbc9fd16_4_k_cu_b49606b46thrust24THRUST_300001_SM_1000_NS12placeholders2_5E:
	.zero		1
	.type		_ZN34_INTERNAL_bbc9fd16_4_k_cu_b49606b44cuda3std3__45__cpo6cbeginE,@object
	.size		_ZN34_INTERNAL_bbc9fd16_4_k_cu_b49606b44cuda3std3__45__cpo6cbeginE,(_ZN34_INTERNAL_bbc9fd16_4_k_cu_b49606b44cuda3std6ranges3__45__cpo6cbeginE - _ZN34_INTERNAL_bbc9fd16_4_k_cu_b49606b44cuda3std3__45__cpo6cbeginE)
_ZN34_INTERNAL_bbc9fd16_4_k_cu_b49606b44cuda3std3__45__cpo6cbeginE:
	.zero		1
	.type		_ZN34_INTERNAL_bbc9fd16_4_k_cu_b49606b44cuda3std6ranges3__45__cpo6cbeginE,@object
	.size		_ZN34_INTERNAL_bbc9fd16_4_k_cu_b49606b44cuda3std6ranges3__45__cpo6cbeginE,(_ZN34_INTERNAL_bbc9fd16_4_k_cu_b49606b44cuda3std3__48in_placeE - _ZN34_INTERNAL_bbc9fd16_4_k_cu_b49606b44cuda3std6ranges3__45__cpo6cbeginE)
_ZN34_INTERNAL_bbc9fd16_4_k_cu_b49606b44cuda3std6ranges3__45__cpo6cbeginE:
	.zero		1
	.type		_ZN34_INTERNAL_bbc9fd16_4_k_cu_b49606b44cuda3std3__48in_placeE,@object
	.size		_ZN34_INTERNAL_bbc9fd16_4_k_cu_b49606b44cuda3std3__48in_placeE,(_ZN34_INTERNAL_bbc9fd16_4_k_cu_b49606b44cuda3std6ranges3__45__cpo4sizeE - _ZN34_INTERNAL_bbc9fd16_4_k_cu_b49606b44cuda3std3__48in_placeE)
_ZN34_INTERNAL_bbc9fd16_4_k_cu_b49606b44cuda3std3__48in_placeE:
	.zero		1
	.type		_ZN34_INTERNAL_bbc9fd16_4_k_cu_b49606b44cuda3std6ranges3__45__cpo4sizeE,@object
	.size		_ZN34_INTERNAL_bbc9fd16_4_k_cu_b49606b44cuda3std6ranges3__45__cpo4sizeE,(_ZN34_INTERNAL_bbc9fd16_4_k_cu_b49606b46thrust24THRUST_300001_SM_1000_NS12placeholders2_9E - _ZN34_INTERNAL_bbc9fd16_4_k_cu_b49606b44cuda3std6ranges3__45__cpo4sizeE)
_ZN34_INTERNAL_bbc9fd16_4_k_cu_b49606b44cuda3std6ranges3__45__cpo4sizeE:
	.zero		1
	.type		_ZN34_INTERNAL_bbc9fd16_4_k_cu_b49606b46thrust24THRUST_300001_SM_1000_NS12placeholders2_9E,@object
	.size		_ZN34_INTERNAL_bbc9fd16_4_k_cu_b49606b46thrust24THRUST_300001_SM_1000_NS12placeholders2_9E,(_ZN34_INTERNAL_bbc9fd16_4_k_cu_b49606b44cuda3std3__45__cpo7crbeginE - _ZN34_INTERNAL_bbc9fd16_4_k_cu_b49606b46thrust24THRUST_300001_SM_1000_NS12placeholders2_9E)
_ZN34_INTERNAL_bbc9fd16_4_k_cu_b49606b46thrust24THRUST_300001_SM_1000_NS12placeholders2_9E:
	.zero		1
	.type		_ZN34_INTERNAL_bbc9fd16_4_k_cu_b49606b44cuda3std3__45__cpo7crbeginE,@object
	.size		_ZN34_INTERNAL_bbc9fd16_4_k_cu_b49606b44cuda3std3__45__cpo7crbeginE,(_ZN34_INTERNAL_bbc9fd16_4_k_cu_b49606b44cuda3std6ranges3__45__cpo4nextE - _ZN34_INTERNAL_bbc9fd16_4_k_cu_b49606b44cuda3std3__45__cpo7crbeginE)
_ZN34_INTERNAL_bbc9fd16_4_k_cu_b49606b44cuda3std3__45__cpo7crbeginE:
	.zero		1
	.type		_ZN34_INTERNAL_bbc9fd16_4_k_cu_b49606b44cuda3std6ranges3__45__cpo4nextE,@object
	.size		_ZN34_INTERNAL_bbc9fd16_4_k_cu_b49606b44cuda3std6ranges3__45__cpo4nextE,(_ZN34_INTERNAL_bbc9fd16_4_k_cu_b49606b44cuda3std6ranges3__45__cpo4swapE - _ZN34_INTERNAL_bbc9fd16_4_k_cu_b49606b44cuda3std6ranges3__45__cpo4nextE)
_ZN34_INTERNAL_bbc9fd16_4_k_cu_b49606b44cuda3std6ranges3__45__cpo4nextE:
	.zero		1
	.type		_ZN34_INTERNAL_bbc9fd16_4_k_cu_b49606b44cuda3std6ranges3__45__cpo4swapE,@object
	.size		_ZN34_INTERNAL_bbc9fd16_4_k_cu_b49606b44cuda3std6ranges3__45__cpo4swapE,(_ZN34_INTERNAL_bbc9fd16_4_k_cu_b49606b46thrust24THRUST_300001_SM_1000_NS12placeholders2_1E - _ZN34_INTERNAL_bbc9fd16_4_k_cu_b49606b44cuda3std6ranges3__45__cpo4swapE)
_ZN34_INTERNAL_bbc9fd16_4_k_cu_b49606b44cuda3std6ranges3__45__cpo4swapE:
	.zero		1
	.type		_ZN34_INTERNAL_bbc9fd16_4_k_cu_b49606b46thrust24THRUST_300001_SM_1000_NS12placeholders2_1E,@object
	.size		_ZN34_INTERNAL_bbc9fd16_4_k_cu_b49606b46thrust24THRUST_300001_SM_1000_NS12placeholders2_1E,(_ZN34_INTERNAL_bbc9fd16_4_k_cu_b49606b46thrust24THRUST_300001_SM_1000_NS12placeholders2_3E - _ZN34_INTERNAL_bbc9fd16_4_k_cu_b49606b46thrust24THRUST_300001_SM_1000_NS12placeholders2_1E)
_ZN34_INTERNAL_bbc9fd16_4_k_cu_b49606b46thrust24THRUST_300001_SM_1000_NS12placeholders2_1E:
	.zero		1
	.type		_ZN34_INTERNAL_bbc9fd16_4_k_cu_b49606b46thrust24THRUST_300001_SM_1000_NS12placeholders2_3E,@object
	.size		_ZN34_INTERNAL_bbc9fd16_4_k_cu_b49606b46thrust24THRUST_300001_SM_1000_NS12placeholders2_3E,(_ZN34_INTERNAL_bbc9fd16_4_k_cu_b49606b44cuda3std3__45__cpo5beginE - _ZN34_INTERNAL_bbc9fd16_4_k_cu_b49606b46thrust24THRUST_300001_SM_1000_NS12placeholders2_3E)
_ZN34_INTERNAL_bbc9fd16_4_k_cu_b49606b46thrust24THRUST_300001_SM_1000_NS12placeholders2_3E:
	.zero		1
	.type		_ZN34_INTERNAL_bbc9fd16_4_k_cu_b49606b44cuda3std3__45__cpo5beginE,@object
	.size		_ZN34_INTERNAL_bbc9fd16_4_k_cu_b49606b44cuda3std3__45__cpo5beginE,(_ZN34_INTERNAL_bbc9fd16_4_k_cu_b49606b44cuda3std6ranges3__45__cpo5beginE - _ZN34_INTERNAL_bbc9fd16_4_k_cu_b49606b44cuda3std3__45__cpo5beginE)
_ZN34_INTERNAL_bbc9fd16_4_k_cu_b49606b44cuda3std3__45__cpo5beginE:
	.zero		1
	.type		_ZN34_INTERNAL_bbc9fd16_4_k_cu_b49606b44cuda3std6ranges3__45__cpo5beginE,@object
	.size		_ZN34_INTERNAL_bbc9fd16_4_k_cu_b49606b44cuda3std6ranges3__45__cpo5beginE,(_ZN34_INTERNAL_bbc9fd16_4_k_cu_b49606b44cuda3std3__436_GLOBAL__N__bbc9fd16_4_k_cu_b49606b46ignoreE - _ZN34_INTERNAL_bbc9fd16_4_k_cu_b49606b44cuda3std6ranges3__45__cpo5beginE)
_ZN34_INTERNAL_bbc9fd16_4_k_cu_b49606b44cuda3std6ranges3__45__cpo5beginE:
	.zero		1
	.type		_ZN34_INTERNAL_bbc9fd16_4_k_cu_b49606b44cuda3std3__436_GLOBAL__N__bbc9fd16_4_k_cu_b49606b46ignoreE,@object
	.size		_ZN34_INTERNAL_bbc9fd16_4_k_cu_b49606b44cuda3std3__436_GLOBAL__N__bbc9fd16_4_k_cu_b49606b46ignoreE,(_ZN34_INTERNAL_bbc9fd16_4_k_cu_b49606b44cuda3std6ranges3__45__cpo4dataE - _ZN34_INTERNAL_bbc9fd16_4_k_cu_b49606b44cuda3std3__436_GLOBAL__N__bbc9fd16_4_k_cu_b49606b46ignoreE)
_ZN34_INTERNAL_bbc9fd16_4_k_cu_b49606b44cuda3std3__436_GLOBAL__N__bbc9fd16_4_k_cu_b49606b46ignoreE:
	.zero		1
	.type		_ZN34_INTERNAL_bbc9fd16_4_k_cu_b49606b44cuda3std6ranges3__45__cpo4dataE,@object
	.size		_ZN34_INTERNAL_bbc9fd16_4_k_cu_b49606b44cuda3std6ranges3__45__cpo4dataE,(_ZN34_INTERNAL_bbc9fd16_4_k_cu_b49606b46thrust24THRUST_300001_SM_1000_NS12placeholders2_7E - _ZN34_INTERNAL_bbc9fd16_4_k_cu_b49606b44cuda3std6ranges3__45__cpo4dataE)
_ZN34_INTERNAL_bbc9fd16_4_k_cu_b49606b44cuda3std6ranges3__45__cpo4dataE:
	.zero		1
	.type		_ZN34_INTERNAL_bbc9fd16_4_k_cu_b49606b46thrust24THRUST_300001_SM_1000_NS12placeholders2_7E,@object
	.size		_ZN34_INTERNAL_bbc9fd16_4_k_cu_b49606b46thrust24THRUST_300001_SM_1000_NS12placeholders2_7E,(_ZN34_INTERNAL_bbc9fd16_4_k_cu_b49606b44cuda3std3__45__cpo6rbeginE - _ZN34_INTERNAL_bbc9fd16_4_k_cu_b49606b46thrust24THRUST_300001_SM_1000_NS12placeholders2_7E)
_ZN34_INTERNAL_bbc9fd16_4_k_cu_b49606b46thrust24THRUST_300001_SM_1000_NS12placeholders2_7E:
	.zero		1
	.type		_ZN34_INTERNAL_bbc9fd16_4_k_cu_b49606b44cuda3std3__45__cpo6rbeginE,@object
	.size		_ZN34_INTERNAL_bbc9fd16_4_k_cu_b49606b44cuda3std3__45__cpo6rbeginE,(_ZN34_INTERNAL_bbc9fd16_4_k_cu_b49606b44cuda3std6ranges3__45__cpo7advanceE - _ZN34_INTERNAL_bbc9fd16_4_k_cu_b49606b44cuda3std3__45__cpo6rbeginE)
_ZN34_INTERNAL_bbc9fd16_4_k_cu_b49606b44cuda3std3__45__cpo6rbeginE:
	.zero		1
	.type		_ZN34_INTERNAL_bbc9fd16_4_k_cu_b49606b44cuda3std6ranges3__45__cpo7advanceE,@object
	.size		_ZN34_INTERNAL_bbc9fd16_4_k_cu_b49606b44cuda3std6ranges3__45__cpo7advanceE,(_ZN34_INTERNAL_bbc9fd16_4_k_cu_b49606b44cuda3std3__47nulloptE - _ZN34_INTERNAL_bbc9fd16_4_k_cu_b49606b44cuda3std6ranges3__45__cpo7advanceE)
_ZN34_INTERNAL_bbc9fd16_4_k_cu_b49606b44cuda3std6ranges3__45__cpo7advanceE:
	.zero		1
	.type		_ZN34_INTERNAL_bbc9fd16_4_k_cu_b49606b44cuda3std3__47nulloptE,@object
	.size		_ZN34_INTERNAL_bbc9fd16_4_k_cu_b49606b44cuda3std3__47nulloptE,(_ZN34_INTERNAL_bbc9fd16_4_k_cu_b49606b44cuda3std6ranges3__45__cpo8distanceE - _ZN34_INTERNAL_bbc9fd16_4_k_cu_b49606b44cuda3std3__47nulloptE)
_ZN34_INTERNAL_bbc9fd16_4_k_cu_b49606b44cuda3std3__47nulloptE:
	.zero		1
	.type		_ZN34_INTERNAL_bbc9fd16_4_k_cu_b49606b44cuda3std6ranges3__45__cpo8distanceE,@object
	.size		_ZN34_INTERNAL_bbc9fd16_4_k_cu_b49606b44cuda3std6ranges3__45__cpo8distanceE,(_ZN34_INTERNAL_bbc9fd16_4_k_cu_b49606b46thrust24THRUST_300001_SM_1000_NS12placeholders2_6E - _ZN34_INTERNAL_bbc9fd16_4_k_cu_b49606b44cuda3std6ranges3__45__cpo8distanceE)
_ZN34_INTERNAL_bbc9fd16_4_k_cu_b49606b44cuda3std6ranges3__45__cpo8distanceE:
	.zero		1
	.type		_ZN34_INTERNAL_bbc9fd16_4_k_cu_b49606b46thrust24THRUST_300001_SM_1000_NS12placeholders2_6E,@object
	.size		_ZN34_INTERNAL_bbc9fd16_4_k_cu_b49606b46thrust24THRUST_300001_SM_1000_NS12placeholders2_6E,(_ZN34_INTERNAL_bbc9fd16_4_k_cu_b49606b44cuda3std3__45__cpo4cendE - _ZN34_INTERNAL_bbc9fd16_4_k_cu_b49606b46thrust24THRUST_300001_SM_1000_NS12placeholders2_6E)
_ZN34_INTERNAL_bbc9fd16_4_k_cu_b49606b46thrust24THRUST_300001_SM_1000_NS12placeholders2_6E:
	.zero		1
	.type		_ZN34_INTERNAL_bbc9fd16_4_k_cu_b49606b44cuda3std3__45__cpo4cendE,@object
	.size		_ZN34_INTERNAL_bbc9fd16_4_k_cu_b49606b44cuda3std3__45__cpo4cendE,(_ZN34_INTERNAL_bbc9fd16_4_k_cu_b49606b44cuda3std6ranges3__45__cpo4cendE - _ZN34_INTERNAL_bbc9fd16_4_k_cu_b49606b44cuda3std3__45__cpo4cendE)
_ZN34_INTERNAL_bbc9fd16_4_k_cu_b49606b44cuda3std3__45__cpo4cendE:
	.zero		1
	.type		_ZN34_INTERNAL_bbc9fd16_4_k_cu_b49606b44cuda3std6ranges3__45__cpo4cendE,@object
	.size		_ZN34_INTERNAL_bbc9fd16_4_k_cu_b49606b44cuda3std6ranges3__45__cpo4cendE,(_ZN34_INTERNAL_bbc9fd16_4_k_cu_b49606b44cuda3std3__420unreachable_sentinelE - _ZN34_INTERNAL_bbc9fd16_4_k_cu_b49606b44cuda3std6ranges3__45__cpo4cendE)
_ZN34_INTERNAL_bbc9fd16_4_k_cu_b49606b44cuda3std6ranges3__45__cpo4cendE:
	.zero		1
	.type		_ZN34_INTERNAL_bbc9fd16_4_k_cu_b49606b44cuda3std3__420unreachable_sentinelE,@object
	.size		_ZN34_INTERNAL_bbc9fd16_4_k_cu_b49606b44cuda3std3__420unreachable_sentinelE,(_ZN34_INTERNAL_bbc9fd16_4_k_cu_b49606b44cuda3std6ranges3__45__cpo5ssizeE - _ZN34_INTERNAL_bbc9fd16_4_k_cu_b49606b44cuda3std3__420unreachable_sentinelE)
_ZN34_INTERNAL_bbc9fd16_4_k_cu_b49606b44cuda3std3__420unreachable_sentinelE:
	.zero		1
	.type		_ZN34_INTERNAL_bbc9fd16_4_k_cu_b49606b44cuda3std6ranges3__45__cpo5ssizeE,@object
	.size		_ZN34_INTERNAL_bbc9fd16_4_k_cu_b49606b44cuda3std6ranges3__45__cpo5ssizeE,(_ZN34_INTERNAL_bbc9fd16_4_k_cu_b49606b46thrust24THRUST_300001_SM_1000_NS12placeholders3_10E - _ZN34_INTERNAL_bbc9fd16_4_k_cu_b49606b44cuda3std6ranges3__45__cpo5ssizeE)
_ZN34_INTERNAL_bbc9fd16_4_k_cu_b49606b44cuda3std6ranges3__45__cpo5ssizeE:
	.zero		1
	.type		_ZN34_INTERNAL_bbc9fd16_4_k_cu_b49606b46thrust24THRUST_300001_SM_1000_NS12placeholders3_10E,@object
	.size		_ZN34_INTERNAL_bbc9fd16_4_k_cu_b49606b46thrust24THRUST_300001_SM_1000_NS12placeholders3_10E,(_ZN34_INTERNAL_bbc9fd16_4_k_cu_b49606b44cuda3std3__45__cpo5crendE - _ZN34_INTERNAL_bbc9fd16_4_k_cu_b49606b46thrust24THRUST_300001_SM_1000_NS12placeholders3_10E)
_ZN34_INTERNAL_bbc9fd16_4_k_cu_b49606b46thrust24THRUST_300001_SM_1000_NS12placeholders3_10E:
	.zero		1
	.type		_ZN34_INTERNAL_bbc9fd16_4_k_cu_b49606b44cuda3std3__45__cpo5crendE,@object
	.size		_ZN34_INTERNAL_bbc9fd16_4_k_cu_b49606b44cuda3std3__45__cpo5crendE,(_ZN34_INTERNAL_bbc9fd16_4_k_cu_b49606b44cuda3std6ranges3__45__cpo4prevE - _ZN34_INTERNAL_bbc9fd16_4_k_cu_b49606b44cuda3std3__45__cpo5crendE)
_ZN34_INTERNAL_bbc9fd16_4_k_cu_b49606b44cuda3std3__45__cpo5crendE:
	.zero		1
	.type		_ZN34_INTERNAL_bbc9fd16_4_k_cu_b49606b44cuda3std6ranges3__45__cpo4prevE,@object
	.size		_ZN34_INTERNAL_bbc9fd16_4_k_cu_b49606b44cuda3std6ranges3__45__cpo4prevE,(_ZN34_INTERNAL_bbc9fd16_4_k_cu_b49606b44cuda3std6ranges3__45__cpo9iter_moveE - _ZN34_INTERNAL_bbc9fd16_4_k_cu_b49606b44cuda3std6ranges3__45__cpo4prevE)
_ZN34_INTERNAL_bbc9fd16_4_k_cu_b49606b44cuda3std6ranges3__45__cpo4prevE:
	.zero		1
	.type		_ZN34_INTERNAL_bbc9fd16_4_k_cu_b49606b44cuda3std6ranges3__45__cpo9iter_moveE,@object
	.size		_ZN34_INTERNAL_bbc9fd16_4_k_cu_b49606b44cuda3std6ranges3__45__cpo9iter_moveE,(_ZN34_INTERNAL_bbc9fd16_4_k_cu_b49606b46thrust24THRUST_300001_SM_1000_NS12placeholders2_2E - _ZN34_INTERNAL_bbc9fd16_4_k_cu_b49606b44cuda3std6ranges3__45__cpo9iter_moveE)
_ZN34_INTERNAL_bbc9fd16_4_k_cu_b49606b44cuda3std6ranges3__45__cpo9iter_moveE:
	.zero		1
	.type		_ZN34_INTERNAL_bbc9fd16_4_k_cu_b49606b46thrust24THRUST_300001_SM_1000_NS12placeholders2_2E,@object
	.size		_ZN34_INTERNAL_bbc9fd16_4_k_cu_b49606b46thrust24THRUST_300001_SM_1000_NS12placeholders2_2E,(_ZN34_INTERNAL_bbc9fd16_4_k_cu_b49606b46thrust24THRUST_300001_SM_1000_NS12placeholders2_4E - _ZN34_INTERNAL_bbc9fd16_4_k_cu_b49606b46thrust24THRUST_300001_SM_1000_NS12placeholders2_2E)
_ZN34_INTERNAL_bbc9fd16_4_k_cu_b49606b46thrust24THRUST_300001_SM_1000_NS12placeholders2_2E:
	.zero		1
	.type		_ZN34_INTERNAL_bbc9fd16_4_k_cu_b49606b46thrust24THRUST_300001_SM_1000_NS12placeholders2_4E,@object
	.size		_ZN34_INTERNAL_bbc9fd16_4_k_cu_b49606b46thrust24THRUST_300001_SM_1000_NS12placeholders2_4E,(_ZN34_INTERNAL_bbc9fd16_4_k_cu_b49606b44cuda3std3__45__cpo3endE - _ZN34_INTERNAL_bbc9fd16_4_k_cu_b49606b46thrust24THRUST_300001_SM_1000_NS12placeholders2_4E)
_ZN34_INTERNAL_bbc9fd16_4_k_cu_b49606b46thrust24THRUST_300001_SM_1000_NS12placeholders2_4E:
	.zero		1
	.type		_ZN34_INTERNAL_bbc9fd16_4_k_cu_b49606b44cuda3std3__45__cpo3endE,@object
	.size		_ZN34_INTERNAL_bbc9fd16_4_k_cu_b49606b44cuda3std3__45__cpo3endE,(_ZN34_INTERNAL_bbc9fd16_4_k_cu_b49606b44cuda3std6ranges3__45__cpo3endE - _ZN34_INTERNAL_bbc9fd16_4_k_cu_b49606b44cuda3std3__45__cpo3endE)
_ZN34_INTERNAL_bbc9fd16_4_k_cu_b49606b44cuda3std3__45__cpo3endE:
	.zero		1
	.type		_ZN34_INTERNAL_bbc9fd16_4_k_cu_b49606b44cuda3std6ranges3__45__cpo3endE,@object
	.size		_ZN34_INTERNAL_bbc9fd16_4_k_cu_b49606b44cuda3std6ranges3__45__cpo3endE,(_ZN34_INTERNAL_bbc9fd16_4_k_cu_b49606b44cuda3std3__419piecewise_constructE - _ZN34_INTERNAL_bbc9fd16_4_k_cu_b49606b44cuda3std6ranges3__45__cpo3endE)
_ZN34_INTERNAL_bbc9fd16_4_k_cu_b49606b44cuda3std6ranges3__45__cpo3endE:
	.zero		1
	.type		_ZN34_INTERNAL_bbc9fd16_4_k_cu_b49606b44cuda3std3__419piecewise_constructE,@object
	.size		_ZN34_INTERNAL_bbc9fd16_4_k_cu_b49606b44cuda3std3__419piecewise_constructE,(_ZN34_INTERNAL_bbc9fd16_4_k_cu_b49606b44cuda3std6ranges3__45__cpo5cdataE - _ZN34_INTERNAL_bbc9fd16_4_k_cu_b49606b44cuda3std3__419piecewise_constructE)
_ZN34_INTERNAL_bbc9fd16_4_k_cu_b49606b44cuda3std3__419piecewise_constructE:
	.zero		1
	.type		_ZN34_INTERNAL_bbc9fd16_4_k_cu_b49606b44cuda3std6ranges3__45__cpo5cdataE,@object
	.size		_ZN34_INTERNAL_bbc9fd16_4_k_cu_b49606b44cuda3std6ranges3__45__cpo5cdataE,(_ZN34_INTERNAL_bbc9fd16_4_k_cu_b49606b46thrust24THRUST_300001_SM_1000_NS12placeholders2_8E - _ZN34_INTERNAL_bbc9fd16_4_k_cu_b49606b44cuda3std6ranges3__45__cpo5cdataE)
_ZN34_INTERNAL_bbc9fd16_4_k_cu_b49606b44cuda3std6ranges3__45__cpo5cdataE:
	.zero		1
	.type		_ZN34_INTERNAL_bbc9fd16_4_k_cu_b49606b46thrust24THRUST_300001_SM_1000_NS12placeholders2_8E,@object
	.size		_ZN34_INTERNAL_bbc9fd16_4_k_cu_b49606b46thrust24THRUST_300001_SM_1000_NS12placeholders2_8E,(_ZN34_INTERNAL_bbc9fd16_4_k_cu_b49606b44cuda3std3__45__cpo4rendE - _ZN34_INTERNAL_bbc9fd16_4_k_cu_b49606b46thrust24THRUST_300001_SM_1000_NS12placeholders2_8E)
_ZN34_INTERNAL_bbc9fd16_4_k_cu_b49606b46thrust24THRUST_300001_SM_1000_NS12placeholders2_8E:
	.zero		1
	.type		_ZN34_INTERNAL_bbc9fd16_4_k_cu_b49606b44cuda3std3__45__cpo4rendE,@object
	.size		_ZN34_INTERNAL_bbc9fd16_4_k_cu_b49606b44cuda3std3__45__cpo4rendE,(_ZN34_INTERNAL_bbc9fd16_4_k_cu_b49606b44cuda3std6ranges3__45__cpo9iter_swapE - _ZN34_INTERNAL_bbc9fd16_4_k_cu_b49606b44cuda3std3__45__cpo4rendE)
_ZN34_INTERNAL_bbc9fd16_4_k_cu_b49606b44cuda3std3__45__cpo4rendE:
	.zero		1
	.type		_ZN34_INTERNAL_bbc9fd16_4_k_cu_b49606b44cuda3std6ranges3__45__cpo9iter_swapE,@object
	.size		_ZN34_INTERNAL_bbc9fd16_4_k_cu_b49606b44cuda3std6ranges3__45__cpo9iter_swapE,(_ZN34_INTERNAL_bbc9fd16_4_k_cu_b49606b44cuda3std3__48unexpectE - _ZN34_INTERNAL_bbc9fd16_4_k_cu_b49606b44cuda3std6ranges3__45__cpo9iter_swapE)
_ZN34_INTERNAL_bbc9fd16_4_k_cu_b49606b44cuda3std6ranges3__45__cpo9iter_swapE:
	.zero		1
	.type		_ZN34_INTERNAL_bbc9fd16_4_k_cu_b49606b44cuda3std3__48unexpectE,@object
	.size		_ZN34_INTERNAL_bbc9fd16_4_k_cu_b49606b44cuda3std3__48unexpectE,(_ZN34_INTERNAL_bbc9fd16_4_k_cu_b49606b46thrust24THRUST_300001_SM_1000_NS6system6detail10sequential3seqE - _ZN34_INTERNAL_bbc9fd16_4_k_cu_b49606b44cuda3std3__48unexpectE)
_ZN34_INTERNAL_bbc9fd16_4_k_cu_b49606b44cuda3std3__48unexpectE:
	.zero		1
	.type		_ZN34_INTERNAL_bbc9fd16_4_k_cu_b49606b46thrust24THRUST_300001_SM_1000_NS6system6detail10sequential3seqE,@object
	.size		_ZN34_INTERNAL_bbc9fd16_4_k_cu_b49606b46thrust24THRUST_300001_SM_1000_NS6system6detail10sequential3seqE,(.L_29 - _ZN34_INTERNAL_bbc9fd16_4_k_cu_b49606b46thrust24THRUST_300001_SM_1000_NS6system6detail10sequential3seqE)
_ZN34_INTERNAL_bbc9fd16_4_k_cu_b49606b46thrust24THRUST_300001_SM_1000_NS6system6detail10sequential3seqE:
	.zero		1
.L_29:


//--------------------- .nv.shared._ZN3cub18CUB_300001_SM_10006detail6reduce18DeviceReduceKernelINS2_10policy_hubIdjN4cuda3__47maximumIvEEE10Policy1000EPdjS8_dNS5_3std3__410__identityEEEvT0_PT3_T1_NS0_13GridEvenShareISI_EET2_T4_ --------------------------
	.section	.nv.shared._ZN3cub18CUB_300001_SM_10006detail6reduce18DeviceReduceKernelINS2_10policy_hubIdjN4cuda3__47maximumIvEEE10Policy1000EPdjS8_dNS5_3std3__410__identityEEEvT0_PT3_T1_NS0_13GridEvenShareISI_EET2_T4_,"aw",@nobits
	.sectionflags	@""
	.align	8
.nv.shared._ZN3cub18CUB_300001_SM_10006detail6reduce18DeviceReduceKernelINS2_10policy_hubIdjN4cuda3__47maximumIvEEE10Policy1000EPdjS8_dNS5_3std3__410__identityEEEvT0_PT3_T1_NS0_13GridEvenShareISI_EET2_T4_:
	.zero		1104


//--------------------- .nv.shared._ZN3cub18CUB_300001_SM_10006detail6reduce28DeviceReduceSingleTileKernelINS2_10policy_hubIdjN4cuda3__47maximumIvEEE10Policy1000EPdSB_jS8_ddNS5_3std3__410__identityEEEvT0_T1_T2_T3_T4_T6_ --------------------------
	.section	.nv.shared._ZN3cub18CUB_300001_SM_10006detail6reduce28DeviceReduceSingleTileKernelINS2_10policy_hubIdjN4cuda3__47maximumIvEEE10Policy1000EPdSB_jS8_ddNS5_3std3__410__identityEEEvT0_T1_T2_T3_T4_T6_,"aw",@nobits
	.sectionflags	@""
	.align	8
.nv.shared._ZN3cub18CUB_300001_SM_10006detail6reduce28DeviceReduceSingleTileKernelINS2_10policy_hubIdjN4cuda3__47maximumIvEEE10Policy1000EPdSB_jS8_ddNS5_3std3__410__identityEEEvT0_T1_T2_T3_T4_T6_:
	.zero		1104


//--------------------- .nv.constant0._ZN3cub18CUB_300001_SM_10006detail6reduce28DeviceReduceSingleTileKernelINS2_10policy_hubIdjN4cuda3__47maximumIvEEE10Policy1000EPdSB_iS8_ddNS5_3std3__410__identityEEEvT0_T1_T2_T3_T4_T6_ --------------------------
	.section	.nv.constant0._ZN3cub18CUB_300001_SM_10006detail6reduce28DeviceReduceSingleTileKernelINS2_10policy_hubIdjN4cuda3__47maximumIvEEE10Policy1000EPdSB_iS8_ddNS5_3std3__410__identityEEEvT0_T1_T2_T3_T4_T6_,"a",@progbits
	.sectionflags	@""
	.align	4
.nv.constant0._ZN3cub18CUB_300001_SM_10006detail6reduce28DeviceReduceSingleTileKernelINS2_10policy_hubIdjN4cuda3__47maximumIvEEE10Policy1000EPdSB_iS8_ddNS5_3std3__410__identityEEEvT0_T1_T2_T3_T4_T6_:
	.zero		929


//--------------------- .nv.constant0._ZN3cub18CUB_300001_SM_10006detail6reduce18DeviceReduceKernelINS2_10policy_hubIdjN4cuda3__47maximumIvEEE10Policy1000EPdjS8_dNS5_3std3__410__identityEEEvT0_PT3_T1_NS0_13GridEvenShareISI_EET2_T4_ --------------------------
	.section	.nv.constant0._ZN3cub18CUB_300001_SM_10006detail6reduce18DeviceReduceKernelINS2_10policy_hubIdjN4cuda3__47maximumIvEEE10Policy1000EPdjS8_dNS5_3std3__410__identityEEEvT0_PT3_T1_NS0_13GridEvenShareISI_EET2_T4_,"a",@progbits
	.sectionflags	@""
	.align	4
.nv.constant0._ZN3cub18CUB_300001_SM_10006detail6reduce18DeviceReduceKernelINS2_10policy_hubIdjN4cuda3__47maximumIvEEE10Policy1000EPdjS8_dNS5_3std3__410__identityEEEvT0_PT3_T1_NS0_13GridEvenShareISI_EET2_T4_:
	.zero		958


//--------------------- .nv.constant0._ZN3cub18CUB_300001_SM_10006detail6reduce28DeviceReduceSingleTileKernelINS2_10policy_hubIdjN4cuda3__47maximumIvEEE10Policy1000EPdSB_jS8_ddNS5_3std3__410__identityEEEvT0_T1_T2_T3_T4_T6_ --------------------------
	.section	.nv.constant0._ZN3cub18CUB_300001_SM_10006detail6reduce28DeviceReduceSingleTileKernelINS2_10policy_hubIdjN4cuda3__47maximumIvEEE10Policy1000EPdSB_jS8_ddNS5_3std3__410__identityEEEvT0_T1_T2_T3_T4_T6_,"a",@progbits
	.sectionflags	@""
	.align	4
.nv.constant0._ZN3cub18CUB_300001_SM_10006detail6reduce28DeviceReduceSingleTileKernelINS2_10policy_hubIdjN4cuda3__47maximumIvEEE10Policy1000EPdSB_jS8_ddNS5_3std3__410__identityEEEvT0_T1_T2_T3_T4_T6_:
	.zero		929


//--------------------- .nv.constant0._ZN3cub18CUB_300001_SM_10006detail11EmptyKernelIvEEvv --------------------------
	.section	.nv.constant0._ZN3cub18CUB_300001_SM_10006detail11EmptyKernelIvEEvv,"a",@progbits
	.sectionflags	@""
	.align	4
.nv.constant0._ZN3cub18CUB_300001_SM_10006detail11EmptyKernelIvEEvv:
	.zero		896


//--------------------- .nv.constant0._Z15calculateMatrixPdS_m --------------------------
	.section	.nv.constant0._Z15calculateMatrixPdS_m,"a",@progbits
	.sectionflags	@""
	.align	4
.nv.constant0._Z15calculateMatrixPdS_m:
	.zero		920


//--------------------- .nv.constant0._Z14getErrorMatrixPdS_S_ --------------------------
	.section	.nv.constant0._Z14getErrorMatrixPdS_S_,"a",@progbits
	.sectionflags	@""
	.align	4
.nv.constant0._Z14getErrorMatrixPdS_S_:
	.zero		920


//--------------------- SYMBOLS --------------------------

	.type		.nv.reservedSmem.offset0,@object
	.size		.nv.reservedSmem.offset0,0x4
	.type		.nv.reservedSmem.cap,@object
	.size		.nv.reservedSmem.cap,0x4
